def attn_fwd(
    Q,
    K,
    V,
    Out,
    Lse,
    sm_scale,
    stride_qz,
    stride_qh,
    stride_qm,
    stride_qk,
    stride_kz,
    stride_kh,
    stride_kn,
    stride_kk,
    stride_vz,
    stride_vh,
    stride_vn,
    stride_vk,
    stride_oz,
    stride_oh,
    stride_om,
    stride_ok,
    seqlen_q,
    seqlen_k,
    BLOCK_M: tl.constexpr,
    BLOCK_N: tl.constexpr,
    HEAD_DIM: tl.constexpr,
    CAUSAL: tl.constexpr,
):
    start_m = tl.program_id(0)
    off_hz = tl.program_id(1)
    q_off = off_hz * stride_qh
    k_off = off_hz * stride_kh
    v_off = off_hz * stride_vh
    offs_m = start_m * BLOCK_M + tl.arange(0, BLOCK_M)
    offs_d = tl.arange(0, HEAD_DIM)
    offs_n = tl.arange(0, BLOCK_N)
    q_ptrs = Q + q_off + offs_m[:, None] * stride_qm + offs_d[None, :] * stride_qk
    k_ptrs = K + k_off + offs_d[:, None] * stride_kk + offs_n[None, :] * stride_kn
    v_ptrs = V + v_off + offs_n[:, None] * stride_vn + offs_d[None, :] * stride_vk
    m_i = tl.full([BLOCK_M], float("-inf"), dtype=tl.float32)
    l_i = tl.zeros([BLOCK_M], dtype=tl.float32) + 1.0
    acc = tl.zeros([BLOCK_M, HEAD_DIM], dtype=tl.float32)
    q = tl.load(q_ptrs)
    acc, l_i, m_i = _attn_fwd_inner(
        acc,
        l_i,
        m_i,
        q,
        k_ptrs,
        v_ptrs,
        sm_scale,
        stride_kn,
        stride_vn,
        start_m,
        seqlen_k,
        BLOCK_M,
        BLOCK_N,
        HEAD_DIM,
        CAUSAL,
    )
    acc = acc / l_i[:, None]
    lse = m_i + tl.math.log2(l_i) / 1.4426950408889634
    o_ptrs = (
        Out
        + off_hz * stride_oh
        + offs_m[:, None] * stride_om
        + offs_d[None, :] * stride_ok
    )
    tl.store(o_ptrs, acc.to(Out.dtype.element_ty))
    tl.store(Lse + off_hz * seqlen_q + offs_m, lse)

# config = {"BLOCK_M": 256, "BLOCK_N": 64, "HEAD_DIM": 256, "arch": "sm_100", "causal": false, "dtype": "fp16", "num_stages": 2, "num_warps": 16}
# arch = sm_100


// ===== COMPILED SASS (sm_100a) =====

	.target	sm_100a

	.elftype	@"ET_EXEC"


//--------------------- .note.nv.tkinfo           --------------------------
	.section	.note.nv.tkinfo,"",@"SHT_NOTE"
	.sectionflags	@"SHF_NOTE_NV_TKINFO"
	.tkinfo
        /*0018*/ 	.word	0x00000081
        /*0030*/ 	.string	""
        /*0030*/ 	.string	"ptxas-blackwell"
        /*0030*/ 	.string	"Cuda compilation tools, release 12.9, V12.9.86"
        /*0030*/ 	.string	"Build cuda_12.9.r12.9/compiler.36037853_0"
        /*0030*/ 	.string	"-v  -suppress-debug-info  -lineinfo  -arch sm_100a "



//--------------------- .note.nv.cuver            --------------------------
	.section	.note.nv.cuver,"",@"SHT_NOTE"
	.sectionflags	@"SHF_NOTE_NV_CUVER"
        /*0018*/ 	.short	0x0001
        /*001a*/ 	.short	0x0064
        /*001c*/ 	.short	0x0001
        /*001e*/ 	.short	0x0000
        /*0020*/ 	.short	0x0001
        /*0022*/ 	.short	0x0000


//--------------------- .nv.info                  --------------------------
	.section	.nv.info,"",@"SHT_CUDA_INFO"
	.align	4


	//----- nvinfo : EIATTR_REGCOUNT
	.align		4
        /*0000*/ 	.byte	0x04, 0x2f
        /*0002*/ 	.short	(.L_2 - .L_1)
	.align		4
.L_1:
        /*0004*/ 	.word	index@(attn_fwd)
        /*0008*/ 	.word	0x00000040


	//----- nvinfo : EIATTR_FRAME_SIZE
	.align		4
.L_2:
        /*000c*/ 	.byte	0x04, 0x11
        /*000e*/ 	.short	(.L_4 - .L_3)
	.align		4
.L_3:
        /*0010*/ 	.word	index@(attn_fwd)
        /*0014*/ 	.word	0x00000ba8


	//----- nvinfo : EIATTR_MIN_STACK_SIZE
	.align		4
.L_4:
        /*0018*/ 	.byte	0x04, 0x12
        /*001a*/ 	.short	(.L_6 - .L_5)
	.align		4
.L_5:
        /*001c*/ 	.word	index@(attn_fwd)
        /*0020*/ 	.word	0x00000ba8
.L_6:


//--------------------- .nv.info.attn_fwd         --------------------------
	.section	.nv.info.attn_fwd,"",@"SHT_CUDA_INFO"
	.sectionflags	@""
	.align	4


	//----- nvinfo : EIATTR_CUDA_API_VERSION
	.align		4
        /*0000*/ 	.byte	0x04, 0x37
        /*0002*/ 	.short	(.L_8 - .L_7)
.L_7:
        /*0004*/ 	.word	0x00000081


	//----- nvinfo : EIATTR_KPARAM_INFO
	.align		4
.L_8:
        /*0008*/ 	.byte	0x04, 0x17
        /*000a*/ 	.short	(.L_10 - .L_9)
.L_9:
        /*000c*/ 	.word	0x00000000
        /*0010*/ 	.short	0x0019
        /*0012*/ 	.short	0x0080
        /*0014*/ 	.byte	0x00, 0xf4, 0x21, 0x00


	//----- nvinfo : EIATTR_KPARAM_INFO
	.align		4
.L_10:
        /*0018*/ 	.byte	0x04, 0x17
        /*001a*/ 	.short	(.L_12 - .L_11)
.L_11:
        /*001c*/ 	.word	0x00000000
        /*0020*/ 	.short	0x0018
        /*0022*/ 	.short	0x0078
        /*0024*/ 	.byte	0x00, 0xf4, 0x21, 0x00


	//----- nvinfo : EIATTR_KPARAM_INFO
	.align		4
.L_12:
        /*0028*/ 	.byte	0x04, 0x17
        /*002a*/ 	.short	(.L_14 - .L_13)
.L_13:
        /*002c*/ 	.word	0x00000000
        /*0030*/ 	.short	0x0017
        /*0032*/ 	.short	0x0070
        /*0034*/ 	.byte	0x00, 0xf0, 0x11, 0x00


	//----- nvinfo : EIATTR_KPARAM_INFO
	.align		4
.L_14:
        /*0038*/ 	.byte	0x04, 0x17
        /*003a*/ 	.short	(.L_16 - .L_15)
.L_15:
        /*003c*/ 	.word	0x00000000
        /*0040*/ 	.short	0x0016
        /*0042*/ 	.short	0x006c
        /*0044*/ 	.byte	0x00, 0xf0, 0x11, 0x00


	//----- nvinfo : EIATTR_KPARAM_INFO
	.align		4
.L_16:
        /*0048*/ 	.byte	0x04, 0x17
        /*004a*/ 	.short	(.L_18 - .L_17)
.L_17:
        /*004c*/ 	.word	0x00000000
        /*0050*/ 	.short	0x0015
        /*0052*/ 	.short	0x0068
        /*0054*/ 	.byte	0x00, 0xf0, 0x11, 0x00


	//----- nvinfo : EIATTR_KPARAM_INFO
	.align		4
.L_18:
        /*0058*/ 	.byte	0x04, 0x17
        /*005a*/ 	.short	(.L_20 - .L_19)
.L_19:
        /*005c*/ 	.word	0x00000000
        /*0060*/ 	.short	0x0014
        /*0062*/ 	.short	0x0064
        /*0064*/ 	.byte	0x00, 0xf0, 0x11, 0x00


	//----- nvinfo : EIATTR_KPARAM_INFO
	.align		4
.L_20:
        /*0068*/ 	.byte	0x04, 0x17
        /*006a*/ 	.short	(.L_22 - .L_21)
.L_21:
        /*006c*/ 	.word	0x00000000
        /*0070*/ 	.short	0x0013
        /*0072*/ 	.short	0x0060
        /*0074*/ 	.byte	0x00, 0xf0, 0x11, 0x00


	//----- nvinfo : EIATTR_KPARAM_INFO
	.align		4
.L_22:
        /*0078*/ 	.byte	0x04, 0x17
        /*007a*/ 	.short	(.L_24 - .L_23)
.L_23:
        /*007c*/ 	.word	0x00000000
        /*0080*/ 	.short	0x0012
        /*0082*/ 	.short	0x005c
        /*0084*/ 	.byte	0x00, 0xf0, 0x11, 0x00


	//----- nvinfo : EIATTR_KPARAM_INFO
	.align		4
.L_24:
        /*0088*/ 	.byte	0x04, 0x17
        /*008a*/ 	.short	(.L_26 - .L_25)
.L_25:
        /*008c*/ 	.word	0x00000000
        /*0090*/ 	.short	0x0011
        /*0092*/ 	.short	0x0058
        /*0094*/ 	.byte	0x00, 0xf0, 0x11, 0x00


	//----- nvinfo : EIATTR_KPARAM_INFO
	.align		4
.L_26:
        /*0098*/ 	.byte	0x04, 0x17
        /*009a*/ 	.short	(.L_28 - .L_27)
.L_27:
        /*009c*/ 	.word	0x00000000
        /*00a0*/ 	.short	0x0010
        /*00a2*/ 	.short	0x0054
        /*00a4*/ 	.byte	0x00, 0xf0, 0x11, 0x00


	//----- nvinfo : EIATTR_KPARAM_INFO
	.align		4
.L_28:
        /*00a8*/ 	.byte	0x04, 0x17
        /*00aa*/ 	.short	(.L_30 - .L_29)
.L_29:
        /*00ac*/ 	.word	0x00000000
        /*00b0*/ 	.short	0x000f
        /*00b2*/ 	.short	0x0050
        /*00b4*/ 	.byte	0x00, 0xf0, 0x11, 0x00


	//----- nvinfo : EIATTR_KPARAM_INFO
	.align		4
.L_30:
        /*00b8*/ 	.byte	0x04, 0x17
        /*00ba*/ 	.short	(.L_32 - .L_31)
.L_31:
        /*00bc*/ 	.word	0x00000000
        /*00c0*/ 	.short	0x000e
        /*00c2*/ 	.short	0x004c
        /*00c4*/ 	.byte	0x00, 0xf0, 0x11, 0x00


	//----- nvinfo : EIATTR_KPARAM_INFO
	.align		4
.L_32:
        /*00c8*/ 	.byte	0x04, 0x17
        /*00ca*/ 	.short	(.L_34 - .L_33)
.L_33:
        /*00cc*/ 	.word	0x00000000
        /*00d0*/ 	.short	0x000d
        /*00d2*/ 	.short	0x0048
        /*00d4*/ 	.byte	0x00, 0xf0, 0x11, 0x00


	//----- nvinfo : EIATTR_KPARAM_INFO
	.align		4
.L_34:
        /*00d8*/ 	.byte	0x04, 0x17
        /*00da*/ 	.short	(.L_36 - .L_35)
.L_35:
        /*00dc*/ 	.word	0x00000000
        /*00e0*/ 	.short	0x000c
        /*00e2*/ 	.short	0x0044
        /*00e4*/ 	.byte	0x00, 0xf0, 0x11, 0x00


	//----- nvinfo : EIATTR_KPARAM_INFO
	.align		4
.L_36:
        /*00e8*/ 	.byte	0x04, 0x17
        /*00ea*/ 	.short	(.L_38 - .L_37)
.L_37:
        /*00ec*/ 	.word	0x00000000
        /*00f0*/ 	.short	0x000b
        /*00f2*/ 	.short	0x0040
        /*00f4*/ 	.byte	0x00, 0xf0, 0x11, 0x00


	//----- nvinfo : EIATTR_KPARAM_INFO
	.align		4
.L_38:
        /*00f8*/ 	.byte	0x04, 0x17
        /*00fa*/ 	.short	(.L_40 - .L_39)
.L_39:
        /*00fc*/ 	.word	0x00000000
        /*0100*/ 	.short	0x000a
        /*0102*/ 	.short	0x003c
        /*0104*/ 	.byte	0x00, 0xf0, 0x11, 0x00


	//----- nvinfo : EIATTR_KPARAM_INFO
	.align		4
.L_40:
        /*0108*/ 	.byte	0x04, 0x17
        /*010a*/ 	.short	(.L_42 - .L_41)
.L_41:
        /*010c*/ 	.word	0x00000000
        /*0110*/ 	.short	0x0009
        /*0112*/ 	.short	0x0038
        /*0114*/ 	.byte	0x00, 0xf0, 0x11, 0x00


	//----- nvinfo : EIATTR_KPARAM_INFO
	.align		4
.L_42:
        /*0118*/ 	.byte	0x04, 0x17
        /*011a*/ 	.short	(.L_44 - .L_43)
.L_43:
        /*011c*/ 	.word	0x00000000
        /*0120*/ 	.short	0x0008
        /*0122*/ 	.short	0x0034
        /*0124*/ 	.byte	0x00, 0xf0, 0x11, 0x00


	//----- nvinfo : EIATTR_KPARAM_INFO
	.align		4
.L_44:
        /*0128*/ 	.byte	0x04, 0x17
        /*012a*/ 	.short	(.L_46 - .L_45)
.L_45:
        /*012c*/ 	.word	0x00000000
        /*0130*/ 	.short	0x0007
        /*0132*/ 	.short	0x0030
        /*0134*/ 	.byte	0x00, 0xf0, 0x11, 0x00


	//----- nvinfo : EIATTR_KPARAM_INFO
	.align		4
.L_46:
        /*0138*/ 	.byte	0x04, 0x17
        /*013a*/ 	.short	(.L_48 - .L_47)
.L_47:
        /*013c*/ 	.word	0x00000000
        /*0140*/ 	.short	0x0006
        /*0142*/ 	.short	0x002c
        /*0144*/ 	.byte	0x00, 0xf0, 0x11, 0x00


	//----- nvinfo : EIATTR_KPARAM_INFO
	.align		4
.L_48:
        /*0148*/ 	.byte	0x04, 0x17
        /*014a*/ 	.short	(.L_50 - .L_49)
.L_49:
        /*014c*/ 	.word	0x00000000
        /*0150*/ 	.short	0x0005
        /*0152*/ 	.short	0x0028
        /*0154*/ 	.byte	0x00, 0xf0, 0x11, 0x00


	//----- nvinfo : EIATTR_KPARAM_INFO
	.align		4
.L_50:
        /*0158*/ 	.byte	0x04, 0x17
        /*015a*/ 	.short	(.L_52 - .L_51)
.L_51:
        /*015c*/ 	.word	0x00000000
        /*0160*/ 	.short	0x0004
        /*0162*/ 	.short	0x0020
        /*0164*/ 	.byte	0x00, 0xf4, 0x21, 0x00


	//----- nvinfo : EIATTR_KPARAM_INFO
	.align		4
.L_52:
        /*0168*/ 	.byte	0x04, 0x17
        /*016a*/ 	.short	(.L_54 - .L_53)
.L_53:
        /*016c*/ 	.word	0x00000000
        /*0170*/ 	.short	0x0003
        /*0172*/ 	.short	0x0018
        /*0174*/ 	.byte	0x00, 0xf4, 0x21, 0x00


	//----- nvinfo : EIATTR_KPARAM_INFO
	.align		4
.L_54:
        /*0178*/ 	.byte	0x04, 0x17
        /*017a*/ 	.short	(.L_56 - .L_55)
.L_55:
        /*017c*/ 	.word	0x00000000
        /*0180*/ 	.short	0x0002
        /*0182*/ 	.short	0x0010
        /*0184*/ 	.byte	0x00, 0xf4, 0x21, 0x00


	//----- nvinfo : EIATTR_KPARAM_INFO
	.align		4
.L_56:
        /*0188*/ 	.byte	0x04, 0x17
        /*018a*/ 	.short	(.L_58 - .L_57)
.L_57:
        /*018c*/ 	.word	0x00000000
        /*0190*/ 	.short	0x0001
        /*0192*/ 	.short	0x0008
        /*0194*/ 	.byte	0x00, 0xf4, 0x21, 0x00


	//----- nvinfo : EIATTR_KPARAM_INFO
	.align		4
.L_58:
        /*0198*/ 	.byte	0x04, 0x17
        /*019a*/ 	.short	(.L_60 - .L_59)
.L_59:
        /*019c*/ 	.word	0x00000000
        /*01a0*/ 	.short	0x0000
        /*01a2*/ 	.short	0x0000
        /*01a4*/ 	.byte	0x00, 0xf4, 0x21, 0x00


	//----- nvinfo : EIATTR_SPARSE_MMA_MASK
	.align		4
.L_60:
        /*01a8*/ 	.byte	0x03, 0x50
        /*01aa*/ 	.short	0x0000


	//----- nvinfo : EIATTR_MAXREG_COUNT
	.align		4
        /*01ac*/ 	.byte	0x03, 0x1b
        /*01ae*/ 	.short	0x0080


	//----- nvinfo : EIATTR_NUM_BARRIERS
	.align		4
        /*01b0*/ 	.byte	0x02, 0x4c
        /*01b2*/ 	.byte	0x01
	.zero		1


	//----- nvinfo : EIATTR_ANNOTATIONS
	.align		4
        /*01b4*/ 	.byte	0x04, 0x55
        /*01b6*/ 	.short	(.L_62 - .L_61)


	//   ....[0]....
.L_61:
        /*01b8*/ 	.word	0x00000001
        /*01bc*/ 	.byte	0x10, 0x01, 0x00, 0x00, 0x01, 0x00, 0x00, 0x00, 0x40, 0x01, 0x00, 0x00, 0x01, 0x00, 0x00, 0x00
        /* <DEDUP_REMOVED lines=1051> */
        /*437c*/ 	.byte	0x40, 0x5a, 0x01, 0x00


	//----- nvinfo : EIATTR_COOP_GROUP_MASK_REGIDS
	.align		4
.L_62:
        /*4380*/ 	.byte	0x04, 0x29
        /*4382*/ 	.short	(.L_64 - .L_63)


	//   ....[0]....
.L_63:
        /*4384*/ 	.word	0xffffffff


	//   ....[1]....
        /*4388*/ 	.word	0xffffffff


	//   ....[2]....
        /*438c*/ 	.word	0xffffffff


	//   ....[3]....
        /*4390*/ 	.word	0xffffffff


	//   ....[4]....
        /*4394*/ 	.word	0xffffffff


	//   ....[5]....
        /*4398*/ 	.word	0xffffffff


	//   ....[6]....
        /*439c*/ 	.word	0xffffffff


	//   ....[7]....
        /*43a0*/ 	.word	0xffffffff


	//----- nvinfo : EIATTR_COOP_GROUP_INSTR_OFFSETS
	.align		4
.L_64:
        /*43a4*/ 	.byte	0x04, 0x28
        /*43a6*/ 	.short	(.L_66 - .L_65)


	//   ....[0]....
.L_65:
        /*43a8*/ 	.word	0x00009540


	//   ....[1]....
        /*43ac*/ 	.word	0x000095e0


	//   ....[2]....
        /*43b0*/ 	.word	0x00009610


	//   ....[3]....
        /*43b4*/ 	.word	0x000097b0


	//   ....[4]....
        /*43b8*/ 	.word	0x0000ebb0


	//   ....[5]....
        /*43bc*/ 	.word	0x0000f190


	//   ....[6]....
        /*43c0*/ 	.word	0x0000f1e0


	//   ....[7]....
        /*43c4*/ 	.word	0x0000f2d0


	//----- nvinfo : EIATTR_VRC_CTA_INIT_COUNT
	.align		4
.L_66:
        /*43c8*/ 	.byte	0x02, 0x4a
	.zero		1
	.zero		1


	//----- nvinfo : EIATTR_EXIT_INSTR_OFFSETS
	.align		4
        /*43cc*/ 	.byte	0x04, 0x1c
        /*43ce*/ 	.short	(.L_68 - .L_67)


	//   ....[0]....
.L_67:
        /*43d0*/ 	.word	0x00015a30


	//   ....[1]....
        /*43d4*/ 	.word	0x00015a70


	//----- nvinfo : EIATTR_REQNTID
	.align		4
.L_68:
        /*43d8*/ 	.byte	0x04, 0x10
        /*43da*/ 	.short	(.L_70 - .L_69)
.L_69:
        /*43dc*/ 	.word	0x00000200
        /*43e0*/ 	.word	0x00000001
        /*43e4*/ 	.word	0x00000001


	//----- nvinfo : EIATTR_CBANK_PARAM_SIZE
	.align		4
.L_70:
        /*43e8*/ 	.byte	0x03, 0x19
        /*43ea*/ 	.short	0x0088


	//----- nvinfo : EIATTR_PARAM_CBANK
	.align		4
        /*43ec*/ 	.byte	0x04, 0x0a
        /*43ee*/ 	.short	(.L_72 - .L_71)
	.align		4
.L_71:
        /*43f0*/ 	.word	index@(.nv.constant0.attn_fwd)
        /*43f4*/ 	.short	0x0380
        /*43f6*/ 	.short	0x0088


	//----- nvinfo : EIATTR_SW_WAR
	.align		4
.L_72:
        /*43f8*/ 	.byte	0x04, 0x36
        /*43fa*/ 	.short	(.L_74 - .L_73)
.L_73:
        /*43fc*/ 	.word	0x00000008
.L_74:


//--------------------- .nv.compat                --------------------------
	.section	.nv.compat,"",@"SHT_CUDA_COMPAT_INFO"
	.align	4
        /*0000*/ 	.byte	0x02, 0x02, 0x01, 0x00, 0x02, 0x05, 0x05, 0x00, 0x02, 0x03, 0x00, 0x00, 0x02, 0x06, 0x01, 0x00


//--------------------- .nv.callgraph             --------------------------
	.section	.nv.callgraph,"",@"SHT_CUDA_CALLGRAPH"
	.align	4
	.sectionentsize	8
	.align		4
        /*0000*/ 	.word	0x00000000
	.align		4
        /*0004*/ 	.word	0xffffffff
	.align		4
        /*0008*/ 	.word	0x00000000
	.align		4
        /*000c*/ 	.word	0xfffffffe
	.align		4
        /*0010*/ 	.word	0x00000000
	.align		4
        /*0014*/ 	.word	0xfffffffd
	.align		4
        /*0018*/ 	.word	0x00000000
	.align		4
        /*001c*/ 	.word	0xfffffffc


//--------------------- .nv.constant4             --------------------------
	.section	.nv.constant4,"a",@progbits
	.align	8
	.align		8
.nv.constant4:
        /*0000*/ 	.dword	_$_str


//--------------------- .text.attn_fwd            --------------------------
	.section	.text.attn_fwd,"ax",@progbits
	.align	128
        .global         attn_fwd
        .type           attn_fwd,@function
        .size           attn_fwd,(.L_x_3 - attn_fwd)
        .other          attn_fwd,@"STO_CUDA_ENTRY STV_DEFAULT"
attn_fwd:
.text.attn_fwd:
[----:B------:R-:W0:Y:S01]  /*0000*/  LDC R1, c[0x0][0x37c] ;  /* 0x0000df00ff017b82 */ /* 0x000e220000000800 */
[----:B------:R-:W1:Y:S07]  /*0010*/  S2R R6, SR_TID.X ;  /* 0x0000000000067919 */ /* 0x000e6e0000002100 */
[----:B------:R-:W2:Y:S01]  /*0020*/  LDC R2, c[0x0][0x3b8] ;  /* 0x0000ee00ff027b82 */ /* 0x000ea20000000800 */
[----:B0-----:R-:W-:Y:S01]  /*0030*/  VIADD R1, R1, 0xfffff458 ;  /* 0xfffff45801017836 */ /* 0x001fe20000000000 */
[----:B------:R-:W0:Y:S01]  /*0040*/  LDCU.64 UR4, c[0x0][0x3b0] ;  /* 0x00007600ff0477ac */ /* 0x000e220008000a00 */
[----:B------:R-:W3:Y:S05]  /*0050*/  LDCU.64 UR8, c[0x0][0x358] ;  /* 0x00006b00ff0877ac */ /* 0x000eea0008000a00 */
[----:B------:R-:W0:Y:S01]  /*0060*/  S2UR UR6, SR_CTAID.Y ;  /* 0x00000000000679c3 */ /* 0x000e220000002600 */
[----:B------:R-:W4:Y:S07]  /*0070*/  LDCU UR10, c[0x0][0x3f0] ;  /* 0x00007e00ff0a77ac */ /* 0x000f2e0008000800 */
[----:B------:R-:W5:Y:S01]  /*0080*/  LDC.64 R10, c[0x0][0x380] ;  /* 0x0000e000ff0a7b82 */ /* 0x000f620000000a00 */
[----:B-1----:R-:W-:Y:S01]  /*0090*/  SHF.R.U32.HI R0, RZ, 0x8, R6 ;  /* 0x00000008ff007819 */ /* 0x002fe20000011606 */
[----:B0-----:R-:W-:Y:S01]  /*00a0*/  UIMAD UR4, UR6, UR4, URZ ;  /* 0x00000004060472a4 */ /* 0x001fe2000f8e02ff */
[----:B------:R-:W-:-:S02]  /*00b0*/  LOP3.LUT R58, R6, 0xff, RZ, 0xc0, !PT ;  /* 0x000000ff063a7812 */ /* 0x000fc400078ec0ff */
[----:B------:R-:W-:Y:S01]  /*00c0*/  SGXT.U32 R3, R0, 0x1 ;  /* 0x000000010003781a */ /* 0x000fe20000000000 */
[----:B------:R-:W-:-:S04]  /*00d0*/  USHF.L.U32 UR7, UR4, 0x1, URZ ;  /* 0x0000000104077899 */ /* 0x000fc800080006ff */
[----:B--2---:R-:W-:-:S04]  /*00e0*/  IMAD R4, R3, R2, RZ ;  /* 0x0000000203047224 */ /* 0x004fc800078e02ff */
[----:B------:R-:W-:-:S05]  /*00f0*/  IMAD R34, R2, 0x2, R4 ;  /* 0x0000000202227824 */ /* 0x000fca00078e0204 */
[C---:B------:R-:W-:Y:S01]  /*0100*/  LEA R0, R2.reuse, R34, 0x1 ;  /* 0x0000002202007211 */ /* 0x040fe200078e08ff */
[----:B------:R-:W-:Y:S04]  /*0110*/  STL [R1+0x6ec], R34 ;  /* 0x0006ec2201007387 */ /* 0x000fe80000100800 */
[----:B------:R-:W-:-:S04]  /*0120*/  IMAD R3, R2, 0x2, R0 ;  /* 0x0000000202037824 */ /* 0x000fc800078e0200 */
[C---:B------:R-:W-:Y:S01]  /*0130*/  IMAD R5, R2.reuse, 0x2, R3 ;  /* 0x0000000202057824 */ /* 0x040fe200078e0203 */
[----:B------:R-:W-:Y:S04]  /*0140*/  STL [R1+0x6e0], R3 ;  /* 0x0006e00301007387 */ /* 0x000fe80000100800 */
[----:B------:R-:W-:-:S05]  /*0150*/  LEA R27, R2, R5, 0x1 ;  /* 0x00000005021b7211 */ /* 0x000fca00078e08ff */
[C---:B------:R-:W-:Y:S01]  /*0160*/  IMAD R0, R2.reuse, 0x2, R27 ;  /* 0x0000000202007824 */ /* 0x040fe200078e021b */
[----:B------:R-:W-:Y:S04]  /*0170*/  STL [R1+0x6e8], R27 ;  /* 0x0006e81b01007387 */ /* 0x000fe80000100800 */
[----:B------:R0:W-:Y:S02]  /*0180*/  STL [R1+0x8], R0 ;  /* 0x0000080001007387 */ /* 0x0001e40000100800 */
[----:B0-----:R-:W-:-:S05]  /*0190*/  IMAD R0, R2, 0x2, R0 ;  /* 0x0000000202007824 */ /* 0x001fca00078e0200 */
[----:B------:R-:W-:-:S05]  /*01a0*/  LEA R9, R2, R0, 0x1 ;  /* 0x0000000002097211 */ /* 0x000fca00078e08ff */
[----:B------:R-:W-:-:S04]  /*01b0*/  IMAD R26, R2, 0x2, R9 ;  /* 0x00000002021a7824 */ /* 0x000fc800078e0209 */
[----:B------:R-:W-:-:S05]  /*01c0*/  IMAD R0, R2, 0x2, R26 ;  /* 0x0000000202007824 */ /* 0x000fca00078e021a */
[----:B------:R0:W-:Y:S02]  /*01d0*/  STL [R1+0x4], R0 ;  /* 0x0000040001007387 */ /* 0x0001e40000100800 */
[----:B0-----:R-:W-:-:S05]  /*01e0*/  LEA R0, R2, R0, 0x1 ;  /* 0x0000000002007211 */ /* 0x001fca00078e08ff */
[C---:B------:R-:W-:Y:S01]  /*01f0*/  IMAD R16, R2.reuse, 0x2, R0 ;  /* 0x0000000202107824 */ /* 0x040fe200078e0200 */
[----:B------:R0:W-:Y:S03]  /*0200*/  STL [R1+0x38], R0 ;  /* 0x0000380001007387 */ /* 0x0001e60000100800 */
[----:B------:R-:W-:-:S05]  /*0210*/  IMAD R25, R2, 0x2, R16 ;  /* 0x0000000202197824 */ /* 0x000fca00078e0210 */
[----:B0-----:R-:W-:-:S05]  /*0220*/  LEA R0, R2, R25, 0x1 ;  /* 0x0000001902007211 */ /* 0x001fca00078e08ff */
[----:B------:R0:W-:Y:S02]  /*0230*/  STL [R1+0xc], R0 ;  /* 0x00000c0001007387 */ /* 0x0001e40000100800 */
[----:B0-----:R-:W-:-:S04]  /*0240*/  IMAD R0, R2, 0x2, R0 ;  /* 0x0000000202007824 */ /* 0x001fc800078e0200 */
[C---:B------:R-:W-:Y:S01]  /*0250*/  IMAD R12, R2.reuse, 0x2, R0 ;  /* 0x00000002020c7824 */ /* 0x040fe200078e0200 */
[----:B------:R0:W-:Y:S04]  /*0260*/  STL [R1+0x3c], R0 ;  /* 0x00003c0001007387 */ /* 0x0001e80000100800 */
[----:B------:R-:W-:-:S05]  /*0270*/  LEA R24, R2, R12, 0x1 ;  /* 0x0000000c02187211 */ /* 0x000fca00078e08ff */
[----:B0-----:R-:W-:-:S05]  /*0280*/  IMAD R0, R2, 0x2, R24 ;  /* 0x0000000202007824 */ /* 0x001fca00078e0218 */
[----:B------:R0:W-:Y:S02]  /*0290*/  STL [R1+0x10], R0 ;  /* 0x0000100001007387 */ /* 0x0001e40000100800 */
[----:B0-----:R-:W-:-:S05]  /*02a0*/  IMAD R0, R2, 0x2, R0 ;  /* 0x0000000202007824 */ /* 0x001fca00078e0200 */
[C---:B------:R-:W-:Y:S01]  /*02b0*/  LEA R35, R2.reuse, R0, 0x1 ;  /* 0x0000000002237211 */ /* 0x040fe200078e08ff */
[----:B------:R0:W-:Y:S04]  /*02c0*/  STL [R1+0x40], R0 ;  /* 0x0000400001007387 */ /* 0x0001e80000100800 */
[----:B------:R-:W-:-:S04]  /*02d0*/  IMAD R23, R2, 0x2, R35 ;  /* 0x0000000202177824 */ /* 0x000fc800078e0223 */
[----:B0-----:R-:W-:-:S05]  /*02e0*/  IMAD R0, R2, 0x2, R23 ;  /* 0x0000000202007824 */ /* 0x001fca00078e0217 */
        /* <DEDUP_REMOVED lines=23> */
[C---:B------:R-:W-:Y:S01]  /*0460*/  LEA R3, R2.reuse, R19, 0x1 ;  /* 0x0000001302037211 */ /* 0x040fe200078e08ff */
[----:B0-----:R-:W0:Y:S04]  /*0470*/  S2R R0, SR_CTAID.X ;  /* 0x0000000000007919 */ /* 0x001e280000002500 */
[----:B------:R1:W-:Y:S02]  /*0480*/  STL [R1+0x24], R3 ;  /* 0x0000240301007387 */ /* 0x0003e40000100800 */
[----:B-1----:R-:W-:-:S04]  /*0490*/  IMAD R3, R2, 0x2, R3 ;  /* 0x0000000202037824 */ /* 0x002fc800078e0203 */
[C---:B------:R-:W-:Y:S01]  /*04a0*/  IMAD R14, R2.reuse, 0x2, R3 ;  /* 0x00000002020e7824 */ /* 0x040fe200078e0203 */
[----:B------:R1:W-:Y:S04]  /*04b0*/  STL [R1+0x68], R3 ;  /* 0x0000680301007387 */ /* 0x0003e80000100800 */
[----:B------:R-:W-:-:S05]  /*04c0*/  LEA R42, R2, R14, 0x1 ;  /* 0x0000000e022a7211 */ /* 0x000fca00078e08ff */
[----:B-1----:R-:W-:Y:S02]  /*04d0*/  IMAD R3, R2, 0x2, R42 ;  /* 0x0000000202037824 */ /* 0x002fe400078e022a */
[----:B0-----:R-:W-:Y:S02]  /*04e0*/  IMAD R0, R0, 0x100, R58 ;  /* 0x0000010000007824 */ /* 0x001fe400078e023a */
[----:B------:R-:W-:Y:S02]  /*04f0*/  IMAD R7, R2, 0x2, R3 ;  /* 0x0000000202077824 */ /* 0x000fe400078e0203 */
[----:B------:R-:W-:Y:S01]  /*0500*/  IMAD R0, R0, UR5, RZ ;  /* 0x0000000500007c24 */ /* 0x000fe2000f8e02ff */
[----:B------:R-:W-:Y:S02]  /*0510*/  UIMAD.WIDE UR4, UR4, 0x2, URZ ;  /* 0x00000002040478a5 */ /* 0x000fe4000f8e02ff */
[C---:B------:R-:W-:Y:S01]  /*0520*/  LEA R29, R2.reuse, R7, 0x1 ;  /* 0x00000007021d7211 */ /* 0x040fe200078e08ff */
[----:B------:R0:W-:Y:S04]  /*0530*/  STL [R1+0x6c], R7 ;  /* 0x00006c0701007387 */ /* 0x0001e80000100800 */
[----:B------:R-:W-:-:S05]  /*0540*/  IMAD R43, R2, 0x2, R29 ;  /* 0x00000002022b7824 */ /* 0x000fca00078e021d */
[----:B------:R-:W-:Y:S02]  /*0550*/  LEA R61, R2, R43, 0x1 ;  /* 0x0000002b023d7211 */ /* 0x000fe400078e08ff */
[C---:B0-----:R-:W-:Y:S01]  /*0560*/  SHF.L.U32 R7, R0.reuse, 0x1, RZ ;  /* 0x0000000100077819 */ /* 0x041fe200000006ff */
[----:B------:R-:W-:Y:S02]  /*0570*/  IMAD.HI R0, R0, 0x2, RZ ;  /* 0x0000000200007827 */ /* 0x000fe400078e02ff */
[----:B------:R-:W-:Y:S01]  /*0580*/  STL [R1+0x6e4], R61 ;  /* 0x0006e43d01007387 */ /* 0x000fe20000100800 */
[----:B-----5:R-:W-:Y:S01]  /*0590*/  IADD3 R10, P0, P1, R7, UR7, R10 ;  /* 0x00000007070a7c10 */ /* 0x020fe2000f91e00a */
[----:B------:R-:W-:-:S03]  /*05a0*/  IMAD R6, R2, 0x2, R61 ;  /* 0x0000000202067824 */ /* 0x000fc600078e023d */
[----:B------:R-:W-:Y:S01]  /*05b0*/  IADD3.X R0, PT, PT, R0, UR5, R11, P0, P1 ;  /* 0x0000000500007c10 */ /* 0x000fe200087e240b */
[C---:B------:R-:W-:Y:S01]  /*05c0*/  IMAD R37, R2.reuse, 0x2, R6 ;  /* 0x0000000202257824 */ /* 0x040fe200078e0206 */
[----:B------:R0:W-:Y:S03]  /*05d0*/  STL [R1+0x78], R6 ;  /* 0x0000780601007387 */ /* 0x0001e60000100800 */
[----:B------:R-:W-:-:S04]  /*05e0*/  IMAD R44, R2, 0x2, R37 ;  /* 0x00000002022c7824 */ /* 0x000fc800078e0225 */
[----:B------:R-:W-:Y:S01]  /*05f0*/  IMAD R57, R2, 0x2, R44 ;  /* 0x0000000202397824 */ /* 0x000fe200078e022c */
[----:B0-----:R-:W-:-:S04]  /*0600*/  LEA R6, P0, R4, R10, 0x1 ;  /* 0x0000000a04067211 */ /* 0x001fc800078008ff */
[----:B------:R-:W-:Y:S02]  /*0610*/  LEA R8, R2, R57, 0x1 ;  /* 0x0000003902087211 */ /* 0x000fe400078e08ff */
[----:B------:R-:W-:Y:S02]  /*0620*/  LEA.HI.X.SX32 R7, R4, R0, 0x1, P0 ;  /* 0x0000000004077211 */ /* 0x000fe400000f0eff */
[C---:B------:R-:W-:Y:S01]  /*0630*/  LEA R4, P0, R5.reuse, R10, 0x1 ;  /* 0x0000000a05047211 */ /* 0x040fe200078008ff */
[C---:B------:R-:W-:Y:S01]  /*0640*/  IMAD R30, R2.reuse, 0x2, R8 ;  /* 0x00000002021e7824 */ /* 0x040fe200078e0208 */
[----:B------:R0:W-:Y:S02]  /*0650*/  STL [R1+0x7c], R8 ;  /* 0x00007c0801007387 */ /* 0x0001e40000100800 */
[----:B------:R-:W-:Y:S01]  /*0660*/  LEA.HI.X.SX32 R5, R5, R0, 0x1, P0 ;  /* 0x0000000005057211 */ /* 0x000fe200000f0eff */
[C---:B------:R-:W-:Y:S01]  /*0670*/  IMAD R45, R2.reuse, 0x2, R30 ;  /* 0x00000002022d7824 */ /* 0x040fe200078e021e */
[----:B---3--:R1:W2:Y:S04]  /*0680*/  LDG.E.U16 R34, desc[UR8][R6.64] ;  /* 0x0000000806227981 */ /* 0x0082a8000c1e1500 */
[C---:B------:R-:W-:Y:S01]  /*0690*/  LEA R56, R2.reuse, R45, 0x1 ;  /* 0x0000002d02387211 */ /* 0x040fe200078e08ff */
[----:B------:R3:W5:Y:S04]  /*06a0*/  LDG.E.U16 R27, desc[UR8][R4.64] ;  /* 0x00000008041b7981 */ /* 0x000768000c1e1500 */
[----:B0-----:R-:W-:Y:S01]  /*06b0*/  IMAD R8, R2, 0x2, R56 ;  /* 0x0000000202087824 */ /* 0x001fe200078e0238 */
[----:B-1----:R-:W-:-:S03]  /*06c0*/  LEA R6, P0, R9, R10, 0x1 ;  /* 0x0000000a09067211 */ /* 0x002fc600078008ff */
[----:B------:R-:W-:Y:S01]  /*06d0*/  IMAD R31, R2, 0x2, R8 ;  /* 0x00000002021f7824 */ /* 0x000fe200078e0208 */
[----:B------:R0:W-:Y:S01]  /*06e0*/  STL [R1+0x74], R8 ;  /* 0x0000740801007387 */ /* 0x0001e20000100800 */
[----:B------:R-:W-:-:S03]  /*06f0*/  LEA.HI.X.SX32 R7, R9, R0, 0x1, P0 ;  /* 0x0000000009077211 */ /* 0x000fc600000f0eff */
[C---:B------:R-:W-:Y:S02]  /*0700*/  LEA R46, R2.reuse, R31, 0x1 ;  /* 0x0000001f022e7211 */ /* 0x040fe400078e08ff */
[----:B------:R1:W2:Y:S03]  /*0710*/  LDG.E.U16 R61, desc[UR8][R6.64] ;  /* 0x00000008063d7981 */ /* 0x0002a6000c1e1500 */
[----:B------:R-:W-:Y:S01]  /*0720*/  IMAD R55, R2, 0x2, R46 ;  /* 0x0000000202377824 */ /* 0x000fe200078e022e */
[----:B0-----:R-:W-:-:S03]  /*0730*/  LEA R8, P1, R16, R10, 0x1 ;  /* 0x0000000a10087211 */ /* 0x001fc600078208ff */
[----:B---3--:R-:W-:Y:S01]  /*0740*/  IMAD R4, R2, 0x2, R55 ;  /* 0x0000000202047824 */ /* 0x008fe200078e0237 */
[----:B------:R-:W-:-:S04]  /*0750*/  LEA.HI.X.SX32 R9, R16, R0, 0x1, P1 ;  /* 0x0000000010097211 */ /* 0x000fc800008f0eff */
[C---:B------:R-:W-:Y:S01]  /*0760*/  LEA R41, R2.reuse, R4, 0x1 ;  /* 0x0000000402297211 */ /* 0x040fe200078e08ff */
[----:B------:R0:W-:Y:S04]  /*0770*/  STL [R1+0x80], R4 ;  /* 0x0000800401007387 */ /* 0x0001e80000100800 */
[C---:B------:R-:W-:Y:S01]  /*0780*/  IMAD R47, R2.reuse, 0x2, R41 ;  /* 0x00000002022f7824 */ /* 0x040fe200078e0229 */
[----:B------:R-:W3:Y:S03]  /*0790*/  LDG.E.U16 R8, desc[UR8][R8.64] ;  /* 0x0000000808087981 */ /* 0x000ee6000c1e1500 */
[----:B------:R-:W-:-:S05]  /*07a0*/  IMAD R54, R2, 0x2, R47 ;  /* 0x0000000202367824 */ /* 0x000fca00078e022f */
[----:B0-----:R-:W-:-:S05]  /*07b0*/  LEA R4, R2, R54, 0x1 ;  /* 0x0000003602047211 */ /* 0x001fca00078e08ff */
[C---:B------:R-:W-:Y:S01]  /*07c0*/  IMAD R40, R2.reuse, 0x2, R4 ;  /* 0x0000000202287824 */ /* 0x040fe200078e0204 */
[----:B------:R0:W-:Y:S03]  /*07d0*/  STL [R1+0x88], R4 ;  /* 0x0000880401007387 */ /* 0x0001e60000100800 */
[----:B------:R-:W-:-:S05]  /*07e0*/  IMAD R48, R2, 0x2, R40 ;  /* 0x0000000202307824 */ /* 0x000fca00078e0228 */
[----:B------:R-:W-:-:S05]  /*07f0*/  LEA R53, R2, R48, 0x1 ;  /* 0x0000003002357211 */ /* 0x000fca00078e08ff */
[----:B0-----:R-:W-:-:S04]  /*0800*/  IMAD R4, R2, 0x2, R53 ;  /* 0x0000000202047824 */ /* 0x001fc800078e0235 */
[C---:B------:R-:W-:Y:S01]  /*0810*/  IMAD R32, R2.reuse, 0x2, R4 ;  /* 0x0000000202207824 */ /* 0x040fe200078e0204 */
[----:B------:R0:W-:Y:S04]  /*0820*/  STL [R1+0x8c], R4 ;  /* 0x00008c0401007387 */ /* 0x0001e80000100800 */
[----:B------:R-:W-:-:S05]  /*0830*/  LEA R49, R2, R32, 0x1 ;  /* 0x0000002002317211 */ /* 0x000fca00078e08ff */
[----:B------:R-:W-:-:S04]  /*0840*/  IMAD R52, R2, 0x2, R49 ;  /* 0x0000000202347824 */ /* 0x000fc800078e0231 */
[----:B0-----:R-:W-:-:S05]  /*0850*/  IMAD R4, R2, 0x2, R52 ;  /* 0x0000000202047824 */ /* 0x001fca00078e0234 */
[C---:B------:R-:W-:Y:S01]  /*0860*/  LEA R33, R2.reuse, R4, 0x1 ;  /* 0x0000000402217211 */ /* 0x040fe200078e08ff */
[----:B------:R0:W-:Y:S04]  /*0870*/  STL [R1+0x94], R4 ;  /* 0x0000940401007387 */ /* 0x0001e80000100800 */
[----:B------:R-:W-:-:S04]  /*0880*/  IMAD R50, R2, 0x2, R33 ;  /* 0x0000000202327824 */ /* 0x000fc800078e0221 */
        /* <DEDUP_REMOVED lines=10> */
[----:B------:R-:W-:Y:S01]  /*0930*/  IMAD R60, R2, 0x2, R17 ;  /* 0x00000002023c7824 */ /* 0x000fe200078e0211 */
[----:B0-----:R-:W-:-:S04]  /*0940*/  LEA R4, P0, R12, R10, 0x1 ;  /* 0x0000000a0c047211 */ /* 0x001fc800078008ff */
[----:B------:R-:W-:Y:S02]  /*0950*/  LEA.HI.X.SX32 R5, R12, R0, 0x1, P0 ;  /* 0x000000000c057211 */ /* 0x000fe400000f0eff */
[----:B-1----:R-:W-:-:S04]  /*0960*/  LEA R6, P0, R35, R10, 0x1 ;  /* 0x0000000a23067211 */ /* 0x002fc800078008ff */
[----:B------:R-:W-:Y:S02]  /*0970*/  LEA.HI.X.SX32 R7, R35, R0, 0x1, P0 ;  /* 0x0000000023077211 */ /* 0x000fe400000f0eff */
[----:B------:R0:W2:Y:S04]  /*0980*/  LDG.E.U16 R35, desc[UR8][R4.64] ;  /* 0x0000000804237981 */ /* 0x0000a8000c1e1500 */
[----:B------:R1:W4:Y:S01]  /*0990*/  LDG.E.U16 R7, desc[UR8][R6.64] ;  /* 0x0000000806077981 */ /* 0x000322000c1e1500 */
[----:B------:R-:W-:-:S05]  /*09a0*/  IMAD R38, R2, 0x2, R60 ;  /* 0x0000000202267824 */ /* 0x000fca00078e023c */
[----:B------:R0:W-:Y:S01]  /*09b0*/  STL [R1+0x9c], R38 ;  /* 0x00009c2601007387 */ /* 0x0001e20000100800 */
[C---:B------:R-:W-:Y:S02]  /*09c0*/  LEA R12, P1, R13.reuse, R10, 0x1 ;  /* 0x0000000a0d0c7211 */ /* 0x040fe400078208ff */
[----:B0-----:R-:W-:Y:S02]  /*09d0*/  LEA R38, R2, R38, 0x1 ;  /* 0x0000002602267211 */ /* 0x001fe400078e08ff */
[----:B------:R-:W-:-:S03]  /*09e0*/  LEA.HI.X.SX32 R13, R13, R0, 0x1, P1 ;  /* 0x000000000d0d7211 */ /* 0x000fc600008f0eff */
[----:B------:R-:W-:Y:S01]  /*09f0*/  IMAD R16, R2, 0x2, R38 ;  /* 0x0000000202107824 */ /* 0x000fe200078e0226 */
[----:B------:R-:W-:-:S03]  /*0a00*/  LEA R4, P0, R15, R10, 0x1 ;  /* 0x0000000a0f047211 */ /* 0x000fc600078008ff */
[----:B------:R-:W-:Y:S01]  /*0a10*/  IMAD R9, R2, 0x2, R16 ;  /* 0x0000000202097824 */ /* 0x000fe200078e0210 */
[----:B------:R-:W-:Y:S02]  /*0a20*/  LEA.HI.X.SX32 R5, R15, R0, 0x1, P0 ;  /* 0x000000000f057211 */ /* 0x000fe400000f0eff */
[----:B------:R0:W5:Y:S01]  /*0a30*/  LDG.E.U16 R15, desc[UR8][R12.64] ;  /* 0x000000080c0f7981 */ /* 0x000162000c1e1500 */
[----:B-1----:R-:W-:-:S03]  /*0a40*/  LEA R6, P0, R28, R10, 0x1 ;  /* 0x0000000a1c067211 */ /* 0x002fc600078008ff */
[----:B---3--:R1:W-:Y:S02]  /*0a50*/  STL [R1+0x19c], R8 ;  /* 0x00019c0801007387 */ /* 0x0083e40000100800 */
[----:B-1----:R-:W-:-:S05]  /*0a60*/  LEA R8, R2, R9, 0x1 ;  /* 0x0000000902087211 */ /* 0x002fca00078e08ff */
[----:B------:R-:W-:Y:S04]  /*0a70*/  STL [R1+0x90], R8 ;  /* 0x0000900801007387 */ /* 0x000fe80000100800 */
[----:B--2---:R-:W-:Y:S04]  /*0a80*/  STL [R1+0x198], R35 ;  /* 0x0001982301007387 */ /* 0x004fe80000100800 */
[----:B----4-:R1:W-:Y:S02]  /*0a90*/  STL [R1+0x194], R7 ;  /* 0x0001940701007387 */ /* 0x0103e40000100800 */
[----:B-1----:R-:W-:-:S02]  /*0aa0*/  LEA.HI.X.SX32 R7, R28, R0, 0x1, P0 ;  /* 0x000000001c077211 */ /* 0x002fc400000f0eff */
[----:B------:R1:W2:Y:S04]  /*0ab0*/  LDG.E.U16 R28, desc[UR8][R4.64] ;  /* 0x00000008041c7981 */ /* 0x0002a8000c1e1500 */
[----:B------:R-:W3:Y:S01]  /*0ac0*/  LDG.E.U16 R6, desc[UR8][R6.64] ;  /* 0x0000000806067981 */ /* 0x000ee2000c1e1500 */
[----:B------:R-:W-:Y:S01]  /*0ad0*/  IMAD R35, R2, 0x2, R8 ;  /* 0x0000000202237824 */ /* 0x000fe200078e0208 */
[C---:B0-----:R-:W-:Y:S02]  /*0ae0*/  LEA R12, P1, R36.reuse, R10, 0x1 ;  /* 0x0000000a240c7211 */ /* 0x041fe400078208ff */
[----:B-----5:R0:W-:Y:S02]  /*0af0*/  STL [R1+0x190], R15 ;  /* 0x0001900f01007387 */ /* 0x0201e40000100800 */
[----:B------:R-:W-:-:S02]  /*0b00*/  LEA.HI.X.SX32 R13, R36, R0, 0x1, P1 ;  /* 0x00000000240d7211 */ /* 0x000fc400008f0eff */
[----:B-1----:R-:W-:-:S03]  /*0b10*/  LEA R4, P0, R14, R10, 0x1 ;  /* 0x0000000a0e047211 */ /* 0x002fc600078008ff */
[----:B------:R1:W4:Y:S01]  /*0b20*/  LDG.E.U16 R7, desc[UR8][R12.64] ;  /* 0x000000080c077981 */ /* 0x000322000c1e1500 */
[----:B0-----:R-:W-:-:S05]  /*0b30*/  IMAD R15, R2, 0x2, R35 ;  /* 0x00000002020f7824 */ /* 0x001fca00078e0223 */
[----:B------:R-:W-:Y:S02]  /*0b40*/  LEA R8, R2, R15, 0x1 ;  /* 0x0000000f02087211 */ /* 0x000fe400078e08ff */
[----:B------:R-:W-:Y:S02]  /*0b50*/  LEA.HI.X.SX32 R5, R14, R0, 0x1, P0 ;  /* 0x000000000e057211 */ /* 0x000fe400000f0eff */
[----:B-1----:R-:W-:-:S04]  /*0b60*/  LEA R12, P0, R29, R10, 0x1 ;  /* 0x0000000a1d0c7211 */ /* 0x002fc800078008ff */
[----:B------:R-:W-:-:S06]  /*0b70*/  LEA.HI.X.SX32 R13, R29, R0, 0x1, P0 ;  /* 0x000000001d0d7211 */ /* 0x000fcc00000f0eff */
[----:B------:R-:W5:Y:S04]  /*0b80*/  LDG.E.U16 R13, desc[UR8][R12.64] ;  /* 0x000000080c0d7981 */ /* 0x000f68000c1e1500 */
[----:B--2---:R0:W-:Y:S02]  /*0b90*/  STL [R1+0x18c], R28 ;  /* 0x00018c1c01007387 */ /* 0x0041e40000100800 */
[----:B0-----:R-:W-:-:S04]  /*0ba0*/  IMAD R28, R2, 0x2, R8 ;  /* 0x00000002021c7824 */ /* 0x001fc800078e0208 */
[----:B------:R-:W-:Y:S01]  /*0bb0*/  IMAD R36, R2, 0x2, R28 ;  /* 0x0000000202247824 */ /* 0x000fe200078e021c */
[----:B------:R0:W-:Y:S04]  /*0bc0*/  STL [R1+0x84], R28 ;  /* 0x0000841c01007387 */ /* 0x0001e80000100800 */
[----:B---3--:R1:W-:Y:S01]  /*0bd0*/  STL [R1+0x188], R6 ;  /* 0x0001880601007387 */ /* 0x0083e20000100800 */
[----:B0-----:R-:W-:-:S03]  /*0be0*/  LEA R28, P1, R37, R10, 0x1 ;  /* 0x0000000a251c7211 */ /* 0x001fc600078208ff */
[----:B-1----:R0:W2:Y:S01]  /*0bf0*/  LDG.E.U16 R6, desc[UR8][R4.64] ;  /* 0x0000000804067981 */ /* 0x0020a2000c1e1500 */
[----:B------:R-:W-:-:S05]  /*0c00*/  LEA.HI.X.SX32 R29, R37, R0, 0x1, P1 ;  /* 0x00000000251d7211 */ /* 0x000fca00008f0eff */
[----:B------:R1:W3:Y:S01]  /*0c10*/  LDG.E.U16 R12, desc[UR8][R28.64] ;  /* 0x000000081c0c7981 */ /* 0x0002e2000c1e1500 */
[----:B------:R-:W-:-:S03]  /*0c20*/  LEA R14, R2, R36, 0x1 ;  /* 0x00000024020e7211 */ /* 0x000fc600078e08ff */
[----:B----4-:R4:W-:Y:S01]  /*0c30*/  STL [R1+0x184], R7 ;  /* 0x0001840701007387 */ /* 0x0109e20000100800 */
[----:B0-----:R-:W-:Y:S01]  /*0c40*/  LEA R4, P0, R30, R10, 0x1 ;  /* 0x0000000a1e047211 */ /* 0x001fe200078008ff */
[----:B----4-:R-:W-:-:S03]  /*0c50*/  IMAD R7, R2, 0x2, R14 ;  /* 0x0000000202077824 */ /* 0x010fc600078e020e */
[----:B------:R-:W-:Y:S02]  /*0c60*/  LEA.HI.X.SX32 R5, R30, R0, 0x1, P0 ;  /* 0x000000001e057211 */ /* 0x000fe400000f0eff */
[-C--:B-1----:R-:W-:Y:S02]  /*0c70*/  LEA R28, P0, R31, R10.reuse, 0x1 ;  /* 0x0000000a1f1c7211 */ /* 0x082fe400078008ff */
[----:B------:R-:W-:Y:S02]  /*0c80*/  LEA R30, P1, R41, R10, 0x1 ;  /* 0x0000000a291e7211 */ /* 0x000fe400078208ff */
[-C--:B------:R-:W-:Y:S02]  /*0c90*/  LEA.HI.X.SX32 R29, R31, R0.reuse, 0x1, P0 ;  /* 0x000000001f1d7211 */ /* 0x080fe400000f0eff */
[----:B------:R-:W-:-:S04]  /*0ca0*/  LEA.HI.X.SX32 R31, R41, R0, 0x1, P1 ;  /* 0x00000000291f7211 */ /* 0x000fc800008f0eff */
[----:B------:R-:W4:Y:S04]  /*0cb0*/  LDG.E.U16 R29, desc[UR8][R28.64] ;  /* 0x000000081c1d7981 */ /* 0x000f28000c1e1500 */
[----:B------:R-:W4:Y:S04]  /*0cc0*/  LDG.E.U16 R41, desc[UR8][R30.64] ;  /* 0x000000081e297981 */ /* 0x000f28000c1e1500 */
[----:B--2---:R0:W-:Y:S02]  /*0cd0*/  STL [R1+0x180], R6 ;  /* 0x0001800601007387 */ /* 0x0041e40000100800 */
[----:B0-----:R-:W-:-:S05]  /*0ce0*/  IMAD R6, R2, 0x2, R7 ;  /* 0x0000000202067824 */ /* 0x001fca00078e0207 */
[----:B------:R-:W-:Y:S04]  /*0cf0*/  STL [R1+0x70], R6 ;  /* 0x0000700601007387 */ /* 0x000fe80000100800 */
[----:B-----5:R-:W-:Y:S04]  /*0d00*/  STL [R1+0x17c], R13 ;  /* 0x00017c0d01007387 */ /* 0x020fe80000100800 */
[----:B---3--:R0:W-:Y:S04]  /*0d10*/  STL [R1+0x178], R12 ;  /* 0x0001780c01007387 */ /* 0x0081e80000100800 */
[----:B0-----:R0:W2:Y:S01]  /*0d20*/  LDG.E.U16 R12, desc[UR8][R4.64] ;  /* 0x00000008040c7981 */ /* 0x0010a2000c1e1500 */
[----:B------:R-:W-:-:S05]  /*0d30*/  LEA R37, R2, R6, 0x1 ;  /* 0x0000000602257211 */ /* 0x000fca00078e08ff */
[----:B------:R-:W-:-:S04]  /*0d40*/  IMAD R13, R2, 0x2, R37 ;  /* 0x00000002020d7824 */ /* 0x000fc800078e0225 */
[----:B------:R-:W-:Y:S01]  /*0d50*/  IMAD R6, R2, 0x2, R13 ;  /* 0x0000000202067824 */ /* 0x000fe200078e020d */
[----:B0-----:R-:W-:-:S04]  /*0d60*/  LEA R4, P0, R40, R10, 0x1 ;  /* 0x0000000a28047211 */ /* 0x001fc800078008ff */
[----:B------:R-:W-:Y:S02]  /*0d70*/  LEA.HI.X.SX32 R5, R40, R0, 0x1, P0 ;  /* 0x0000000028057211 */ /* 0x000fe400000f0eff */
[----:B------:R-:W-:Y:S01]  /*0d80*/  LEA R28, P0, R32, R10, 0x1 ;  /* 0x0000000a201c7211 */ /* 0x000fe200078008ff */
[----:B--2---:R0:W-:Y:S02]  /*0d90*/  STL [R1+0x174], R12 ;  /* 0x0001740c01007387 */ /* 0x0041e40000100800 */
[----:B0-----:R-:W-:-:S05]  /*0da0*/  LEA R12, R2, R6, 0x1 ;  /* 0x00000006020c7211 */ /* 0x001fca00078e08ff */
[----:B------:R-:W-:Y:S04]  /*0db0*/  STL [R1+0x64], R12 ;  /* 0x0000640c01007387 */ /* 0x000fe80000100800 */
[----:B----4-:R0:W-:Y:S04]  /*0dc0*/  STL [R1+0x170], R29 ;  /* 0x0001701d01007387 */ /* 0x0101e80000100800 */
[----:B------:R1:W-:Y:S01]  /*0dd0*/  STL [R1+0x16c], R41 ;  /* 0x00016c2901007387 */ /* 0x0003e20000100800 */
[----:B0-----:R-:W-:-:S03]  /*0de0*/  LEA.HI.X.SX32 R29, R32, R0, 0x1, P0 ;  /* 0x00000000201d7211 */ /* 0x001fc600000f0eff */
[----:B-1----:R0:W2:Y:S04]  /*0df0*/  LDG.E.U16 R41, desc[UR8][R4.64] ;  /* 0x0000000804297981 */ /* 0x0020a8000c1e1500 */
[----:B------:R1:W3:Y:S01]  /*0e00*/  LDG.E.U16 R29, desc[UR8][R28.64] ;  /* 0x000000081c1d7981 */ /* 0x0002e2000c1e1500 */
[----:B------:R-:W-:-:S04]  /*0e10*/  IMAD R40, R2, 0x2, R12 ;  /* 0x0000000202287824 */ /* 0x000fc800078e020c */
[----:B------:R-:W-:Y:S01]  /*0e20*/  IMAD R12, R2, 0x2, R40 ;  /* 0x00000002020c7824 */ /* 0x000fe200078e0228 */
[----:B------:R-:W-:-:S04]  /*0e30*/  LEA R30, P1, R33, R10, 0x1 ;  /* 0x0000000a211e7211 */ /* 0x000fc800078208ff */
[----:B0-----:R-:W-:Y:S02]  /*0e40*/  LEA R5, R2, R12, 0x1 ;  /* 0x0000000c02057211 */ /* 0x001fe400078e08ff */
[----:B------:R-:W-:-:S03]  /*0e50*/  LEA R32, P0, R11, R10, 0x1 ;  /* 0x0000000a0b207211 */ /* 0x000fc600078008ff */
[----:B------:R-:W-:Y:S01]  /*0e60*/  IMAD R4, R2, 0x2, R5 ;  /* 0x0000000202047824 */ /* 0x000fe200078e0205 */
[-C--:B------:R-:W-:Y:S02]  /*0e70*/  LEA.HI.X.SX32 R31, R33, R0.reuse, 0x1, P1 ;  /* 0x00000000211f7211 */ /* 0x080fe400008f0eff */
[----:B------:R-:W-:Y:S02]  /*0e80*/  LEA.HI.X.SX32 R33, R11, R0, 0x1, P0 ;  /* 0x000000000b217211 */ /* 0x000fe400000f0eff */
[C---:B-1----:R-:W-:Y:S01]  /*0e90*/  LEA R28, P0, R39.reuse, R10, 0x1 ;  /* 0x0000000a271c7211 */ /* 0x042fe200078008ff */
[----:B------:R-:W-:Y:S04]  /*0ea0*/  STL [R1+0x58], R4 ;  /* 0x0000580401007387 */ /* 0x000fe80000100800 */
[----:B------:R0:W4:Y:S04]  /*0eb0*/  LDG.E.U16 R11, desc[UR8][R30.64] ;  /* 0x000000081e0b7981 */ /* 0x000128000c1e1500 */
[----:B--2---:R-:W-:Y:S04]  /*0ec0*/  STL [R1+0x168], R41 ;  /* 0x0001682901007387 */ /* 0x004fe80000100800 */
[----:B---3--:R1:W-:Y:S02]  /*0ed0*/  STL [R1+0x164], R29 ;  /* 0x0001641d01007387 */ /* 0x0083e40000100800 */
[----:B-1----:R-:W-:-:S02]  /*0ee0*/  LEA.HI.X.SX32 R29, R39, R0, 0x1, P0 ;  /* 0x00000000271d7211 */ /* 0x002fc400000f0eff */
[----:B------:R-:W2:Y:S01]  /*0ef0*/  LDG.E.U16 R39, desc[UR8][R32.64] ;  /* 0x0000000820277981 */ /* 0x000ea2000c1e1500 */
[----:B0-----:R-:W-:-:S03]  /*0f00*/  LEA R30, P1, R38, R10, 0x1 ;  /* 0x0000000a261e7211 */ /* 0x001fc600078208ff */
[----:B------:R0:W3:Y:S01]  /*0f10*/  LDG.E.U16 R29, desc[UR8][R28.64] ;  /* 0x000000081c1d7981 */ /* 0x0000e2000c1e1500 */
[----:B------:R-:W-:-:S03]  /*0f20*/  LEA.HI.X.SX32 R31, R38, R0, 0x1, P1 ;  /* 0x00000000261f7211 */ /* 0x000fc600008f0eff */
[----:B----4-:R-:W-:Y:S01]  /*0f30*/  STL [R1+0x160], R11 ;  /* 0x0001600b01007387 */ /* 0x010fe20000100800 */
[----:B------:R-:W-:-:S03]  /*0f40*/  IMAD R41, R2, 0x2, R4 ;  /* 0x0000000202297824 */ /* 0x000fc600078e0204 */
[----:B--2---:R1:W-:Y:S04]  /*0f50*/  STL [R1+0x15c], R39 ;  /* 0x00015c2701007387 */ /* 0x0043e80000100800 */
[----:B-1----:R1:W2:Y:S01]  /*0f60*/  LDG.E.U16 R39, desc[UR8][R30.64] ;  /* 0x000000081e277981 */ /* 0x0022a2000c1e1500 */
[----:B------:R-:W-:Y:S02]  /*0f70*/  LEA R11, R2, R41, 0x1 ;  /* 0x00000029020b7211 */ /* 0x000fe400078e08ff */
[----:B------:R-:W-:-:S03]  /*0f80*/  LEA R32, P0, R35, R10, 0x1 ;  /* 0x0000000a23207211 */ /* 0x000fc600078008ff */
[----:B------:R-:W-:Y:S01]  /*0f90*/  IMAD R4, R2, 0x2, R11 ;  /* 0x0000000202047824 */ /* 0x000fe200078e020b */
[----:B------:R-:W-:-:S03]  /*0fa0*/  LEA.HI.X.SX32 R33, R35, R0, 0x1, P0 ;  /* 0x0000000023217211 */ /* 0x000fc600000f0eff */
[----:B------:R-:W-:Y:S01]  /*0fb0*/  IMAD R38, R2, 0x2, R4 ;  /* 0x0000000202267824 */ /* 0x000fe200078e0204 */
[-C--:B0-----:R-:W-:Y:S02]  /*0fc0*/  LEA R28, P0, R36, R10.reuse, 0x1 ;  /* 0x0000000a241c7211 */ /* 0x081fe400078008ff */
[C---:B-1----:R-:W-:Y:S02]  /*0fd0*/  LEA R30, P1, R37.reuse, R10, 0x1 ;  /* 0x0000000a251e7211 */ /* 0x042fe400078208ff */
[----:B------:R-:W-:Y:S04]  /*0fe0*/  STL [R1+0x50], R38 ;  /* 0x0000502601007387 */ /* 0x000fe80000100800 */
[----:B---3--:R0:W-:Y:S01]  /*0ff0*/  STL [R1+0x158], R29 ;  /* 0x0001581d01007387 */ /* 0x0081e20000100800 */
[----:B------:R-:W-:-:S02]  /*1000*/  LEA.HI.X.SX32 R31, R37, R0, 0x1, P1 ;  /* 0x00000000251f7211 */ /* 0x000fc400008f0eff */
[----:B0-----:R-:W-:-:S06]  /*1010*/  LEA.HI.X.SX32 R29, R36, R0, 0x1, P0 ;  /* 0x00000000241d7211 */ /* 0x001fcc00000f0eff */
[----:B------:R-:W3:Y:S04]  /*1020*/  LDG.E.U16 R29, desc[UR8][R28.64] ;  /* 0x000000081c1d7981 */ /* 0x000ee8000c1e1500 */
[----:B--2---:R0:W-:Y:S04]  /*1030*/  STL [R1+0x154], R39 ;  /* 0x0001542701007387 */ /* 0x0041e80000100800 */
[----:B0-----:R0:W2:Y:S02]  /*1040*/  LDG.E.U16 R39, desc[UR8][R32.64] ;  /* 0x0000000820277981 */ /* 0x0010a4000c1e1500 */
[----:B0-----:R-:W-:-:S04]  /*1050*/  LEA R32, P0, R40, R10, 0x1 ;  /* 0x0000000a28207211 */ /* 0x001fc800078008ff */
[----:B------:R-:W-:Y:S02]  /*1060*/  LEA.HI.X.SX32 R33, R40, R0, 0x1, P0 ;  /* 0x0000000028217211 */ /* 0x000fe400000f0eff */
[----:B------:R0:W4:Y:S01]  /*1070*/  LDG.E.U16 R40, desc[UR8][R30.64] ;  /* 0x000000081e287981 */ /* 0x000122000c1e1500 */
[----:B------:R-:W-:-:S05]  /*1080*/  LEA R38, R2, R38, 0x1 ;  /* 0x0000002602267211 */ /* 0x000fca00078e08ff */
[----:B------:R-:W-:-:S04]  /*1090*/  IMAD R35, R2, 0x2, R38 ;  /* 0x0000000202237824 */ /* 0x000fc800078e0226 */
[----:B------:R-:W-:-:S05]  /*10a0*/  IMAD R36, R2, 0x2, R35 ;  /* 0x0000000202247824 */ /* 0x000fca00078e0223 */
[----:B------:R-:W-:-:S05]  /*10b0*/  LEA R37, R2, R36, 0x1 ;  /* 0x0000002402257211 */ /* 0x000fca00078e08ff */
[----:B------:R-:W-:Y:S01]  /*10c0*/  STL [R1+0x2c], R37 ;  /* 0x00002c2501007387 */ /* 0x000fe20000100800 */
[CC--:B0-----:R-:W-:Y:S02]  /*10d0*/  LEA R30, P0, R41.reuse, R10.reuse, 0x1 ;  /* 0x0000000a291e7211 */ /* 0x0c1fe400078008ff */
[----:B------:R-:W-:Y:S02]  /*10e0*/  LEA R28, P1, R38, R10, 0x1 ;  /* 0x0000000a261c7211 */ /* 0x000fe400078208ff */
[----:B------:R-:W-:-:S05]  /*10f0*/  LEA.HI.X.SX32 R31, R41, R0, 0x1, P0 ;  /* 0x00000000291f7211 */ /* 0x000fca00000f0eff */
[----:B------:R-:W5:Y:S04]  /*1100*/  LDG.E.U16 R41, desc[UR8][R30.64] ;  /* 0x000000081e297981 */ /* 0x000f68000c1e1500 */
[----:B--2---:R-:W-:Y:S04]  /*1110*/  STL [R1+0x150], R39 ;  /* 0x0001502701007387 */ /* 0x004fe80000100800 */
[----:B---3--:R-:W-:Y:S04]  /*1120*/  STL [R1+0x14c], R29 ;  /* 0x00014c1d01007387 */ /* 0x008fe80000100800 */
[----:B----4-:R0:W-:Y:S04]  /*1130*/  STL [R1+0x148], R40 ;  /* 0x0001482801007387 */ /* 0x0101e80000100800 */
[----:B0-----:R0:W2:Y:S01]  /*1140*/  LDG.E.U16 R40, desc[UR8][R32.64] ;  /* 0x0000000820287981 */ /* 0x0010a2000c1e1500 */
[----:B------:R-:W-:-:S05]  /*1150*/  LEA.HI.X.SX32 R29, R38, R0, 0x1, P1 ;  /* 0x00000000261d7211 */ /* 0x000fca00008f0eff */
[----:B------:R1:W3:Y:S01]  /*1160*/  LDG.E.U16 R30, desc[UR8][R28.64] ;  /* 0x000000081c1e7981 */ /* 0x0002e2000c1e1500 */
[----:B------:R-:W-:-:S04]  /*1170*/  IMAD R39, R2, 0x2, R37 ;  /* 0x0000000202277824 */ /* 0x000fc800078e0225 */
[----:B------:R-:W-:-:S05]  /*1180*/  IMAD R37, R2, 0x2, R39 ;  /* 0x0000000202257824 */ /* 0x000fca00078e0227 */
[----:B------:R-:W-:Y:S02]  /*1190*/  LEA R38, R2, R37, 0x1 ;  /* 0x0000002502267211 */ /* 0x000fe400078e08ff */
[----:B0-----:R-:W-:-:S04]  /*11a0*/  LEA R32, P0, R39, R10, 0x1 ;  /* 0x0000000a27207211 */ /* 0x001fc800078008ff */
[----:B------:R-:W-:Y:S01]  /*11b0*/  LEA.HI.X.SX32 R33, R39, R0, 0x1, P0 ;  /* 0x0000000027217211 */ /* 0x000fe200000f0eff */
[----:B--2---:R0:W-:Y:S02]  /*11c0*/  STL [R1+0x144], R40 ;  /* 0x0001442801007387 */ /* 0x0041e40000100800 */
[----:B0-----:R-:W-:-:S04]  /*11d0*/  IMAD R40, R2, 0x2, R38 ;  /* 0x0000000202287824 */ /* 0x001fc800078e0226 */
[----:B------:R-:W-:Y:S01]  /*11e0*/  IMAD R31, R2, 0x2, R40 ;  /* 0x00000002021f7824 */ /* 0x000fe200078e0228 */
[----:B------:R0:W-:Y:S02]  /*11f0*/  STL [R1+0x28], R40 ;  /* 0x0000282801007387 */ /* 0x0001e40000100800 */
[----:B0-----:R-:W0:Y:S02]  /*1200*/  S2R R40, SR_TID.X ;  /* 0x0000000000287919 */ /* 0x001e240000002100 */
[----:B-1----:R-:W-:-:S04]  /*1210*/  LEA R28, P0, R31, R10, 0x1 ;  /* 0x0000000a1f1c7211 */ /* 0x002fc800078008ff */
[----:B------:R-:W-:Y:S02]  /*1220*/  LEA.HI.X.SX32 R29, R31, R0, 0x1, P0 ;  /* 0x000000001f1d7211 */ /* 0x000fe400000f0eff */
[C---:B------:R-:W-:Y:S01]  /*1230*/  LEA R31, R2.reuse, R31, 0x1 ;  /* 0x0000001f021f7211 */ /* 0x040fe200078e08ff */
[----:B-----5:R1:W-:Y:S04]  /*1240*/  STL [R1+0x140], R41 ;  /* 0x0001402901007387 */ /* 0x0203e80000100800 */
[----:B---3--:R2:W-:Y:S04]  /*1250*/  STL [R1+0x13c], R30 ;  /* 0x00013c1e01007387 */ /* 0x0085e80000100800 */
[----:B------:R-:W3:Y:S04]  /*1260*/  LDG.E.U16 R39, desc[UR8][R28.64] ;  /* 0x000000081c277981 */ /* 0x000ee8000c1e1500 */
[----:B-1----:R1:W4:Y:S01]  /*1270*/  LDG.E.U16 R41, desc[UR8][R32.64] ;  /* 0x0000000820297981 */ /* 0x002322000c1e1500 */
[----:B--2---:R-:W-:-:S02]  /*1280*/  IMAD R30, R2, 0x2, R31 ;  /* 0x00000002021e7824 */ /* 0x004fc400078e021f */
[----:B-1----:R-:W-:-:S03]  /*1290*/  IMAD.SHL.U32 R32, R58, 0x2, RZ ;  /* 0x000000023a207824 */ /* 0x002fc600078e00ff */
[----:B------:R-:W-:Y:S02]  /*12a0*/  LEA R58, R2, R30, 0x1 ;  /* 0x0000001e023a7211 */ /* 0x000fe400078e08ff */
[----:B0-----:R-:W-:-:S03]  /*12b0*/  SHF.R.S32.HI R28, RZ, 0x8, R40 ;  /* 0x00000008ff1c7819 */ /* 0x001fc60000011428 */
[----:B------:R-:W-:Y:S01]  /*12c0*/  IMAD R40, R2, 0x2, R58 ;  /* 0x0000000202287824 */ /* 0x000fe200078e023a */
[----:B------:R-:W-:-:S04]  /*12d0*/  SGXT R28, R28, 0x1 ;  /* 0x000000011c1c781a */ /* 0x000fc80000000200 */
[----:B------:R-:W-:Y:S02]  /*12e0*/  LOP3.LUT R32, R32, 0x210, R28, 0x78, !PT ;  /* 0x0000021020207812 */ /* 0x000fe400078e781c */
[----:B------:R-:W-:-:S04]  /*12f0*/  LEA R28, P0, R40, R10, 0x1 ;  /* 0x0000000a281c7211 */ /* 0x000fc800078008ff */
[----:B------:R-:W-:-:S06]  /*1300*/  LEA.HI.X.SX32 R29, R40, R0, 0x1, P0 ;  /* 0x00000000281d7211 */ /* 0x000fcc00000f0eff */
[----:B------:R0:W2:Y:S01]  /*1310*/  LDG.E.U16 R29, desc[UR8][R28.64] ;  /* 0x000000081c1d7981 */ /* 0x0000a2000c1e1500 */
[----:B------:R-:W1:Y:S01]  /*1320*/  S2UR UR5, SR_CgaCtaId ;  /* 0x00000000000579c3 */ /* 0x000e620000008800 */
[----:B------:R-:W-:Y:S01]  /*1330*/  UMOV UR4, 0x400 ;  /* 0x0000040000047882 */ /* 0x000fe20000000000 */
[----:B------:R-:W-:-:S05]  /*1340*/  IMAD R40, R2, 0x2, R40 ;  /* 0x0000000202287824 */ /* 0x000fca00078e0228 */
[----:B------:R-:W-:Y:S01]  /*1350*/  LEA R33, R2, R40, 0x1 ;  /* 0x0000002802217211 */ /* 0x000fe200078e08ff */
[----:B-1----:R-:W-:-:S09]  /*1360*/  ULEA UR4, UR5, UR4, 0x18 ;  /* 0x0000000405047291 */ /* 0x002fd2000f8ec0ff */
[----:B------:R1:W-:Y:S04]  /*1370*/  STS.U16 [R32+UR4], R34 ;  /* 0x0000002220007988 */ /* 0x0003e80008000404 */
[----:B------:R5:W-:Y:S04]  /*1380*/  STS.U16 [R32+UR4+0x1000], R27 ;  /* 0x0010001b20007988 */ /* 0x000be80008000404 */
[----:B-1----:R-:W2:Y:S04]  /*1390*/  LDL.LU R34, [R1+0x6ec] ;  /* 0x0006ec0001227983 */ /* 0x002ea80000300800 */
[----:B-----5:R-:W5:Y:S04]  /*13a0*/  LDL.LU R27, [R1+0x6e8] ;  /* 0x0006e800011b7983 */ /* 0x020f680000300800 */
[----:B----4-:R1:W-:Y:S04]  /*13b0*/  STL [R1+0x138], R41 ;  /* 0x0001382901007387 */ /* 0x0103e80000100800 */
[----:B---3--:R3:W-:Y:S01]  /*13c0*/  STL [R1+0x134], R39 ;  /* 0x0001342701007387 */ /* 0x0087e20000100800 */
[----:B-1----:R-:W-:-:S04]  /*13d0*/  IMAD R41, R2, 0x2, R33 ;  /* 0x0000000202297824 */ /* 0x002fc800078e0221 */
[----:B---3--:R-:W-:-:S05]  /*13e0*/  IMAD R39, R2, 0x2, R41 ;  /* 0x0000000202277824 */ /* 0x008fca00078e0229 */
[C---:B0-----:R-:W-:Y:S01]  /*13f0*/  LEA R28, P0, R39.reuse, R10, 0x1 ;  /* 0x0000000a271c7211 */ /* 0x041fe200078008ff */
[----:B--2---:R0:W-:Y:S03]  /*1400*/  STL [R1+0x130], R29 ;  /* 0x0001301d01007387 */ /* 0x0041e60000100800 */
[----:B0-----:R-:W-:-:S06]  /*1410*/  LEA.HI.X.SX32 R29, R39, R0, 0x1, P0 ;  /* 0x00000000271d7211 */ /* 0x001fcc00000f0eff */
[----:B------:R0:W2:Y:S02]  /*1420*/  LDG.E.U16 R29, desc[UR8][R28.64] ;  /* 0x000000081c1d7981 */ /* 0x0000a4000c1e1500 */
[C---:B0-----:R-:W-:Y:S02]  /*1430*/  LEA R28, P0, R34.reuse, R10, 0x1 ;  /* 0x0000000a221c7211 */ /* 0x041fe400078008ff */
[----:B--2---:R0:W-:Y:S02]  /*1440*/  STL [R1+0x12c], R29 ;  /* 0x00012c1d01007387 */ /* 0x0041e40000100800 */
[----:B0-----:R-:W-:-:S05]  /*1450*/  LEA.HI.X.SX32 R29, R34, R0, 0x1, P0 ;  /* 0x00000000221d7211 */ /* 0x001fca00000f0eff */
[----:B------:R5:W2:Y:S02]  /*1460*/  LDG.E.U16 R34, desc[UR8][R28.64] ;  /* 0x000000081c227981 */ /* 0x000aa4000c1e1500 */
[----:B-----5:R-:W-:-:S04]  /*1470*/  LEA R28, P0, R27, R10, 0x1 ;  /* 0x0000000a1b1c7211 */ /* 0x020fc800078008ff */
[----:B------:R-:W-:Y:S01]  /*1480*/  LEA.HI.X.SX32 R29, R27, R0, 0x1, P0 ;  /* 0x000000001b1d7211 */ /* 0x000fe200000f0eff */
[----:B--2---:R0:W-:Y:S04]  /*1490*/  STL [R1+0x128], R34 ;  /* 0x0001282201007387 */ /* 0x0041e80000100800 */
[----:B0-----:R0:W2:Y:S02]  /*14a0*/  LDG.E.U16 R34, desc[UR8][R28.64] ;  /* 0x000000081c227981 */ /* 0x0010a4000c1e1500 */
[----:B0-----:R-:W-:-:S04]  /*14b0*/  LEA R28, P0, R26, R10, 0x1 ;  /* 0x0000000a1a1c7211 */ /* 0x001fc800078008ff */
[----:B------:R-:W-:-:S06]  /*14c0*/  LEA.HI.X.SX32 R29, R26, R0, 0x1, P0 ;  /* 0x000000001a1d7211 */ /* 0x000fcc00000f0eff */
[----:B------:R-:W3:Y:S01]  /*14d0*/  LDG.E.U16 R29, desc[UR8][R28.64] ;  /* 0x000000081c1d7981 */ /* 0x000ee2000c1e1500 */
[----:B------:R-:W-:-:S04]  /*14e0*/  LEA R26, P0, R25, R10, 0x1 ;  /* 0x0000000a191a7211 */ /* 0x000fc800078008ff */
[----:B------:R-:W-:-:S05]  /*14f0*/  LEA.HI.X.SX32 R27, R25, R0, 0x1, P0 ;  /* 0x00000000191b7211 */ /* 0x000fca00000f0eff */
[----:B------:R0:W4:Y:S02]  /*1500*/  LDG.E.U16 R28, desc[UR8][R26.64] ;  /* 0x000000081a1c7981 */ /* 0x000124000c1e1500 */
[----:B0-----:R-:W-:-:S04]  /*1510*/  LEA R26, P0, R24, R10, 0x1 ;  /* 0x0000000a181a7211 */ /* 0x001fc800078008ff */
[----:B------:R-:W-:Y:S02]  /*1520*/  LEA.HI.X.SX32 R27, R24, R0, 0x1, P0 ;  /* 0x00000000181b7211 */ /* 0x000fe400000f0eff */
[----:B------:R-:W-:-:S04]  /*1530*/  LEA R24, P0, R23, R10, 0x1 ;  /* 0x0000000a17187211 */ /* 0x000fc800078008ff */
[----:B------:R-:W-:Y:S01]  /*1540*/  LEA.HI.X.SX32 R25, R23, R0, 0x1, P0 ;  /* 0x0000000017197211 */ /* 0x000fe200000f0eff */
[----:B--2---:R0:W-:Y:S04]  /*1550*/  STL [R1+0x124], R34 ;  /* 0x0001242201007387 */ /* 0x0041e80000100800 */
[----:B0-----:R-:W2:Y:S04]  /*1560*/  LDG.E.U16 R34, desc[UR8][R26.64] ;  /* 0x000000081a227981 */ /* 0x001ea8000c1e1500 */
[----:B---3--:R0:W-:Y:S04]  /*1570*/  STL [R1+0x120], R29 ;  /* 0x0001201d01007387 */ /* 0x0081e80000100800 */
[----:B0-----:R0:W3:Y:S02]  /*1580*/  LDG.E.U16 R29, desc[UR8][R24.64] ;  /* 0x00000008181d7981 */ /* 0x0010e4000c1e1500 */
[----:B0-----:R-:W-:-:S04]  /*1590*/  LEA R24, P0, R22, R10, 0x1 ;  /* 0x0000000a16187211 */ /* 0x001fc800078008ff */
[----:B------:R-:W-:Y:S02]  /*15a0*/  LEA.HI.X.SX32 R25, R22, R0, 0x1, P0 ;  /* 0x0000000016197211 */ /* 0x000fe400000f0eff */
[----:B------:R-:W-:-:S03]  /*15b0*/  LEA R22, P0, R21, R10, 0x1 ;  /* 0x0000000a15167211 */ /* 0x000fc600078008ff */
[----:B------:R-:W5:Y:S01]  /*15c0*/  LDG.E.U16 R27, desc[UR8][R24.64] ;  /* 0x00000008181b7981 */ /* 0x000f62000c1e1500 */
[----:B------:R-:W-:-:S05]  /*15d0*/  LEA.HI.X.SX32 R23, R21, R0, 0x1, P0 ;  /* 0x0000000015177211 */ /* 0x000fca00000f0eff */
[----:B------:R0:W3:Y:S02]  /*15e0*/  LDG.E.U16 R25, desc[UR8][R22.64] ;  /* 0x0000000816197981 */ /* 0x0000e4000c1e1500 */
[----:B0-----:R-:W-:-:S04]  /*15f0*/  LEA R22, P0, R20, R10, 0x1 ;  /* 0x0000000a14167211 */ /* 0x001fc800078008ff */
[----:B------:R-:W-:Y:S02]  /*1600*/  LEA.HI.X.SX32 R23, R20, R0, 0x1, P0 ;  /* 0x0000000014177211 */ /* 0x000fe400000f0eff */
[----:B------:R-:W-:-:S03]  /*1610*/  LEA R20, P0, R19, R10, 0x1 ;  /* 0x0000000a13147211 */ /* 0x000fc600078008ff */
[----:B------:R-:W3:Y:S01]  /*1620*/  LDG.E.U16 R26, desc[UR8][R22.64] ;  /* 0x00000008161a7981 */ /* 0x000ee2000c1e1500 */
[----:B------:R-:W-:-:S05]  /*1630*/  LEA.HI.X.SX32 R21, R19, R0, 0x1, P0 ;  /* 0x0000000013157211 */ /* 0x000fca00000f0eff */
[----:B------:R0:W3:Y:S02]  /*1640*/  LDG.E.U16 R19, desc[UR8][R20.64] ;  /* 0x0000000814137981 */ /* 0x0000e4000c1e1500 */
[----:B0-----:R-:W-:-:S04]  /*1650*/  LEA R20, P0, R42, R10, 0x1 ;  /* 0x0000000a2a147211 */ /* 0x001fc800078008ff */
[----:B------:R-:W-:Y:S01]  /*1660*/  LEA.HI.X.SX32 R21, R42, R0, 0x1, P0 ;  /* 0x000000002a157211 */ /* 0x000fe200000f0eff */
[----:B----4-:R0:W-:Y:S04]  /*1670*/  STL [R1+0x11c], R28 ;  /* 0x00011c1c01007387 */ /* 0x0101e80000100800 */
[----:B0-----:R0:W4:Y:S02]  /*1680*/  LDG.E.U16 R28, desc[UR8][R20.64] ;  /* 0x00000008141c7981 */ /* 0x001124000c1e1500 */
[----:B0-----:R-:W-:-:S04]  /*1690*/  LEA R20, P0, R43, R10, 0x1 ;  /* 0x0000000a2b147211 */ /* 0x001fc800078008ff */
[----:B------:R-:W-:-:S05]  /*16a0*/  LEA.HI.X.SX32 R21, R43, R0, 0x1, P0 ;  /* 0x000000002b157211 */ /* 0x000fca00000f0eff */
[----:B------:R0:W4:Y:S02]  /*16b0*/  LDG.E.U16 R43, desc[UR8][R20.64] ;  /* 0x00000008142b7981 */ /* 0x000124000c1e1500 */
[----:B0-----:R-:W-:-:S04]  /*16c0*/  LEA R20, P0, R44, R10, 0x1 ;  /* 0x0000000a2c147211 */ /* 0x001fc800078008ff */
[----:B------:R-:W-:-:S05]  /*16d0*/  LEA.HI.X.SX32 R21, R44, R0, 0x1, P0 ;  /* 0x000000002c157211 */ /* 0x000fca00000f0eff */
[----:B------:R0:W4:Y:S02]  /*16e0*/  LDG.E.U16 R42, desc[UR8][R20.64] ;  /* 0x00000008142a7981 */ /* 0x000124000c1e1500 */
[----:B0-----:R-:W-:-:S04]  /*16f0*/  LEA R20, P0, R45, R10, 0x1 ;  /* 0x0000000a2d147211 */ /* 0x001fc800078008ff */
[----:B------:R-:W-:Y:S01]  /*1700*/  LEA.HI.X.SX32 R21, R45, R0, 0x1, P0 ;  /* 0x000000002d157211 */ /* 0x000fe200000f0eff */
[----:B--2---:R0:W-:Y:S04]  /*1710*/  STL [R1+0x118], R34 ;  /* 0x0001182201007387 */ /* 0x0041e80000100800 */
[----:B0-----:R0:W2:Y:S02]  /*1720*/  LDG.E.U16 R34, desc[UR8][R20.64] ;  /* 0x0000000814227981 */ /* 0x0010a4000c1e1500 */
[----:B0-----:R-:W-:-:S04]  /*1730*/  LEA R20, P0, R46, R10, 0x1 ;  /* 0x0000000a2e147211 */ /* 0x001fc800078008ff */
[----:B------:R-:W-:-:S05]  /*1740*/  LEA.HI.X.SX32 R21, R46, R0, 0x1, P0 ;  /* 0x000000002e157211 */ /* 0x000fca00000f0eff */
[----:B------:R0:W2:Y:S02]  /*1750*/  LDG.E.U16 R24, desc[UR8][R20.64] ;  /* 0x0000000814187981 */ /* 0x0000a4000c1e1500 */
[----:B0-----:R-:W-:-:S04]  /*1760*/  LEA R20, P0, R47, R10, 0x1 ;  /* 0x0000000a2f147211 */ /* 0x001fc800078008ff */
[----:B------:R-:W-:-:S05]  /*1770*/  LEA.HI.X.SX32 R21, R47, R0, 0x1, P0 ;  /* 0x000000002f157211 */ /* 0x000fca00000f0eff */
[----:B------:R0:W2:Y:S02]  /*1780*/  LDG.E.U16 R22, desc[UR8][R20.64] ;  /* 0x0000000814167981 */ /* 0x0000a4000c1e1500 */
[----:B0-----:R-:W-:-:S04]  /*1790*/  LEA R20, P0, R48, R10, 0x1 ;  /* 0x0000000a30147211 */ /* 0x001fc800078008ff */
[----:B------:R-:W-:-:S05]  /*17a0*/  LEA.HI.X.SX32 R21, R48, R0, 0x1, P0 ;  /* 0x0000000030157211 */ /* 0x000fca00000f0eff */
[----:B------:R0:W2:Y:S02]  /*17b0*/  LDG.E.U16 R23, desc[UR8][R20.64] ;  /* 0x0000000814177981 */ /* 0x0000a4000c1e1500 */
[C---:B0-----:R-:W-:Y:S02]  /*17c0*/  LEA R20, P0, R49.reuse, R10, 0x1 ;  /* 0x0000000a31147211 */ /* 0x041fe400078008ff */
[----:B---3--:R-:W-:Y:S02]  /*17d0*/  STL [R1+0x114], R29 ;  /* 0x0001141d01007387 */ /* 0x008fe40000100800 */
[----:B------:R-:W-:Y:S02]  /*17e0*/  LEA.HI.X.SX32 R21, R49, R0, 0x1, P0 ;  /* 0x0000000031157211 */ /* 0x000fe400000f0eff */
[----:B-----5:R0:W-:Y:S04]  /*17f0*/  STL [R1+0x110], R27 ;  /* 0x0001101b01007387 */ /* 0x0201e80000100800 */
[----:B0-----:R0:W3:Y:S02]  /*1800*/  LDG.E.U16 R27, desc[UR8][R20.64] ;  /* 0x00000008141b7981 */ /* 0x0010e4000c1e1500 */
[----:B0-----:R-:W-:-:S04]  /*1810*/  LEA R20, P0, R50, R10, 0x1 ;  /* 0x0000000a32147211 */ /* 0x001fc800078008ff */
[----:B------:R-:W-:Y:S01]  /*1820*/  LEA.HI.X.SX32 R21, R50, R0, 0x1, P0 ;  /* 0x0000000032157211 */ /* 0x000fe200000f0eff */
[----:B------:R0:W-:Y:S04]  /*1830*/  STL [R1+0x10c], R25 ;  /* 0x00010c1901007387 */ /* 0x0001e80000100800 */
[----:B0-----:R0:W5:Y:S02]  /*1840*/  LDG.E.U16 R25, desc[UR8][R20.64] ;  /* 0x0000000814197981 */ /* 0x001164000c1e1500 */
[----:B0-----:R-:W-:-:S04]  /*1850*/  LEA R20, P0, R18, R10, 0x1 ;  /* 0x0000000a12147211 */ /* 0x001fc800078008ff */
[----:B------:R-:W-:Y:S01]  /*1860*/  LEA.HI.X.SX32 R21, R18, R0, 0x1, P0 ;  /* 0x0000000012157211 */ /* 0x000fe200000f0eff */
[----:B------:R0:W-:Y:S01]  /*1870*/  STL [R1+0x108], R26 ;  /* 0x0001081a01007387 */ /* 0x0001e20000100800 */
[----:B------:R-:W-:-:S03]  /*1880*/  LEA R18, P0, R17, R10, 0x1 ;  /* 0x0000000a11127211 */ /* 0x000fc600078008ff */
[----:B------:R1:W-:Y:S04]  /*1890*/  STL [R1+0x104], R19 ;  /* 0x0001041301007387 */ /* 0x0003e80000100800 */
[----:B0-----:R-:W5:Y:S01]  /*18a0*/  LDG.E.U16 R26, desc[UR8][R20.64] ;  /* 0x00000008141a7981 */ /* 0x001f62000c1e1500 */
[----:B-1----:R-:W-:-:S05]  /*18b0*/  LEA.HI.X.SX32 R19, R17, R0, 0x1, P0 ;  /* 0x0000000011137211 */ /* 0x002fca00000f0eff */
[----:B------:R0:W5:Y:S02]  /*18c0*/  LDG.E.U16 R29, desc[UR8][R18.64] ;  /* 0x00000008121d7981 */ /* 0x000164000c1e1500 */
[----:B0-----:R-:W-:-:S04]  /*18d0*/  LEA R18, P0, R16, R10, 0x1 ;  /* 0x0000000a10127211 */ /* 0x001fc800078008ff */
[----:B------:R-:W-:Y:S02]  /*18e0*/  LEA.HI.X.SX32 R19, R16, R0, 0x1, P0 ;  /* 0x0000000010137211 */ /* 0x000fe400000f0eff */
[C---:B------:R-:W-:Y:S01]  /*18f0*/  LEA R16, P0, R15.reuse, R10, 0x1 ;  /* 0x0000000a0f107211 */ /* 0x040fe200078008ff */
[----:B----4-:R0:W-:Y:S03]  /*1900*/  STL [R1+0x100], R28 ;  /* 0x0001001c01007387 */ /* 0x0101e60000100800 */
[----:B------:R-:W-:-:S05]  /*1910*/  LEA.HI.X.SX32 R17, R15, R0, 0x1, P0 ;  /* 0x000000000f117211 */ /* 0x000fca00000f0eff */
[----:B------:R1:W4:Y:S04]  /*1920*/  LDG.E.U16 R21, desc[UR8][R16.64] ;  /* 0x0000000810157981 */ /* 0x000328000c1e1500 */
[----:B0-----:R-:W4:Y:S01]  /*1930*/  LDG.E.U16 R28, desc[UR8][R18.64] ;  /* 0x00000008121c7981 */ /* 0x001f22000c1e1500 */
[----:B-1----:R-:W-:-:S04]  /*1940*/  LEA R16, P0, R14, R10, 0x1 ;  /* 0x0000000a0e107211 */ /* 0x002fc800078008ff */
[----:B------:R-:W-:Y:S02]  /*1950*/  LEA.HI.X.SX32 R17, R14, R0, 0x1, P0 ;  /* 0x000000000e117211 */ /* 0x000fe400000f0eff */
[----:B------:R-:W-:-:S03]  /*1960*/  LEA R14, P0, R13, R10, 0x1 ;  /* 0x0000000a0d0e7211 */ /* 0x000fc600078008ff */
[----:B------:R-:W4:Y:S01]  /*1970*/  LDG.E.U16 R18, desc[UR8][R16.64] ;  /* 0x0000000810127981 */ /* 0x000f22000c1e1500 */
[----:B------:R-:W-:-:S05]  /*1980*/  LEA.HI.X.SX32 R15, R13, R0, 0x1, P0 ;  /* 0x000000000d0f7211 */ /* 0x000fca00000f0eff */
[----:B------:R0:W4:Y:S02]  /*1990*/  LDG.E.U16 R20, desc[UR8][R14.64] ;  /* 0x000000080e147981 */ /* 0x000124000c1e1500 */
[----:B0-----:R-:W-:-:S04]  /*19a0*/  LEA R14, P0, R12, R10, 0x1 ;  /* 0x0000000a0c0e7211 */ /* 0x001fc800078008ff */
[----:B------:R-:W-:Y:S02]  /*19b0*/  LEA.HI.X.SX32 R15, R12, R0, 0x1, P0 ;  /* 0x000000000c0f7211 */ /* 0x000fe400000f0eff */
[----:B------:R-:W-:-:S03]  /*19c0*/  LEA R12, P0, R11, R10, 0x1 ;  /* 0x0000000a0b0c7211 */ /* 0x000fc600078008ff */
[----:B------:R-:W4:Y:S01]  /*19d0*/  LDG.E.U16 R19, desc[UR8][R14.64] ;  /* 0x000000080e137981 */ /* 0x000f22000c1e1500 */
[----:B------:R-:W-:-:S05]  /*19e0*/  LEA.HI.X.SX32 R13, R11, R0, 0x1, P0 ;  /* 0x000000000b0d7211 */ /* 0x000fca00000f0eff */
[----:B------:R0:W4:Y:S04]  /*19f0*/  LDG.E.U16 R11, desc[UR8][R12.64] ;  /* 0x000000080c0b7981 */ /* 0x000128000c1e1500 */
[----:B------:R-:W-:Y:S04]  /*1a00*/  STL [R1+0xfc], R43 ;  /* 0x0000fc2b01007387 */ /* 0x000fe80000100800 */
[----:B------:R-:W-:Y:S01]  /*1a10*/  STL [R1+0xf8], R42 ;  /* 0x0000f82a01007387 */ /* 0x000fe20000100800 */
[----:B0-----:R-:W-:-:S04]  /*1a20*/  LEA R12, P0, R35, R10, 0x1 ;  /* 0x0000000a230c7211 */ /* 0x001fc800078008ff */
[----:B------:R-:W-:-:S05]  /*1a30*/  LEA.HI.X.SX32 R13, R35, R0, 0x1, P0 ;  /* 0x00000000230d7211 */ /* 0x000fca00000f0eff */
[----:B------:R0:W4:Y:S02]  /*1a40*/  LDG.E.U16 R17, desc[UR8][R12.64] ;  /* 0x000000080c117981 */ /* 0x000124000c1e1500 */
[C---:B0-----:R-:W-:Y:S02]  /*1a50*/  LEA R12, P0, R37.reuse, R10, 0x1 ;  /* 0x0000000a250c7211 */ /* 0x041fe400078008ff */
[----:B--2---:R-:W-:Y:S04]  /*1a60*/  STL [R1+0xf4], R34 ;  /* 0x0000f42201007387 */ /* 0x004fe80000100800 */
[----:B------:R-:W-:Y:S04]  /*1a70*/  STL [R1+0xf0], R24 ;  /* 0x0000f01801007387 */ /* 0x000fe80000100800 */
[----:B------:R0:W-:Y:S04]  /*1a80*/  STL [R1+0xec], R22 ;  /* 0x0000ec1601007387 */ /* 0x0001e80000100800 */
[----:B0-----:R-:W2:Y:S04]  /*1a90*/  LDL.LU R22, [R1+0x8] ;  /* 0x0000080001167983 */ /* 0x001ea80000300800 */
[----:B------:R0:W-:Y:S04]  /*1aa0*/  STL [R1+0xe8], R23 ;  /* 0x0000e81701007387 */ /* 0x0001e80000100800 */
[----:B0-----:R-:W2:Y:S04]  /*1ab0*/  LDL.LU R23, [R1+0x4] ;  /* 0x0000040001177983 */ /* 0x001ea80000300800 */
[----:B------:R-:W2:Y:S01]  /*1ac0*/  LDL.LU R24, [R1+0xc] ;  /* 0x00000c0001187983 */ /* 0x000ea20000300800 */
[----:B------:R-:W0:Y:S03]  /*1ad0*/  S2R R34, SR_TID.X ;  /* 0x0000000000227919 */ /* 0x000e260000002100 */
[----:B---3--:R-:W-:Y:S01]  /*1ae0*/  STL [R1+0xe4], R27 ;  /* 0x0000e41b01007387 */ /* 0x008fe20000100800 */
[----:B------:R-:W-:-:S05]  /*1af0*/  LEA.HI.X.SX32 R13, R37, R0, 0x1, P0 ;  /* 0x00000000250d7211 */ /* 0x000fca00000f0eff */
[----:B------:R1:W3:Y:S04]  /*1b00*/  LDG.E.U16 R16, desc[UR8][R12.64] ;  /* 0x000000080c107981 */ /* 0x0002e8000c1e1500 */
[----:B-----5:R5:W-:Y:S04]  /*1b10*/  STL [R1+0xe0], R25 ;  /* 0x0000e01901007387 */ /* 0x020be80000100800 */
[----:B-----5:R-:W5:Y:S04]  /*1b20*/  LDL.LU R25, [R1+0x10] ;  /* 0x0000100001197983 */ /* 0x020f680000300800 */
[----:B------:R0:W-:Y:S04]  /*1b30*/  STL [R1+0xdc], R26 ;  /* 0x0000dc1a01007387 */ /* 0x0001e80000100800 */
[----:B0-----:R-:W3:Y:S04]  /*1b40*/  LDL.LU R26, [R1+0x14] ;  /* 0x00001400011a7983 */ /* 0x001ee80000300800 */
[----:B------:R-:W3:Y:S01]  /*1b50*/  LDL.LU R27, [R1+0x18] ;  /* 0x00001800011b7983 */ /* 0x000ee20000300800 */
[----:B-1----:R-:W-:-:S03]  /*1b60*/  LEA R12, P0, R31, R10, 0x1 ;  /* 0x0000000a1f0c7211 */ /* 0x002fc600078008ff */
[----:B------:R-:W-:Y:S01]  /*1b70*/  STL [R1+0xd8], R29 ;  /* 0x0000d81d01007387 */ /* 0x000fe20000100800 */
[----:B------:R-:W-:Y:S02]  /*1b80*/  LEA.HI.X.SX32 R13, R31, R0, 0x1, P0 ;  /* 0x000000001f0d7211 */ /* 0x000fe400000f0eff */
[----:B------:R-:W-:-:S03]  /*1b90*/  SHF.R.U32.HI R42, RZ, 0x8, R34 ;  /* 0x00000008ff2a7819 */ /* 0x000fc60000011622 */
[----:B------:R0:W3:Y:S01]  /*1ba0*/  LDG.E.U16 R15, desc[UR8][R12.64] ;  /* 0x000000080c0f7981 */ /* 0x0000e2000c1e1500 */
[----:B------:R-:W-:-:S03]  /*1bb0*/  SGXT.U32 R42, R42, 0x1 ;  /* 0x000000012a2a781a */ /* 0x000fc60000000000 */
[----:B----4-:R1:W-:Y:S01]  /*1bc0*/  STL [R1+0xd4], R28 ;  /* 0x0000d41c01007387 */ /* 0x0103e20000100800 */
[----:B0-----:R-:W-:-:S03]  /*1bd0*/  LEA R12, P0, R40, R10, 0x1 ;  /* 0x0000000a280c7211 */ /* 0x001fc600078008ff */
[----:B-1----:R-:W4:Y:S04]  /*1be0*/  LDL.LU R28, [R1+0x1c] ;  /* 0x00001c00011c7983 */ /* 0x002f280000300800 */
[----:B------:R-:W-:Y:S01]  /*1bf0*/  STL [R1+0xd0], R21 ;  /* 0x0000d01501007387 */ /* 0x000fe20000100800 */
[----:B------:R-:W-:-:S03]  /*1c00*/  LEA.HI.X.SX32 R13, R40, R0, 0x1, P0 ;  /* 0x00000000280d7211 */ /* 0x000fc600000f0eff */
[----:B------:R-:W4:Y:S01]  /*1c10*/  LDL.LU R29, [R1+0x20] ;  /* 0x00002000011d7983 */ /* 0x000f220000300800 */
[----:B------:R-:W-:-:S03]  /*1c20*/  IMAD R42, R42, R2, RZ ;  /* 0x000000022a2a7224 */ /* 0x000fc600078e02ff */
[----:B------:R0:W-:Y:S01]  /*1c30*/  STL [R1+0xcc], R18 ;  /* 0x0000cc1201007387 */ /* 0x0001e20000100800 */
[----:B------:R-:W-:-:S03]  /*1c40*/  IMAD R42, R2, 0x2, R42 ;  /* 0x00000002022a7824 */ /* 0x000fc600078e022a */
[----:B------:R1:W4:Y:S01]  /*1c50*/  LDG.E.U16 R14, desc[UR8][R12.64] ;  /* 0x000000080c0e7981 */ /* 0x000322000c1e1500 */
[----:B0-----:R-:W-:-:S03]  /*1c60*/  LEA R18, R2, R39, 0x1 ;  /* 0x0000002702127211 */ /* 0x001fc600078e08ff */
[----:B------:R-:W-:Y:S01]  /*1c70*/  STL [R1+0xc8], R20 ;  /* 0x0000c81401007387 */ /* 0x000fe20000100800 */
[----:B-1----:R-:W-:-:S03]  /*1c80*/  LEA R12, P0, R18, R10, 0x1 ;  /* 0x0000000a120c7211 */ /* 0x002fc600078008ff */
[----:B------:R0:W-:Y:S01]  /*1c90*/  STS.U16 [R32+UR4+0x2000], R61 ;  /* 0x0020003d20007988 */ /* 0x0001e20008000404 */
[----:B------:R-:W-:Y:S01]  /*1ca0*/  IMAD R42, R2, 0x2, R42 ;  /* 0x00000002022a7824 */ /* 0x000fe200078e022a */
[----:B------:R-:W-:-:S05]  /*1cb0*/  LEA.HI.X.SX32 R13, R18, R0, 0x1, P0 ;  /* 0x00000000120d7211 */ /* 0x000fca00000f0eff */
[----:B------:R1:W4:Y:S04]  /*1cc0*/  LDG.E.U16 R35, desc[UR8][R12.64] ;  /* 0x000000080c237981 */ /* 0x000328000c1e1500 */
[----:B0-----:R-:W4:Y:S04]  /*1cd0*/  LDL.LU R61, [R1+0x6e4] ;  /* 0x0006e400013d7983 */ /* 0x001f280000300800 */
[----:B------:R-:W4:Y:S01]  /*1ce0*/  LDL.LU R34, [R1+0x24] ;  /* 0x0000240001227983 */ /* 0x000f220000300800 */
[----:B-1----:R-:W-:-:S04]  /*1cf0*/  LEA R12, P0, R42, R10, 0x1 ;  /* 0x0000000a2a0c7211 */ /* 0x002fc800078008ff */
[----:B------:R-:W-:Y:S01]  /*1d00*/  LEA.HI.X.SX32 R13, R42, R0, 0x1, P0 ;  /* 0x000000002a0d7211 */ /* 0x000fe200000f0eff */
[----:B------:R-:W-:Y:S04]  /*1d10*/  STL [R1+0xc4], R19 ;  /* 0x0000c41301007387 */ /* 0x000fe80000100800 */
[----:B------:R0:W-:Y:S04]  /*1d20*/  STL [R1+0xc0], R11 ;  /* 0x0000c00b01007387 */ /* 0x0001e80000100800 */
[----:B0-----:R2:W4:Y:S04]  /*1d30*/  LDG.E.U16 R11, desc[UR8][R12.64] ;  /* 0x000000080c0b7981 */ /* 0x001528000c1e1500 */
[----:B------:R0:W-:Y:S01]  /*1d40*/  STL [R1+0xbc], R17 ;  /* 0x0000bc1101007387 */ /* 0x0001e20000100800 */
[----:B--2---:R-:W-:-:S04]  /*1d50*/  LEA R12, P0, R22, R10, 0x1 ;  /* 0x0000000a160c7211 */ /* 0x004fc800078008ff */
[----:B------:R-:W-:-:S05]  /*1d60*/  LEA.HI.X.SX32 R13, R22, R0, 0x1, P0 ;  /* 0x00000000160d7211 */ /* 0x000fca00000f0eff */
[----:B------:R1:W2:Y:S02]  /*1d70*/  LDG.E.U16 R31, desc[UR8][R12.64] ;  /* 0x000000080c1f7981 */ /* 0x0002a4000c1e1500 */
[----:B-1----:R-:W-:-:S04]  /*1d80*/  LEA R12, P0, R23, R10, 0x1 ;  /* 0x0000000a170c7211 */ /* 0x002fc800078008ff */
[----:B------:R-:W-:-:S05]  /*1d90*/  LEA.HI.X.SX32 R13, R23, R0, 0x1, P0 ;  /* 0x00000000170d7211 */ /* 0x000fca00000f0eff */
[----:B------:R1:W2:Y:S02]  /*1da0*/  LDG.E.U16 R22, desc[UR8][R12.64] ;  /* 0x000000080c167981 */ /* 0x0002a4000c1e1500 */
[----:B-1----:R-:W-:-:S04]  /*1db0*/  LEA R12, P0, R24, R10, 0x1 ;  /* 0x0000000a180c7211 */ /* 0x002fc800078008ff */
[----:B------:R-:W-:-:S05]  /*1dc0*/  LEA.HI.X.SX32 R13, R24, R0, 0x1, P0 ;  /* 0x00000000180d7211 */ /* 0x000fca00000f0eff */
[----:B------:R5:W2:Y:S02]  /*1dd0*/  LDG.E.U16 R21, desc[UR8][R12.64] ;  /* 0x000000080c157981 */ /* 0x000aa4000c1e1500 */
[----:B-----5:R-:W-:-:S04]  /*1de0*/  LEA R12, P0, R25, R10, 0x1 ;  /* 0x0000000a190c7211 */ /* 0x020fc800078008ff */
[----:B------:R-:W-:-:S05]  /*1df0*/  LEA.HI.X.SX32 R13, R25, R0, 0x1, P0 ;  /* 0x00000000190d7211 */ /* 0x000fca00000f0eff */
[----:B------:R3:W5:Y:S02]  /*1e00*/  LDG.E.U16 R20, desc[UR8][R12.64] ;  /* 0x000000080c147981 */ /* 0x000764000c1e1500 */
[----:B---3--:R-:W-:-:S04]  /*1e10*/  LEA R12, P0, R26, R10, 0x1 ;  /* 0x0000000a1a0c7211 */ /* 0x008fc800078008ff */
[----:B------:R-:W-:-:S05]  /*1e20*/  LEA.HI.X.SX32 R13, R26, R0, 0x1, P0 ;  /* 0x000000001a0d7211 */ /* 0x000fca00000f0eff */
[----:B------:R1:W3:Y:S02]  /*1e30*/  LDG.E.U16 R19, desc[UR8][R12.64] ;  /* 0x000000080c137981 */ /* 0x0002e4000c1e1500 */
[----:B-1----:R-:W-:-:S04]  /*1e40*/  LEA R12, P0, R27, R10, 0x1 ;  /* 0x0000000a1b0c7211 */ /* 0x002fc800078008ff */
[----:B------:R-:W-:-:S05]  /*1e50*/  LEA.HI.X.SX32 R13, R27, R0, 0x1, P0 ;  /* 0x000000001b0d7211 */ /* 0x000fca00000f0eff */
[----:B0-----:R4:W3:Y:S02]  /*1e60*/  LDG.E.U16 R17, desc[UR8][R12.64] ;  /* 0x000000080c117981 */ /* 0x0018e4000c1e1500 */
[----:B----4-:R-:W-:-:S04]  /*1e70*/  LEA R12, P0, R28, R10, 0x1 ;  /* 0x0000000a1c0c7211 */ /* 0x010fc800078008ff */
[----:B------:R-:W-:Y:S01]  /*1e80*/  LEA.HI.X.SX32 R13, R28, R0, 0x1, P0 ;  /* 0x000000001c0d7211 */ /* 0x000fe200000f0eff */
[----:B------:R0:W-:Y:S04]  /*1e90*/  STL [R1+0xb8], R16 ;  /* 0x0000b81001007387 */ /* 0x0001e80000100800 */
[----:B0-----:R0:W4:Y:S02]  /*1ea0*/  LDG.E.U16 R16, desc[UR8][R12.64] ;  /* 0x000000080c107981 */ /* 0x001124000c1e1500 */
[----:B0-----:R-:W-:-:S04]  /*1eb0*/  LEA R12, P0, R29, R10, 0x1 ;  /* 0x0000000a1d0c7211 */ /* 0x001fc800078008ff */
[----:B------:R-:W-:Y:S01]  /*1ec0*/  LEA.HI.X.SX32 R13, R29, R0, 0x1, P0 ;  /* 0x000000001d0d7211 */ /* 0x000fe200000f0eff */
[----:B------:R0:W-:Y:S04]  /*1ed0*/  STL [R1+0xb4], R15 ;  /* 0x0000b40f01007387 */ /* 0x0001e80000100800 */
[----:B0-----:R0:W3:Y:S02]  /*1ee0*/  LDG.E.U16 R15, desc[UR8][R12.64] ;  /* 0x000000080c0f7981 */ /* 0x0010e4000c1e1500 */
[----:B0-----:R-:W-:-:S04]  /*1ef0*/  LEA R12, P0, R34, R10, 0x1 ;  /* 0x0000000a220c7211 */ /* 0x001fc800078008ff */
[----:B------:R-:W-:Y:S01]  /*1f00*/  LEA.HI.X.SX32 R13, R34, R0, 0x1, P0 ;  /* 0x00000000220d7211 */ /* 0x000fe200000f0eff */
[----:B------:R0:W-:Y:S04]  /*1f10*/  STL [R1+0xb0], R14 ;  /* 0x0000b00e01007387 */ /* 0x0001e80000100800 */
[----:B0-----:R0:W3:Y:S04]  /*1f20*/  LDG.E.U16 R14, desc[UR8][R12.64] ;  /* 0x000000080c0e7981 */ /* 0x0010e8000c1e1500 */
[----:B------:R-:W-:Y:S01]  /*1f30*/  STL [R1+0xac], R35 ;  /* 0x0000ac2301007387 */ /* 0x000fe20000100800 */
[----:B0-----:R-:W-:-:S04]  /*1f40*/  LEA R12, P0, R3, R10, 0x1 ;  /* 0x0000000a030c7211 */ /* 0x001fc800078008ff */
[----:B------:R-:W-:Y:S02]  /*1f50*/  LEA.HI.X.SX32 R13, R3, R0, 0x1, P0 ;  /* 0x00000000030d7211 */ /* 0x000fe400000f0eff */
[----:B------:R-:W3:Y:S04]  /*1f60*/  LDL.LU R3, [R1+0x6e0] ;  /* 0x0006e00001037983 */ /* 0x000ee80000300800 */
[----:B------:R0:W-:Y:S04]  /*1f70*/  STL [R1+0xa8], R11 ;  /* 0x0000a80b01007387 */ /* 0x0001e80000100800 */
[----:B------:R-:W3:Y:S04]  /*1f80*/  LDL.LU R26, [R1+0x38] ;  /* 0x00003800011a7983 */ /* 0x000ee80000300800 */
[----:B------:R-:W3:Y:S04]  /*1f90*/  LDL.LU R27, [R1+0x3c] ;  /* 0x00003c00011b7983 */ /* 0x000ee80000300800 */
[----:B0-----:R0:W3:Y:S02]  /*1fa0*/  LDG.E.U16 R11, desc[UR8][R12.64] ;  /* 0x000000080c0b7981 */ /* 0x0010e4000c1e1500 */
[----:B0-----:R-:W-:-:S04]  /*1fb0*/  LEA R12, P0, R61, R10, 0x1 ;  /* 0x0000000a3d0c7211 */ /* 0x001fc800078008ff */
[----:B------:R-:W-:-:S05]  /*1fc0*/  LEA.HI.X.SX32 R13, R61, R0, 0x1, P0 ;  /* 0x000000003d0d7211 */ /* 0x000fca00000f0eff */
[----:B------:R0:W3:Y:S02]  /*1fd0*/  LDG.E.U16 R61, desc[UR8][R12.64] ;  /* 0x000000080c3d7981 */ /* 0x0000e4000c1e1500 */
[----:B0-----:R-:W-:-:S04]  /*1fe0*/  LEA R12, P0, R57, R10, 0x1 ;  /* 0x0000000a390c7211 */ /* 0x001fc800078008ff */
[----:B------:R-:W-:-:S05]  /*1ff0*/  LEA.HI.X.SX32 R13, R57, R0, 0x1, P0 ;  /* 0x00000000390d7211 */ /* 0x000fca00000f0eff */
[----:B------:R0:W4:Y:S02]  /*2000*/  LDG.E.U16 R57, desc[UR8][R12.64] ;  /* 0x000000080c397981 */ /* 0x000124000c1e1500 */
        /* <DEDUP_REMOVED lines=13> */
[----:B------:R-:W-:Y:S02]  /*20e0*/  LEA.HI.X.SX32 R13, R52, R0, 0x1, P0 ;  /* 0x00000000340d7211 */ /* 0x000fe400000f0eff */
[----:B------:R-:W-:-:S03]  /*20f0*/  LEA R42, P0, R51, R10, 0x1 ;  /* 0x0000000a332a7211 */ /* 0x000fc600078008ff */
[----:B------:R0:W4:Y:S01]  /*2100*/  LDG.E.U16 R45, desc[UR8][R12.64] ;  /* 0x000000080c2d7981 */ /* 0x000122000c1e1500 */
[----:B------:R-:W-:-:S03]  /*2110*/  LEA.HI.X.SX32 R43, R51, R0, 0x1, P0 ;  /* 0x00000000332b7211 */ /* 0x000fc600000f0eff */
[----:B--2---:R-:W-:Y:S04]  /*2120*/  STL [R1+0xa4], R31 ;  /* 0x0000a41f01007387 */ /* 0x004fe80000100800 */
[----:B------:R-:W2:Y:S01]  /*2130*/  LDL.LU R28, [R1+0x40] ;  /* 0x00004000011c7983 */ /* 0x000ea20000300800 */
[----:B0-----:R-:W-:-:S03]  /*2140*/  LEA R12, P0, R59, R10, 0x1 ;  /* 0x0000000a3b0c7211 */ /* 0x001fc600078008ff */
[----:B------:R-:W2:Y:S01]  /*2150*/  LDL.LU R29, [R1+0x4c] ;  /* 0x00004c00011d7983 */ /* 0x000ea20000300800 */
[----:B------:R-:W-:-:S03]  /*2160*/  LEA.HI.X.SX32 R13, R59, R0, 0x1, P0 ;  /* 0x000000003b0d7211 */ /* 0x000fc600000f0eff */
[----:B------:R-:W2:Y:S04]  /*2170*/  LDG.E.U16 R42, desc[UR8][R42.64] ;  /* 0x000000082a2a7981 */ /* 0x000ea8000c1e1500 */
[----:B------:R0:W2:Y:S02]  /*2180*/  LDG.E.U16 R39, desc[UR8][R12.64] ;  /* 0x000000080c277981 */ /* 0x0000a4000c1e1500 */
[----:B0-----:R-:W-:-:S04]  /*2190*/  LEA R12, P0, R60, R10, 0x1 ;  /* 0x0000000a3c0c7211 */ /* 0x001fc800078008ff */
[----:B------:R-:W-:-:S05]  /*21a0*/  LEA.HI.X.SX32 R13, R60, R0, 0x1, P0 ;  /* 0x000000003c0d7211 */ /* 0x000fca00000f0eff */
[----:B------:R0:W2:Y:S02]  /*21b0*/  LDG.E.U16 R37, desc[UR8][R12.64] ;  /* 0x000000080c257981 */ /* 0x0000a4000c1e1500 */
[----:B0-----:R-:W-:-:S04]  /*21c0*/  LEA R12, P0, R9, R10, 0x1 ;  /* 0x0000000a090c7211 */ /* 0x001fc800078008ff */
[----:B------:R-:W-:-:S05]  /*21d0*/  LEA.HI.X.SX32 R13, R9, R0, 0x1, P0 ;  /* 0x00000000090d7211 */ /* 0x000fca00000f0eff */
[----:B------:R0:W2:Y:S02]  /*21e0*/  LDG.E.U16 R35, desc[UR8][R12.64] ;  /* 0x000000080c237981 */ /* 0x0000a4000c1e1500 */
[----:B0-----:R-:W-:-:S04]  /*21f0*/  LEA R12, P0, R8, R10, 0x1 ;  /* 0x0000000a080c7211 */ /* 0x001fc800078008ff */
[----:B------:R-:W-:Y:S02]  /*2200*/  LEA.HI.X.SX32 R13, R8, R0, 0x1, P0 ;  /* 0x00000000080d7211 */ /* 0x000fe400000f0eff */
[----:B------:R-:W-:-:S03]  /*2210*/  LEA R8, P0, R7, R10, 0x1 ;  /* 0x0000000a07087211 */ /* 0x000fc600078008ff */
[----:B------:R-:W2:Y:S01]  /*2220*/  LDG.E.U16 R34, desc[UR8][R12.64] ;  /* 0x000000080c227981 */ /* 0x000ea2000c1e1500 */
        /* <DEDUP_REMOVED lines=13> */
[C---:B------:R-:W-:Y:S01]  /*2300*/  LEA R12, P0, R38.reuse, R10, 0x1 ;  /* 0x0000000a260c7211 */ /* 0x040fe200078008ff */
[----:B------:R-:W-:Y:S03]  /*2310*/  STL [R1+0x48], R22 ;  /* 0x0000481601007387 */ /* 0x000fe60000100800 */
[----:B------:R-:W-:Y:S01]  /*2320*/  LEA.HI.X.SX32 R13, R38, R0, 0x1, P0 ;  /* 0x00000000260d7211 */ /* 0x000fe200000f0eff */
[----:B------:R-:W2:Y:S04]  /*2330*/  LDG.E.U16 R8, desc[UR8][R8.64] ;  /* 0x0000000808087981 */ /* 0x000ea8000c1e1500 */
[----:B------:R0:W2:Y:S02]  /*2340*/  LDG.E.U16 R9, desc[UR8][R12.64] ;  /* 0x000000080c097981 */ /* 0x0000a4000c1e1500 */
[----:B0-----:R-:W-:-:S02]  /*2350*/  LEA R12, P0, R30, R10, 0x1 ;  /* 0x0000000a1e0c7211 */ /* 0x001fc400078008ff */
[----:B---3--:R-:W-:Y:S04]  /*2360*/  STL [R1+0x684], R61 ;  /* 0x0006843d01007387 */ /* 0x008fe80000100800 */
[----:B------:R-:W-:Y:S04]  /*2370*/  STL [R1+0x44], R21 ;  /* 0x0000441501007387 */ /* 0x000fe80000100800 */
[----:B-----5:R-:W-:Y:S01]  /*2380*/  STL [R1+0x34], R20 ;  /* 0x0000341401007387 */ /* 0x020fe20000100800 */
[----:B------:R-:W-:-:S03]  /*2390*/  LEA.HI.X.SX32 R13, R30, R0, 0x1, P0 ;  /* 0x000000001e0d7211 */ /* 0x000fc600000f0eff */
[----:B----4-:R-:W-:Y:S04]  /*23a0*/  STL [R1+0x688], R57 ;  /* 0x0006883901007387 */ /* 0x010fe80000100800 */
[----:B------:R-:W-:Y:S01]  /*23b0*/  STL [R1+0x14], R19 ;  /* 0x0000141301007387 */ /* 0x000fe20000100800 */
[----:B------:R-:W-:-:S03]  /*23c0*/  LEA R25, R2, R3, 0x1 ;  /* 0x0000000302197211 */ /* 0x000fc600078e08ff */
[----:B------:R-:W-:Y:S04]  /*23d0*/  STL [R1+0x68c], R56 ;  /* 0x00068c3801007387 */ /* 0x000fe80000100800 */
[----:B------:R-:W-:Y:S01]  /*23e0*/  STL [R1+0x10], R17 ;  /* 0x0000101101007387 */ /* 0x000fe20000100800 */
[----:B------:R-:W-:-:S03]  /*23f0*/  IMAD R25, R2, 0x2, R25 ;  /* 0x0000000202197824 */ /* 0x000fc600078e0219 */
[----:B------:R-:W-:Y:S04]  /*2400*/  STL [R1+0x690], R55 ;  /* 0x0006903701007387 */ /* 0x000fe80000100800 */
[----:B------:R-:W-:Y:S04]  /*2410*/  STL [R1+0xc], R16 ;  /* 0x00000c1001007387 */ /* 0x000fe80000100800 */
[----:B------:R-:W-:Y:S04]  /*2420*/  STL [R1+0x8], R15 ;  /* 0x0000080f01007387 */ /* 0x000fe80000100800 */
[----:B------:R-:W-:Y:S04]  /*2430*/  STL [R1+0x694], R54 ;  /* 0x0006943601007387 */ /* 0x000fe80000100800 */
[----:B------:R-:W-:Y:S01]  /*2440*/  STL [R1+0x4], R14 ;  /* 0x0000040e01007387 */ /* 0x000fe20000100800 */
[----:B------:R-:W-:-:S03]  /*2450*/  IMAD R25, R2, 0x2, R25 ;  /* 0x0000000202197824 */ /* 0x000fc600078e0219 */
[----:B------:R-:W-:Y:S04]  /*2460*/  STL [R1+0x698], R47 ;  /* 0x0006982f01007387 */ /* 0x000fe80000100800 */
[----:B------:R0:W-:Y:S04]  /*2470*/  STL [R1], R11 ;  /* 0x0000000b01007387 */ /* 0x0001e80000100800 */
[----:B0-----:R0:W3:Y:S02]  /*2480*/  LDG.E.U16 R11, desc[UR8][R12.64] ;  /* 0x000000080c0b7981 */ /* 0x0010e4000c1e1500 */
[----:B0-----:R-:W-:-:S04]  /*2490*/  LEA R12, P0, R33, R10, 0x1 ;  /* 0x0000000a210c7211 */ /* 0x001fc800078008ff */
[----:B------:R-:W-:Y:S02]  /*24a0*/  LEA.HI.X.SX32 R13, R33, R0, 0x1, P0 ;  /* 0x00000000210d7211 */ /* 0x000fe400000f0eff */
[----:B------:R-:W-:-:S03]  /*24b0*/  LEA R14, P0, R3, R10, 0x1 ;  /* 0x0000000a030e7211 */ /* 0x000fc600078008ff */
[----:B------:R-:W4:Y:S01]  /*24c0*/  LDG.E.U16 R12, desc[UR8][R12.64] ;  /* 0x000000080c0c7981 */ /* 0x000f22000c1e1500 */
[----:B------:R-:W-:Y:S02]  /*24d0*/  LEA.HI.X.SX32 R15, R3, R0, 0x1, P0 ;  /* 0x00000000030f7211 */ /* 0x000fe400000f0eff */
[----:B------:R-:W-:-:S03]  /*24e0*/  LEA R25, R2, R25, 0x1 ;  /* 0x0000001902197211 */ /* 0x000fc600078e08ff */
[----:B------:R0:W5:Y:S02]  /*24f0*/  LDG.E.U16 R17, desc[UR8][R14.64] ;  /* 0x000000080e117981 */ /* 0x000164000c1e1500 */
[----:B0-----:R-:W-:-:S04]  /*2500*/  LEA R14, P0, R25, R10, 0x1 ;  /* 0x0000000a190e7211 */ /* 0x001fc800078008ff */
[----:B------:R-:W-:-:S05]  /*2510*/  LEA.HI.X.SX32 R15, R25, R0, 0x1, P0 ;  /* 0x00000000190f7211 */ /* 0x000fca00000f0eff */
[----:B------:R0:W5:Y:S02]  /*2520*/  LDG.E.U16 R16, desc[UR8][R14.64] ;  /* 0x000000080e107981 */ /* 0x000164000c1e1500 */
[----:B0-----:R-:W-:-:S04]  /*2530*/  LEA R14, P0, R26, R10, 0x1 ;  /* 0x0000000a1a0e7211 */ /* 0x001fc800078008ff */
[----:B------:R-:W-:-:S06]  /*2540*/  LEA.HI.X.SX32 R15, R26, R0, 0x1, P0 ;  /* 0x000000001a0f7211 */ /* 0x000fcc00000f0eff */
[----:B------:R-:W5:Y:S04]  /*2550*/  LDG.E.U16 R15, desc[UR8][R14.64] ;  /* 0x000000080e0f7981 */ /* 0x000f68000c1e1500 */
[----:B------:R-:W-:Y:S04]  /*2560*/  STL [R1+0x69c], R45 ;  /* 0x00069c2d01007387 */ /* 0x000fe80000100800 */
[----:B--2---:R-:W-:Y:S04]  /*2570*/  STL [R1+0x6a0], R42 ;  /* 0x0006a02a01007387 */ /* 0x004fe80000100800 */
[----:B------:R-:W-:Y:S04]  /*2580*/  STL [R1+0x6a4], R39 ;  /* 0x0006a42701007387 */ /* 0x000fe80000100800 */
[----:B------:R-:W-:Y:S04]  /*2590*/  STL [R1+0x6a8], R37 ;  /* 0x0006a82501007387 */ /* 0x000fe80000100800 */
[----:B------:R0:W-:Y:S04]  /*25a0*/  STL [R1+0x6ac], R35 ;  /* 0x0006ac2301007387 */ /* 0x0001e80000100800 */
[----:B------:R-:W-:Y:S04]  /*25b0*/  STL [R1+0x6b0], R34 ;  /* 0x0006b02201007387 */ /* 0x000fe80000100800 */
[----:B------:R-:W-:Y:S04]  /*25c0*/  STL [R1+0x6b4], R7 ;  /* 0x0006b40701007387 */ /* 0x000fe80000100800 */
[----:B------:R-:W-:Y:S04]  /*25d0*/  STL [R1+0x6b8], R6 ;  /* 0x0006b80601007387 */ /* 0x000fe80000100800 */
[----:B------:R-:W-:Y:S04]  /*25e0*/  STL [R1+0x6bc], R5 ;  /* 0x0006bc0501007387 */ /* 0x000fe80000100800 */
[----:B------:R-:W-:Y:S04]  /*25f0*/  STL [R1+0x6c0], R4 ;  /* 0x0006c00401007387 */ /* 0x000fe80000100800 */
[----:B------:R-:W-:Y:S04]  /*2600*/  STL [R1+0x6c4], R8 ;  /* 0x0006c40801007387 */ /* 0x000fe80000100800 */
[----:B------:R-:W-:Y:S01]  /*2610*/  STL [R1+0x6c8], R9 ;  /* 0x0006c80901007387 */ /* 0x000fe20000100800 */
[----:B------:R-:W-:-:S04]  /*2620*/  LEA R20, P0, R27, R10, 0x1 ;  /* 0x0000000a1b147211 */ /* 0x000fc800078008ff */
[----:B------:R-:W-:-:S05]  /*2630*/  LEA.HI.X.SX32 R21, R27, R0, 0x1, P0 ;  /* 0x000000001b157211 */ /* 0x000fca00000f0eff */
[----:B------:R1:W2:Y:S02]  /*2640*/  LDG.E.U16 R14, desc[UR8][R20.64] ;  /* 0x00000008140e7981 */ /* 0x0002a4000c1e1500 */
[----:B-1----:R-:W-:-:S04]  /*2650*/  LEA R20, P0, R28, R10, 0x1 ;  /* 0x0000000a1c147211 */ /* 0x002fc800078008ff */
[----:B------:R-:W-:-:S05]  /*2660*/  LEA.HI.X.SX32 R21, R28, R0, 0x1, P0 ;  /* 0x000000001c157211 */ /* 0x000fca00000f0eff */
[----:B------:R1:W2:Y:S02]  /*2670*/  LDG.E.U16 R13, desc[UR8][R20.64] ;  /* 0x00000008140d7981 */ /* 0x0002a4000c1e1500 */
[----:B-1----:R-:W-:-:S04]  /*2680*/  LEA R20, P0, R29, R10, 0x1 ;  /* 0x0000000a1d147211 */ /* 0x002fc800078008ff */
[----:B------:R-:W-:Y:S01]  /*2690*/  LEA.HI.X.SX32 R21, R29, R0, 0x1, P0 ;  /* 0x000000001d157211 */ /* 0x000fe200000f0eff */
[----:B------:R-:W-:Y:S01]  /*26a0*/  IMAD R18, R2, 0x2, R18 ;  /* 0x0000000202127824 */ /* 0x000fe200078e0212 */
[----:B---3--:R-:W-:Y:S04]  /*26b0*/  STL [R1+0x6cc], R11 ;  /* 0x0006cc0b01007387 */ /* 0x008fe80000100800 */
[----:B------:R1:W3:Y:S04]  /*26c0*/  LDG.E.U16 R3, desc[UR8][R20.64] ;  /* 0x0000000814037981 */ /* 0x0002e8000c1e1500 */
[----:B----4-:R-:W-:Y:S04]  /*26d0*/  STL [R1+0x6d0], R12 ;  /* 0x0006d00c01007387 */ /* 0x010fe80000100800 */
[----:B-----5:R-:W-:Y:S04]  /*26e0*/  STL [R1+0x6d4], R17 ;  /* 0x0006d41101007387 */ /* 0x020fe80000100800 */
[----:B------:R-:W1:Y:S04]  /*26f0*/  LDL.LU R22, [R1+0x54] ;  /* 0x0000540001167983 */ /* 0x000e680000300800 */
[----:B------:R-:W4:Y:S04]  /*2700*/  LDL.LU R23, [R1+0x5c] ;  /* 0x00005c0001177983 */ /* 0x000f280000300800 */
[----:B------:R-:W-:Y:S04]  /*2710*/  STL [R1+0x6d8], R16 ;  /* 0x0006d81001007387 */ /* 0x000fe80000100800 */
[----:B------:R-:W5:Y:S04]  /*2720*/  LDL.LU R50, [R1+0x60] ;  /* 0x0000600001327983 */ /* 0x000f680000300800 */
[----:B------:R0:W-:Y:S04]  /*2730*/  STL [R1+0x6dc], R15 ;  /* 0x0006dc0f01007387 */ /* 0x0001e80000100800 */
[----:B------:R-:W2:Y:S04]  /*2740*/  LDL.LU R48, [R1+0x68] ;  /* 0x0000680001307983 */ /* 0x000ea80000300800 */
[----:B------:R-:W2:Y:S04]  /*2750*/  LDL.LU R46, [R1+0x6c] ;  /* 0x00006c00012e7983 */ /* 0x000ea80000300800 */
[----:B------:R-:W2:Y:S04]  /*2760*/  LDL.LU R44, [R1+0x78] ;  /* 0x00007800012c7983 */ /* 0x000ea80000300800 */
[----:B------:R-:W3:Y:S04]  /*2770*/  LDL.LU R28, [R1+0x7c] ;  /* 0x00007c00011c7983 */ /* 0x000ee80000300800 */
[----:B------:R-:W3:Y:S04]  /*2780*/  LDL.LU R29, [R1+0x74] ;  /* 0x00007400011d7983 */ /* 0x000ee80000300800 */
[----:B------:R-:W3:Y:S04]  /*2790*/  LDL.LU R49, [R1+0x80] ;  /* 0x0000800001317983 */ /* 0x000ee80000300800 */
[----:B------:R-:W3:Y:S04]  /*27a0*/  LDL.LU R56, [R1+0x88] ;  /* 0x0000880001387983 */ /* 0x000ee80000300800 */
[----:B------:R-:W3:Y:S04]  /*27b0*/  LDL.LU R57, [R1+0x8c] ;  /* 0x00008c0001397983 */ /* 0x000ee80000300800 */
[----:B------:R-:W3:Y:S01]  /*27c0*/  LDL.LU R61, [R1+0x94] ;  /* 0x00009400013d7983 */ /* 0x000ee20000300800 */
[----:B------:R-:W-:Y:S01]  /*27d0*/  LEA R24, P0, R18, R10, 0x1 ;  /* 0x0000000a12187211 */ /* 0x000fe200078008ff */
[----:B------:R-:W-:-:S02]  /*27e0*/  IMAD R19, R2, 0x2, R18 ;  /* 0x0000000202137824 */ /* 0x000fc400078e0212 */
[----:B------:R-:W3:Y:S01]  /*27f0*/  LDL.LU R40, [R1+0x98] ;  /* 0x0000980001287983 */ /* 0x000ee20000300800 */
[----:B------:R-:W-:Y:S02]  /*2800*/  LEA.HI.X.SX32 R25, R18, R0, 0x1, P0 ;  /* 0x0000000012197211 */ /* 0x000fe400000f0eff */
[C---:B------:R-:W-:Y:S01]  /*2810*/  LEA R26, P0, R19.reuse, R10, 0x1 ;  /* 0x0000000a131a7211 */ /* 0x040fe200078008ff */
[----:B------:R-:W3:Y:S03]  /*2820*/  LDL.LU R31, [R1+0xa0] ;  /* 0x0000a000011f7983 */ /* 0x000ee60000300800 */
[----:B------:R-:W-:Y:S01]  /*2830*/  LEA.HI.X.SX32 R27, R19, R0, 0x1, P0 ;  /* 0x00000000131b7211 */ /* 0x000fe200000f0eff */
[----:B------:R-:W3:Y:S04]  /*2840*/  LDG.E.U16 R2, desc[UR8][R24.64] ;  /* 0x0000000818027981 */ /* 0x000ee8000c1e1500 */
[----:B------:R-:W3:Y:S01]  /*2850*/  LDG.E.U16 R18, desc[UR8][R26.64] ;  /* 0x000000081a127981 */ /* 0x000ee2000c1e1500 */
[----:B-1----:R-:W-:-:S04]  /*2860*/  LEA R20, P0, R22, R10, 0x1 ;  /* 0x0000000a16147211 */ /* 0x002fc800078008ff */
[----:B------:R-:W-:-:S05]  /*2870*/  LEA.HI.X.SX32 R21, R22, R0, 0x1, P0 ;  /* 0x0000000016157211 */ /* 0x000fca00000f0eff */
[----:B------:R4:W3:Y:S02]  /*2880*/  LDG.E.U16 R19, desc[UR8][R20.64] ;  /* 0x0000000814137981 */ /* 0x0008e4000c1e1500 */
[----:B----4-:R-:W-:-:S04]  /*2890*/  LEA R20, P0, R23, R10, 0x1 ;  /* 0x0000000a17147211 */ /* 0x010fc800078008ff */
[----:B------:R-:W-:Y:S02]  /*28a0*/  LEA.HI.X.SX32 R21, R23, R0, 0x1, P0 ;  /* 0x0000000017157211 */ /* 0x000fe400000f0eff */
[----:B-----5:R-:W-:-:S03]  /*28b0*/  LEA R22, P0, R50, R10, 0x1 ;  /* 0x0000000a32167211 */ /* 0x020fc600078008ff */
[----:B------:R-:W4:Y:S01]  /*28c0*/  LDG.E.U16 R20, desc[UR8][R20.64] ;  /* 0x0000000814147981 */ /* 0x000f22000c1e1500 */
[----:B------:R-:W-:-:S05]  /*28d0*/  LEA.HI.X.SX32 R23, R50, R0, 0x1, P0 ;  /* 0x0000000032177211 */ /* 0x000fca00000f0eff */
[----:B------:R2:W5:Y:S02]  /*28e0*/  LDG.E.U16 R21, desc[UR8][R22.64] ;  /* 0x0000000816157981 */ /* 0x000564000c1e1500 */
[----:B--2---:R-:W-:-:S04]  /*28f0*/  LEA R22, P0, R48, R10, 0x1 ;  /* 0x0000000a30167211 */ /* 0x004fc800078008ff */
[----:B------:R-:W-:Y:S02]  /*2900*/  LEA.HI.X.SX32 R23, R48, R0, 0x1, P0 ;  /* 0x0000000030177211 */ /* 0x000fe400000f0eff */
[----:B------:R-:W-:-:S03]  /*2910*/  LEA R24, P0, R46, R10, 0x1 ;  /* 0x0000000a2e187211 */ /* 0x000fc600078008ff */
[----:B------:R-:W2:Y:S01]  /*2920*/  LDG.E.U16 R22, desc[UR8][R22.64] ;  /* 0x0000000816167981 */ /* 0x000ea2000c1e1500 */
[----:B------:R-:W-:-:S05]  /*2930*/  LEA.HI.X.SX32 R25, R46, R0, 0x1, P0 ;  /* 0x000000002e197211 */ /* 0x000fca00000f0eff */
[----:B------:R1:W2:Y:S02]  /*2940*/  LDG.E.U16 R23, desc[UR8][R24.64] ;  /* 0x0000000818177981 */ /* 0x0002a4000c1e1500 */
[----:B-1----:R-:W-:-:S04]  /*2950*/  LEA R24, P0, R44, R10, 0x1 ;  /* 0x0000000a2c187211 */ /* 0x002fc800078008ff */
[----:B------:R-:W-:Y:S02]  /*2960*/  LEA.HI.X.SX32 R25, R44, R0, 0x1, P0 ;  /* 0x000000002c197211 */ /* 0x000fe400000f0eff */
[----:B------:R-:W2:Y:S01]  /*2970*/  LDL.LU R44, [R1+0x9c] ;  /* 0x00009c00012c7983 */ /* 0x000ea20000300800 */
[----:B---3--:R-:W-:-:S03]  /*2980*/  LEA R26, P0, R28, R10, 0x1 ;  /* 0x0000000a1c1a7211 */ /* 0x008fc600078008ff */
[----:B------:R-:W3:Y:S01]  /*2990*/  LDL.LU R46, [R1+0x90] ;  /* 0x00009000012e7983 */ /* 0x000ee20000300800 */
[----:B------:R-:W-:-:S03]  /*29a0*/  LEA.HI.X.SX32 R27, R28, R0, 0x1, P0 ;  /* 0x000000001c1b7211 */ /* 0x000fc600000f0eff */
[----:B------:R-:W3:Y:S04]  /*29b0*/  LDG.E.U16 R24, desc[UR8][R24.64] ;  /* 0x0000000818187981 */ /* 0x000ee8000c1e1500 */
[----:B------:R-:W3:Y:S04]  /*29c0*/  LDL.LU R48, [R1+0x84] ;  /* 0x0000840001307983 */ /* 0x000ee80000300800 */
[----:B------:R1:W3:Y:S02]  /*29d0*/  LDG.E.U16 R25, desc[UR8][R26.64] ;  /* 0x000000081a197981 */ /* 0x0002e4000c1e1500 */
[----:B-1----:R-:W-:-:S04]  /*29e0*/  LEA R26, P0, R29, R10, 0x1 ;  /* 0x0000000a1d1a7211 */ /* 0x002fc800078008ff */
[----:B------:R-:W-:Y:S02]  /*29f0*/  LEA.HI.X.SX32 R27, R29, R0, 0x1, P0 ;  /* 0x000000001d1b7211 */ /* 0x000fe400000f0eff */
[----:B------:R-:W-:-:S03]  /*2a00*/  LEA R28, P0, R49, R10, 0x1 ;  /* 0x0000000a311c7211 */ /* 0x000fc600078008ff */
[----:B------:R-:W4:Y:S01]  /*2a10*/  LDG.E.U16 R26, desc[UR8][R26.64] ;  /* 0x000000081a1a7981 */ /* 0x000f22000c1e1500 */
[----:B------:R-:W-:-:S03]  /*2a20*/  LEA.HI.X.SX32 R29, R49, R0, 0x1, P0 ;  /* 0x00000000311d7211 */ /* 0x000fc600000f0eff */
[----:B------:R-:W4:Y:S04]  /*2a30*/  LDL.LU R49, [R1+0x70] ;  /* 0x0000700001317983 */ /* 0x000f280000300800 */
[----:B------:R-:W4:Y:S04]  /*2a40*/  LDL.LU R50, [R1+0x64] ;  /* 0x0000640001327983 */ /* 0x000f280000300800 */
[----:B------:R1:W4:Y:S02]  /*2a50*/  LDG.E.U16 R27, desc[UR8][R28.64] ;  /* 0x000000081c1b7981 */ /* 0x000324000c1e1500 */
[----:B-1----:R-:W-:-:S04]  /*2a60*/  LEA R28, P0, R56, R10, 0x1 ;  /* 0x0000000a381c7211 */ /* 0x002fc800078008ff */
[----:B------:R-:W-:Y:S02]  /*2a70*/  LEA.HI.X.SX32 R29, R56, R0, 0x1, P0 ;  /* 0x00000000381d7211 */ /* 0x000fe400000f0eff */
[----:B------:R-:W5:Y:S04]  /*2a80*/  LDL.LU R56, [R1+0x58] ;  /* 0x0000580001387983 */ /* 0x000f680000300800 */
[----:B------:R1:W5:Y:S02]  /*2a90*/  LDG.E.U16 R33, desc[UR8][R28.64] ;  /* 0x000000081c217981 */ /* 0x000364000c1e1500 */
        /* <DEDUP_REMOVED lines=9> */
[----:B------:R-:W-:-:S05]  /*2b30*/  LEA.HI.X.SX32 R29, R40, R0, 0x1, P0 ;  /* 0x00000000281d7211 */ /* 0x000fca00000f0eff */
[----:B------:R1:W5:Y:S02]  /*2b40*/  LDG.E.U16 R40, desc[UR8][R28.64] ;  /* 0x000000081c287981 */ /* 0x000364000c1e1500 */
[----:B-1----:R-:W-:-:S04]  /*2b50*/  LEA R28, P0, R31, R10, 0x1 ;  /* 0x0000000a1f1c7211 */ /* 0x002fc800078008ff */
[----:B------:R-:W-:Y:S02]  /*2b60*/  LEA.HI.X.SX32 R29, R31, R0, 0x1, P0 ;  /* 0x000000001f1d7211 */ /* 0x000fe400000f0eff */
[----:B------:R-:W5:Y:S04]  /*2b70*/  LDL.LU R31, [R1+0x28] ;  /* 0x00002800011f7983 */ /* 0x000f680000300800 */
[----:B------:R2:W5:Y:S04]  /*2b80*/  LDG.E.U16 R43, desc[UR8][R28.64] ;  /* 0x000000081c2b7981 */ /* 0x000568000c1e1500 */
[----:B0-----:R-:W5:Y:S04]  /*2b90*/  LDL.LU R35, [R1+0x19c] ;  /* 0x00019c0001237983 */ /* 0x001f680000300800 */
[----:B------:R-:W5:Y:S04]  /*2ba0*/  LDL.LU R37, [R1+0x198] ;  /* 0x0001980001257983 */ /* 0x000f680000300800 */
[----:B------:R-:W5:Y:S04]  /*2bb0*/  LDL.LU R60, [R1+0x194] ;  /* 0x00019400013c7983 */ /* 0x000f680000300800 */
[----:B------:R-:W5:Y:S04]  /*2bc0*/  LDL.LU R39, [R1+0x190] ;  /* 0x0001900001277983 */ /* 0x000f680000300800 */
[----:B------:R-:W5:Y:S04]  /*2bd0*/  LDL.LU R42, [R1+0x18c] ;  /* 0x00018c00012a7983 */ /* 0x000f680000300800 */
[----:B------:R-:W5:Y:S04]  /*2be0*/  LDL.LU R45, [R1+0x188] ;  /* 0x00018800012d7983 */ /* 0x000f680000300800 */
[----:B------:R-:W5:Y:S04]  /*2bf0*/  LDL.LU R47, [R1+0x184] ;  /* 0x00018400012f7983 */ /* 0x000f680000300800 */
[----:B------:R-:W5:Y:S04]  /*2c00*/  LDL.LU R54, [R1+0x180] ;  /* 0x0001800001367983 */ /* 0x000f680000300800 */
[----:B------:R-:W5:Y:S01]  /*2c10*/  LDL.LU R55, [R1+0x17c] ;  /* 0x00017c0001377983 */ /* 0x000f620000300800 */
[----:B--2---:R-:W-:-:S04]  /*2c20*/  LEA R28, P0, R44, R10, 0x1 ;  /* 0x0000000a2c1c7211 */ /* 0x004fc800078008ff */
[----:B------:R-:W-:-:S05]  /*2c30*/  LEA.HI.X.SX32 R29, R44, R0, 0x1, P0 ;  /* 0x000000002c1d7211 */ /* 0x000fca00000f0eff */
[----:B------:R3:W2:Y:S02]  /*2c40*/  LDG.E.U16 R44, desc[UR8][R28.64] ;  /* 0x000000081c2c7981 */ /* 0x0006a4000c1e1500 */
[----:B---3--:R-:W-:-:S04]  /*2c50*/  LEA R28, P0, R46, R10, 0x1 ;  /* 0x0000000a2e1c7211 */ /* 0x008fc800078008ff */
[----:B------:R-:W-:-:S05]  /*2c60*/  LEA.HI.X.SX32 R29, R46, R0, 0x1, P0 ;  /* 0x000000002e1d7211 */ /* 0x000fca00000f0eff */
[----:B------:R0:W3:Y:S02]  /*2c70*/  LDG.E.U16 R46, desc[UR8][R28.64] ;  /* 0x000000081c2e7981 */ /* 0x0000e4000c1e1500 */
[----:B0-----:R-:W-:-:S04]  /*2c80*/  LEA R28, P0, R48, R10, 0x1 ;  /* 0x0000000a301c7211 */ /* 0x001fc800078008ff */
[----:B------:R-:W-:-:S05]  /*2c90*/  LEA.HI.X.SX32 R29, R48, R0, 0x1, P0 ;  /* 0x00000000301d7211 */ /* 0x000fca00000f0eff */
[----:B------:R4:W2:Y:S02]  /*2ca0*/  LDG.E.U16 R48, desc[UR8][R28.64] ;  /* 0x000000081c307981 */ /* 0x0008a4000c1e1500 */
[----:B----4-:R-:W-:-:S04]  /*2cb0*/  LEA R28, P0, R49, R10, 0x1 ;  /* 0x0000000a311c7211 */ /* 0x010fc800078008ff */
[----:B------:R-:W-:-:S05]  /*2cc0*/  LEA.HI.X.SX32 R29, R49, R0, 0x1, P0 ;  /* 0x00000000311d7211 */ /* 0x000fca00000f0eff */
[----:B------:R0:W4:Y:S02]  /*2cd0*/  LDG.E.U16 R49, desc[UR8][R28.64] ;  /* 0x000000081c317981 */ /* 0x000124000c1e1500 */
[----:B0-----:R-:W-:-:S04]  /*2ce0*/  LEA R28, P0, R50, R10, 0x1 ;  /* 0x0000000a321c7211 */ /* 0x001fc800078008ff */
[----:B------:R-:W-:-:S05]  /*2cf0*/  LEA.HI.X.SX32 R29, R50, R0, 0x1, P0 ;  /* 0x00000000321d7211 */ /* 0x000fca00000f0eff */
[----:B------:R5:W2:Y:S02]  /*2d00*/  LDG.E.U16 R50, desc[UR8][R28.64] ;  /* 0x000000081c327981 */ /* 0x000aa4000c1e1500 */
[----:B-----5:R-:W-:-:S04]  /*2d10*/  LEA R28, P0, R56, R10, 0x1 ;  /* 0x0000000a381c7211 */ /* 0x020fc800078008ff */
[----:B------:R-:W-:-:S05]  /*2d20*/  LEA.HI.X.SX32 R29, R56, R0, 0x1, P0 ;  /* 0x00000000381d7211 */ /* 0x000fca00000f0eff */
[----:B------:R0:W5:Y:S02]  /*2d30*/  LDG.E.U16 R51, desc[UR8][R28.64] ;  /* 0x000000081c337981 */ /* 0x000164000c1e1500 */
[----:B0-----:R-:W-:-:S04]  /*2d40*/  LEA R28, P0, R57, R10, 0x1 ;  /* 0x0000000a391c7211 */ /* 0x001fc800078008ff */
[----:B------:R-:W-:Y:S02]  /*2d50*/  LEA.HI.X.SX32 R29, R57, R0, 0x1, P0 ;  /* 0x00000000391d7211 */ /* 0x000fe400000f0eff */
[----:B------:R-:W2:Y:S04]  /*2d60*/  LDL.LU R57, [R1+0x178] ;  /* 0x0001780001397983 */ /* 0x000ea80000300800 */
[----:B------:R0:W3:Y:S02]  /*2d70*/  LDG.E.U16 R52, desc[UR8][R28.64] ;  /* 0x000000081c347981 */ /* 0x0000e4000c1e1500 */
[----:B0-----:R-:W-:-:S04]  /*2d80*/  LEA R28, P0, R61, R10, 0x1 ;  /* 0x0000000a3d1c7211 */ /* 0x001fc800078008ff */
[----:B------:R-:W-:Y:S02]  /*2d90*/  LEA.HI.X.SX32 R29, R61, R0, 0x1, P0 ;  /* 0x000000003d1d7211 */ /* 0x000fe400000f0eff */
[----:B------:R-:W3:Y:S04]  /*2da0*/  LDL.LU R61, [R1+0x174] ;  /* 0x00017400013d7983 */ /* 0x000ee80000300800 */
[----:B------:R0:W4:Y:S01]  /*2db0*/  LDG.E.U16 R53, desc[UR8][R28.64] ;  /* 0x000000081c357981 */ /* 0x000122000c1e1500 */
[----:B------:R-:W-:-:S03]  /*2dc0*/  LEA R30, P1, R41, R10, 0x1 ;  /* 0x0000000a291e7211 */ /* 0x000fc600078208ff */
[----:B------:R-:W4:Y:S01]  /*2dd0*/  LDL.LU R56, [R1+0x170] ;  /* 0x0001700001387983 */ /* 0x000f220000300800 */
[----:B0-----:R-:W-:-:S04]  /*2de0*/  LEA R28, P0, R31, R10, 0x1 ;  /* 0x0000000a1f1c7211 */ /* 0x001fc800078008ff */
[----:B------:R-:W-:-:S05]  /*2df0*/  LEA.HI.X.SX32 R29, R31, R0, 0x1, P0 ;  /* 0x000000001f1d7211 */ /* 0x000fca00000f0eff */
[----:B------:R0:W4:Y:S01]  /*2e00*/  LDG.E.U16 R59, desc[UR8][R28.64] ;  /* 0x000000081c3b7981 */ /* 0x000122000c1e1500 */
[----:B------:R-:W-:-:S03]  /*2e10*/  LEA.HI.X.SX32 R31, R41, R0, 0x1, P1 ;  /* 0x00000000291f7211 */ /* 0x000fc600008f0eff */
[----:B------:R-:W4:Y:S04]  /*2e20*/  LDL.LU R41, [R1+0x16c] ;  /* 0x00016c0001297983 */ /* 0x000f280000300800 */
[----:B------:R-:W-:Y:S01]  /*2e30*/  STS.U16 [R32+UR4+0x3000], R35 ;  /* 0x0030002320007988 */ /* 0x000fe20008000404 */
[----:B0-----:R-:W-:-:S03]  /*2e40*/  LEA R28, P0, R58, R10, 0x1 ;  /* 0x0000000a3a1c7211 */ /* 0x001fc600078008ff */
[----:B------:R-:W-:Y:S01]  /*2e50*/  STS.U16 [R32+UR4+0x4000], R37 ;  /* 0x0040002520007988 */ /* 0x000fe20008000404 */
[----:B------:R-:W-:-:S03]  /*2e60*/  LEA.HI.X.SX32 R29, R58, R0, 0x1, P0 ;  /* 0x000000003a1d7211 */ /* 0x000fc600000f0eff */
[----:B------:R-:W4:Y:S04]  /*2e70*/  LDL.LU R0, [R1+0x168] ;  /* 0x0001680001007983 */ /* 0x000f280000300800 */
[----:B------:R-:W5:Y:S04]  /*2e80*/  LDL.LU R58, [R1+0x164] ;  /* 0x00016400013a7983 */ /* 0x000f680000300800 */
        /* <DEDUP_REMOVED lines=10> */
[----:B------:R-:W-:Y:S04]  /*2f30*/  STS.U16 [R32+UR4+0x5000], R60 ;  /* 0x0050003c20007988 */ /* 0x000fe80008000404 */
[----:B------:R-:W-:Y:S04]  /*2f40*/  STS.U16 [R32+UR4+0x6000], R39 ;  /* 0x0060002720007988 */ /* 0x000fe80008000404 */
[----:B------:R-:W-:Y:S04]  /*2f50*/  STS.U16 [R32+UR4+0x7000], R42 ;  /* 0x0070002a20007988 */ /* 0x000fe80008000404 */
[----:B------:R-:W-:Y:S04]  /*2f60*/  STS.U16 [R32+UR4+0x8000], R45 ;  /* 0x0080002d20007988 */ /* 0x000fe80008000404 */
[----:B------:R-:W-:Y:S04]  /*2f70*/  STS.U16 [R32+UR4+0x9000], R47 ;  /* 0x0090002f20007988 */ /* 0x000fe80008000404 */
[----:B------:R-:W-:Y:S04]  /*2f80*/  STS.U16 [R32+UR4+0xa000], R54 ;  /* 0x00a0003620007988 */ /* 0x000fe80008000404 */
[----:B------:R-:W-:Y:S04]  /*2f90*/  STS.U16 [R32+UR4+0xb000], R55 ;  /* 0x00b0003720007988 */ /* 0x000fe80008000404 */
[----:B------:R-:W5:Y:S04]  /*2fa0*/  LDG.E.U16 R30, desc[UR8][R30.64] ;  /* 0x000000081e1e7981 */ /* 0x000f68000c1e1500 */
[----:B------:R0:W5:Y:S04]  /*2fb0*/  LDG.E.U16 R28, desc[UR8][R28.64] ;  /* 0x000000081c1c7981 */ /* 0x000168000c1e1500 */
[----:B--2---:R1:W-:Y:S04]  /*2fc0*/  STS.U16 [R32+UR4+0xc000], R57 ;  /* 0x00c0003920007988 */ /* 0x0043e80008000404 */
[----:B-1----:R-:W2:Y:S04]  /*2fd0*/  LDL.LU R57, [R1+0x138] ;  /* 0x0001380001397983 */ /* 0x002ea80000300800 */
[----:B------:R-:W2:Y:S04]  /*2fe0*/  LDL.LU R6, [R1+0x134] ;  /* 0x0001340001067983 */ /* 0x000ea80000300800 */
[----:B------:R-:W2:Y:S04]  /*2ff0*/  LDL.LU R7, [R1+0x130] ;  /* 0x0001300001077983 */ /* 0x000ea80000300800 */
[----:B---3--:R1:W-:Y:S04]  /*3000*/  STS.U16 [R32+UR4+0xd000], R61 ;  /* 0x00d0003d20007988 */ /* 0x0083e80008000404 */
[----:B------:R-:W3:Y:S04]  /*3010*/  LDL.LU R34, [R1+0x12c] ;  /* 0x00012c0001227983 */ /* 0x000ee80000300800 */
[----:B-1----:R-:W3:Y:S04]  /*3020*/  LDL.LU R61, [R1+0x128] ;  /* 0x00012800013d7983 */ /* 0x002ee80000300800 */
[----:B------:R-:W3:Y:S04]  /*3030*/  LDL.LU R35, [R1+0x124] ;  /* 0x0001240001237983 */ /* 0x000ee80000300800 */
[----:B------:R-:W3:Y:S04]  /*3040*/  LDL.LU R37, [R1+0x120] ;  /* 0x0001200001257983 */ /* 0x000ee80000300800 */
[----:B------:R-:W3:Y:S04]  /*3050*/  LDL.LU R60, [R1+0x11c] ;  /* 0x00011c00013c7983 */ /* 0x000ee80000300800 */
[----:B------:R-:W3:Y:S04]  /*3060*/  LDL.LU R39, [R1+0x118] ;  /* 0x0001180001277983 */ /* 0x000ee80000300800 */
[----:B------:R-:W3:Y:S04]  /*3070*/  LDL.LU R42, [R1+0x114] ;  /* 0x00011400012a7983 */ /* 0x000ee80000300800 */
[----:B------:R-:W3:Y:S04]  /*3080*/  LDL.LU R45, [R1+0x110] ;  /* 0x00011000012d7983 */ /* 0x000ee80000300800 */
[----:B----4-:R1:W-:Y:S04]  /*3090*/  STS.U16 [R32+UR4+0x10000], R0 ;  /* 0x0100000020007988 */ /* 0x0103e80008000404 */
[----:B------:R-:W4:Y:S04]  /*30a0*/  LDL.LU R47, [R1+0x10c] ;  /* 0x00010c00012f7983 */ /* 0x000f280000300800 */
[----:B------:R-:W4:Y:S01]  /*30b0*/  LDL.LU R54, [R1+0x108] ;  /* 0x0001080001367983 */ /* 0x000f220000300800 */
[----:B-1----:R-:W-:-:S03]  /*30c0*/  LOP3.LUT R0, R32, 0x20, RZ, 0x3c, !PT ;  /* 0x0000002020007812 */ /* 0x002fc600078e3cff */
[----:B------:R1:W-:Y:S04]  /*30d0*/  STS.U16 [R32+UR4+0xe000], R56 ;  /* 0x00e0003820007988 */ /* 0x0003e80008000404 */
[----:B------:R-:W4:Y:S04]  /*30e0*/  LDL.LU R55, [R1+0x104] ;  /* 0x0001040001377983 */ /* 0x000f280000300800 */
[----:B------:R-:W-:Y:S04]  /*30f0*/  STS.U16 [R32+UR4+0xf000], R41 ;  /* 0x00f0002920007988 */ /* 0x000fe80008000404 */
[----:B-1----:R-:W4:Y:S04]  /*3100*/  LDL.LU R56, [R1+0x100] ;  /* 0x0001000001387983 */ /* 0x002f280000300800 */
[----:B-----5:R-:W-:Y:S04]  /*3110*/  STS.U16 [R32+UR4+0x11000], R58 ;  /* 0x0110003a20007988 */ /* 0x020fe80008000404 */
[----:B------:R-:W-:Y:S04]  /*3120*/  STS.U16 [R32+UR4+0x12000], R10 ;  /* 0x0120000a20007988 */ /* 0x000fe80008000404 */
        /* <DEDUP_REMOVED lines=9> */
[----:B--2---:R1:W-:Y:S04]  /*31c0*/  STS.U16 [R32+UR4+0x1c000], R57 ;  /* 0x01c0003920007988 */ /* 0x0043e80008000404 */
[----:B------:R-:W-:Y:S04]  /*31d0*/  STS.U16 [R32+UR4+0x1d000], R6 ;  /* 0x01d0000620007988 */ /* 0x000fe80008000404 */
[----:B------:R-:W-:Y:S04]  /*31e0*/  STS.U16 [R32+UR4+0x1e000], R7 ;  /* 0x01e0000720007988 */ /* 0x000fe80008000404 */
[----:B-1----:R-:W2:Y:S04]  /*31f0*/  LDL.LU R57, [R1+0xfc] ;  /* 0x0000fc0001397983 */ /* 0x002ea80000300800 */
[----:B---3--:R-:W-:Y:S04]  /*3200*/  STS.U16 [R32+UR4+0x1f000], R34 ;  /* 0x01f0002220007988 */ /* 0x008fe80008000404 */
[----:B------:R1:W-:Y:S04]  /*3210*/  STS.U16 [R0+UR4+0x400], R61 ;  /* 0x0004003d00007988 */ /* 0x0003e80008000404 */
[----:B-1----:R-:W3:Y:S04]  /*3220*/  LDL.LU R61, [R1+0xf8] ;  /* 0x0000f800013d7983 */ /* 0x002ee80000300800 */
        /* <DEDUP_REMOVED lines=11> */
[----:B------:R1:W-:Y:S04]  /*32e0*/  STS.U16 [R0+UR4+0x1400], R35 ;  /* 0x0014002300007988 */ /* 0x0003e80008000404 */
[----:B------:R-:W5:Y:S04]  /*32f0*/  LDL.LU R34, [R1+0xc8] ;  /* 0x0000c80001227983 */ /* 0x000f680000300800 */
[----:B------:R0:W-:Y:S04]  /*3300*/  STS.U16 [R0+UR4+0x2400], R37 ;  /* 0x0024002500007988 */ /* 0x0001e80008000404 */
[----:B-1----:R-:W5:Y:S04]  /*3310*/  LDL.LU R35, [R1+0xc4] ;  /* 0x0000c40001237983 */ /* 0x002f680000300800 */
[----:B------:R1:W-:Y:S04]  /*3320*/  STS.U16 [R0+UR4+0x4400], R39 ;  /* 0x0044002700007988 */ /* 0x0003e80008000404 */
[----:B0-----:R-:W5:Y:S04]  /*3330*/  LDL.LU R37, [R1+0xc0] ;  /* 0x0000c00001257983 */ /* 0x001f680000300800 */
[----:B------:R-:W5:Y:S04]  /*3340*/  LDL.LU R10, [R1+0xbc] ;  /* 0x0000bc00010a7983 */ /* 0x000f680000300800 */
[----:B------:R0:W-:Y:S04]  /*3350*/  STS.U16 [R0+UR4+0x5400], R42 ;  /* 0x0054002a00007988 */ /* 0x0001e80008000404 */
[----:B-1----:R-:W5:Y:S04]  /*3360*/  LDL.LU R39, [R1+0xb8] ;  /* 0x0000b80001277983 */ /* 0x002f680000300800 */
[----:B------:R1:W-:Y:S04]  /*3370*/  STS.U16 [R0+UR4+0x6400], R45 ;  /* 0x0064002d00007988 */ /* 0x0003e80008000404 */
[----:B0-----:R-:W5:Y:S04]  /*3380*/  LDL.LU R42, [R1+0xb4] ;  /* 0x0000b400012a7983 */ /* 0x001f680000300800 */
[----:B----4-:R0:W-:Y:S04]  /*3390*/  STS.U16 [R0+UR4+0x7400], R47 ;  /* 0x0074002f00007988 */ /* 0x0101e80008000404 */
[----:B-1----:R-:W4:Y:S04]  /*33a0*/  LDL.LU R45, [R1+0xb0] ;  /* 0x0000b000012d7983 */ /* 0x002f280000300800 */
[----:B------:R1:W-:Y:S04]  /*33b0*/  STS.U16 [R0+UR4+0x8400], R54 ;  /* 0x0084003600007988 */ /* 0x0003e80008000404 */
[----:B0-----:R-:W4:Y:S04]  /*33c0*/  LDL.LU R47, [R1+0xac] ;  /* 0x0000ac00012f7983 */ /* 0x001f280000300800 */
[----:B------:R0:W-:Y:S04]  /*33d0*/  STS.U16 [R0+UR4+0x9400], R55 ;  /* 0x0094003700007988 */ /* 0x0001e80008000404 */
[----:B-1----:R-:W4:Y:S04]  /*33e0*/  LDL.LU R54, [R1+0xa8] ;  /* 0x0000a80001367983 */ /* 0x002f280000300800 */
[----:B------:R1:W-:Y:S04]  /*33f0*/  STS.U16 [R0+UR4+0xa400], R56 ;  /* 0x00a4003800007988 */ /* 0x0003e80008000404 */
[----:B0-----:R-:W4:Y:S04]  /*3400*/  LDL.LU R55, [R1+0xa4] ;  /* 0x0000a40001377983 */ /* 0x001f280000300800 */
[----:B-1----:R-:W4:Y:S04]  /*3410*/  LDL.LU R56, [R1+0x48] ;  /* 0x0000480001387983 */ /* 0x002f280000300800 */
[----:B--2---:R0:W-:Y:S04]  /*3420*/  STS.U16 [R0+UR4+0xb400], R57 ;  /* 0x00b4003900007988 */ /* 0x0041e80008000404 */
[----:B0-----:R-:W2:Y:S04]  /*3430*/  LDL.LU R57, [R1+0x44] ;  /* 0x0000440001397983 */ /* 0x001ea80000300800 */
[----:B---3--:R0:W-:Y:S04]  /*3440*/  STS.U16 [R0+UR4+0xc400], R61 ;  /* 0x00c4003d00007988 */ /* 0x0081e80008000404 */
[----:B0-----:R-:W3:Y:S04]  /*3450*/  LDL.LU R61, [R1+0x34] ;  /* 0x00003400013d7983 */ /* 0x001ee80000300800 */
[----:B------:R-:W3:Y:S04]  /*3460*/  LDL.LU R31, [R1+0x10] ;  /* 0x00001000011f7983 */ /* 0x000ee80000300800 */
[----:B------:R-:W3:Y:S04]  /*3470*/  LDL.LU R29, [R1+0xc] ;  /* 0x00000c00011d7983 */ /* 0x000ee80000300800 */
[----:B------:R-:W3:Y:S04]  /*3480*/  LDL.LU R41, [R1+0x8] ;  /* 0x0000080001297983 */ /* 0x000ee80000300800 */
[----:B------:R0:W-:Y:S04]  /*3490*/  STS.U16 [R0+UR4+0x3400], R60 ;  /* 0x0034003c00007988 */ /* 0x0001e80008000404 */
[----:B------:R-:W3:Y:S04]  /*34a0*/  LDL.LU R58, [R1+0x4] ;  /* 0x00000400013a7983 */ /* 0x000ee80000300800 */
[----:B-----5:R1:W-:Y:S04]  /*34b0*/  STS.U16 [R0+UR4+0xd400], R15 ;  /* 0x00d4000f00007988 */ /* 0x0203e80008000404 */
[----:B0-----:R-:W5:Y:S04]  /*34c0*/  LDL.LU R60, [R1] ;  /* 0x00000000013c7983 */ /* 0x001f680000300800 */
[----:B------:R0:W-:Y:S04]  /*34d0*/  STS.U16 [R0+UR4+0xe400], R16 ;  /* 0x00e4001000007988 */ /* 0x0001e80008000404 */
[----:B-1----:R-:W5:Y:S04]  /*34e0*/  LDL.LU R15, [R1+0x6dc] ;  /* 0x0006dc00010f7983 */ /* 0x002f680000300800 */
[----:B------:R1:W-:Y:S04]  /*34f0*/  STS.U16 [R0+UR4+0xf400], R17 ;  /* 0x00f4001100007988 */ /* 0x0003e80008000404 */
[----:B0-----:R-:W5:Y:S04]  /*3500*/  LDL.LU R16, [R1+0x6d8] ;  /* 0x0006d80001107983 */ /* 0x001f680000300800 */
        /* <DEDUP_REMOVED lines=24> */
[----:B------:R0:W-:Y:S01]  /*3690*/  STS.U16 [R0+UR4+0x1c400], R39 ;  /* 0x01c4002700007988 */ /* 0x0001e20008000404 */
[----:B-1----:R-:W-:-:S03]  /*36a0*/  LOP3.LUT R10, R32, 0x40, RZ, 0x3c, !PT ;  /* 0x00000040200a7812 */ /* 0x002fc600078e3cff */
[----:B------:R1:W-:Y:S04]  /*36b0*/  STS.U16 [R0+UR4+0x1d400], R42 ;  /* 0x01d4002a00007988 */ /* 0x0003e80008000404 */
[----:B----4-:R4:W-:Y:S04]  /*36c0*/  STS.U16 [R0+UR4+0x1e400], R45 ;  /* 0x01e4002d00007988 */ /* 0x0109e80008000404 */
[----:B0-----:R-:W5:Y:S04]  /*36d0*/  LDL.LU R39, [R1+0x6a4] ;  /* 0x0006a40001277983 */ /* 0x001f680000300800 */
[----:B-1----:R-:W5:Y:S04]  /*36e0*/  LDL.LU R42, [R1+0x6a0] ;  /* 0x0006a000012a7983 */ /* 0x002f680000300800 */
[----:B----4-:R-:W4:Y:S04]  /*36f0*/  LDL.LU R45, [R1+0x69c] ;  /* 0x00069c00012d7983 */ /* 0x010f280000300800 */
[----:B------:R0:W-:Y:S04]  /*3700*/  STS.U16 [R0+UR4+0x1f400], R47 ;  /* 0x01f4002f00007988 */ /* 0x0001e80008000404 */
[----:B------:R1:W-:Y:S04]  /*3710*/  STS.U16 [R10+UR4+0x800], R54 ;  /* 0x000800360a007988 */ /* 0x0003e80008000404 */
[----:B------:R1:W-:Y:S04]  /*3720*/  STS.U16 [R10+UR4+0x1800], R55 ;  /* 0x001800370a007988 */ /* 0x0003e80008000404 */
[----:B0-----:R-:W4:Y:S04]  /*3730*/  LDL.LU R47, [R1+0x698] ;  /* 0x00069800012f7983 */ /* 0x001f280000300800 */
[----:B------:R-:W4:Y:S04]  /*3740*/  LDL.LU R0, [R1+0x14] ;  /* 0x0000140001007983 */ /* 0x000f280000300800 */
[----:B-1----:R-:W4:Y:S04]  /*3750*/  LDL.LU R54, [R1+0x694] ;  /* 0x0006940001367983 */ /* 0x002f280000300800 */
[----:B------:R-:W4:Y:S04]  /*3760*/  LDL.LU R55, [R1+0x690] ;  /* 0x0006900001377983 */ /* 0x000f280000300800 */
[----:B------:R0:W-:Y:S04]  /*3770*/  STS.U16 [R10+UR4+0x2800], R56 ;  /* 0x002800380a007988 */ /* 0x0001e80008000404 */
[----:B0-----:R-:W4:Y:S04]  /*3780*/  LDL.LU R56, [R1+0x68c] ;  /* 0x00068c0001387983 */ /* 0x001f280000300800 */
[----:B--2---:R0:W-:Y:S04]  /*3790*/  STS.U16 [R10+UR4+0x3800], R57 ;  /* 0x003800390a007988 */ /* 0x0041e80008000404 */
[----:B0-----:R-:W2:Y:S04]  /*37a0*/  LDL.LU R57, [R1+0x688] ;  /* 0x0006880001397983 */ /* 0x001ea80000300800 */
[----:B---3--:R0:W-:Y:S04]  /*37b0*/  STS.U16 [R10+UR4+0x4800], R61 ;  /* 0x0048003d0a007988 */ /* 0x0081e80008000404 */
[----:B0-----:R-:W3:Y:S04]  /*37c0*/  LDL.LU R61, [R1+0x684] ;  /* 0x00068400013d7983 */ /* 0x001ee80000300800 */
[----:B------:R0:W-:Y:S04]  /*37d0*/  STS.U16 [R10+UR4+0x7800], R29 ;  /* 0x0078001d0a007988 */ /* 0x0001e80008000404 */
[----:B------:R-:W-:Y:S01]  /*37e0*/  STS.U16 [R10+UR4+0x6800], R31 ;  /* 0x0068001f0a007988 */ /* 0x000fe20008000404 */
[----:B0-----:R-:W-:-:S03]  /*37f0*/  LOP3.LUT R29, R32, 0x60, RZ, 0x3c, !PT ;  /* 0x00000060201d7812 */ /* 0x001fc600078e3cff */
[----:B------:R-:W-:Y:S04]  /*3800*/  STS.U16 [R10+UR4+0x8800], R41 ;  /* 0x008800290a007988 */ /* 0x000fe80008000404 */
[----:B------:R-:W-:Y:S04]  /*3810*/  STS.U16 [R10+UR4+0x9800], R58 ;  /* 0x0098003a0a007988 */ /* 0x000fe80008000404 */
[----:B-----5:R-:W-:Y:S04]  /*3820*/  STS.U16 [R10+UR4+0xa800], R60 ;  /* 0x00a8003c0a007988 */ /* 0x020fe80008000404 */
[----:B------:R0:W-:Y:S02]  /*3830*/  STS.U16 [R10+UR4+0x1f800], R2 ;  /* 0x01f800020a007988 */ /* 0x0001e40008000404 */
[----:B0-----:R-:W-:-:S02]  /*3840*/  IMAD.MOV.U32 R2, RZ, RZ, 0x3f800000 ;  /* 0x3f800000ff027424 */ /* 0x001fc400078e00ff */
        /* <DEDUP_REMOVED lines=13> */
[----:B----4-:R-:W-:Y:S04]  /*3920*/  STS.U16 [R10+UR4+0x11800], R45 ;  /* 0x0118002d0a007988 */ /* 0x010fe80008000404 */
[----:B------:R-:W-:Y:S04]  /*3930*/  STS.U16 [R10+UR4+0x10800], R47 ;  /* 0x0108002f0a007988 */ /* 0x000fe80008000404 */
[----:B------:R0:W-:Y:S04]  /*3940*/  STS.U16 [R10+UR4+0x5800], R0 ;  /* 0x005800000a007988 */ /* 0x0001e80008000404 */
[----:B------:R-:W-:Y:S04]  /*3950*/  STS.U16 [R10+UR4+0xf800], R54 ;  /* 0x00f800360a007988 */ /* 0x000fe80008000404 */
[----:B------:R-:W-:Y:S01]  /*3960*/  STS.U16 [R10+UR4+0xe800], R55 ;  /* 0x00e800370a007988 */ /* 0x000fe20008000404 */
[----:B0-----:R-:W-:-:S05]  /*3970*/  MOV R0, 0xff800000 ;  /* 0xff80000000007802 */ /* 0x001fca0000000f00 */
[----:B------:R-:W-:Y:S04]  /*3980*/  STL [R1+0x168], R0 ;  /* 0x0001680001007387 */ /* 0x000fe80000100800 */
[----:B------:R-:W-:Y:S04]  /*3990*/  STS.U16 [R10+UR4+0xd800], R56 ;  /* 0x00d800380a007988 */ /* 0x000fe80008000404 */
[----:B--2---:R-:W-:Y:S04]  /*39a0*/  STS.U16 [R10+UR4+0xc800], R57 ;  /* 0x00c800390a007988 */ /* 0x004fe80008000404 */
[----:B---3--:R-:W-:Y:S04]  /*39b0*/  STS.U16 [R10+UR4+0xb800], R61 ;  /* 0x00b8003d0a007988 */ /* 0x008fe80008000404 */
[----:B------:R0:W-:Y:S02]  /*39c0*/  STS.U16 [R29+UR4+0x5c00], R3 ;  /* 0x005c00031d007988 */ /* 0x0001e40008000404 */
[----:B0-----:R-:W-:-:S05]  /*39d0*/  IMAD.MOV.U32 R3, RZ, RZ, 0x3f800000 ;  /* 0x3f800000ff037424 */ /* 0x001fca00078e00ff */
[----:B------:R0:W-:Y:S04]  /*39e0*/  STL [R1+0x474], R3 ;  /* 0x0004740301007387 */ /* 0x0001e80000100800 */
[----:B------:R0:W-:Y:S04]  /*39f0*/  STL [R1+0x478], R2 ;  /* 0x0004780201007387 */ /* 0x0001e80000100800 */
[----:B------:R0:W-:Y:S04]  /*3a00*/  STL [R1+0x3c0], RZ ;  /* 0x0003c0ff01007387 */ /* 0x0001e80000100800 */
[----:B------:R0:W-:Y:S04]  /*3a10*/  STL [R1+0x164], R0 ;  /* 0x0001640001007387 */ /* 0x0001e80000100800 */
[----:B------:R0:W-:Y:S04]  /*3a20*/  STL [R1+0x3c4], RZ ;  /* 0x0003c4ff01007387 */ /* 0x0001e80000100800 */
        /* <DEDUP_REMOVED lines=125> */
[----:B------:R0:W-:Y:S04]  /*4200*/  STS.U16 [R29+UR4+0xc00], R17 ;  /* 0x000c00111d007988 */ /* 0x0001e80008000404 */
        /* <DEDUP_REMOVED lines=30> */
[----:B------:R0:W-:Y:S01]  /*43f0*/  STL [R1+0x39c], RZ ;  /* 0x00039cff01007387 */ /* 0x0001e20000100800 */
[----:B------:R-:W-:-:S09]  /*4400*/  UISETP.GE.AND UP0, UPT, UR10, 0x1, UPT ;  /* 0x000000010a00788c */ /* 0x000fd2000bf06270 */
[----:B0-----:R-:W-:Y:S05]  /*4410*/  BRA.U !UP0, `(.L_x_0) ;  /* 0x000000ad08fc7547 */ /* 0x001fea000b800000 */
[----:B------:R-:W0:Y:S01]  /*4420*/  S2R R60, SR_TID.X ;  /* 0x00000000003c7919 */ /* 0x000e220000002100 */
[----:B------:R-:W1:Y:S01]  /*4430*/  LDC.64 R2, c[0x0][0x3c0] ;  /* 0x0000f000ff027b82 */ /* 0x000e620000000a00 */
[----:B------:R-:W2:Y:S01]  /*4440*/  LDCU UR4, c[0x0][0x3c8] ;  /* 0x00007900ff0477ac */ /* 0x000ea20008000800 */
[----:B------:R-:W3:Y:S01]  /*4450*/  S2R R58, SR_TID.X ;  /* 0x00000000003a7919 */ /* 0x000ee20000002100 */
[----:B------:R-:W4:Y:S05]  /*4460*/  LDCU.64 UR12, c[0x0][0x388] ;  /* 0x00007100ff0c77ac */ /* 0x000f2a0008000a00 */
[----:B------:R-:W5:Y:S01]  /*4470*/  LDC.64 R4, c[0x0][0x3d0] ;  /* 0x0000f400ff047b82 */ /* 0x000f620000000a00 */
[----:B------:R-:W0:Y:S01]  /*4480*/  LDCU.64 UR14, c[0x0][0x390] ;  /* 0x00007200ff0e77ac */ /* 0x000e220008000a00 */
[----:B------:R-:W0:Y:S01]  /*4490*/  LDCU UR11, c[0x0][0x3a8] ;  /* 0x00007500ff0b77ac */ /* 0x000e220008000800 */
[----:B-1----:R-:W-:Y:S01]  /*44a0*/  IMAD.MOV.U32 R30, RZ, RZ, R3 ;  /* 0x000000ffff1e7224 */ /* 0x002fe200078e0003 */
[----:B------:R-:W-:Y:S01]  /*44b0*/  MOV R0, R2 ;  /* 0x0000000200007202 */ /* 0x000fe20000000f00 */
[----:B------:R2:W-:Y:S04]  /*44c0*/  STL [R1+0x434], R3 ;  /* 0x0004340301007387 */ /* 0x0005e80000100800 */
[----:B------:R-:W-:Y:S01]  /*44d0*/  IMAD R0, R0, UR6, RZ ;  /* 0x0000000600007c24 */ /* 0x000fe2000f8e02ff */
[----:B0-----:R-:W-:Y:S01]  /*44e0*/  SHF.R.U32.HI R60, RZ, 0x8, R60 ;  /* 0x00000008ff3c7819 */ /* 0x001fe2000001163c */
[----:B-----5:R-:W-:Y:S01]  /*44f0*/  IMAD.MOV.U32 R2, RZ, RZ, R4 ;  /* 0x000000ffff027224 */ /* 0x020fe200078e0004 */
[----:B------:R-:W-:Y:S01]  /*4500*/  MOV R6, R5 ;  /* 0x0000000500067202 */ /* 0x000fe20000000f00 */
[----:B------:R-:W-:Y:S01]  /*4510*/  IMAD.SHL.U32 R22, R0, 0x2, RZ ;  /* 0x0000000200167824 */ /* 0x000fe200078e00ff */
[----:B------:R-:W-:Y:S01]  /*4520*/  SGXT.U32 R60, R60, 0x1 ;  /* 0x000000013c3c781a */ /* 0x000fe20000000000 */
[----:B------:R-:W-:Y:S01]  /*4530*/  IMAD R2, R2, UR6, RZ ;  /* 0x0000000602027c24 */ /* 0x000fe2000f8e02ff */
[----:B---3--:R-:W-:Y:S01]  /*4540*/  LOP3.LUT R58, R58, 0xff, RZ, 0xc0, !PT ;  /* 0x000000ff3a3a7812 */ /* 0x008fe200078ec0ff */
[----:B------:R0:W-:Y:S02]  /*4550*/  STL [R1+0x47c], R5 ;  /* 0x00047c0501007387 */ /* 0x0001e40000100800 */
[----:B------:R-:W-:-:S02]  /*4560*/  IMAD R9, R60, R30, RZ ;  /* 0x0000001e3c097224 */ /* 0x000fc400078e02ff */
[----:B------:R-:W1:Y:S01]  /*4570*/  S2R R60, SR_TID.X ;  /* 0x00000000003c7919 */ /* 0x000e620000002100 */
[----:B--2---:R-:W-:Y:S01]  /*4580*/  IMAD R3, R58, UR4, RZ ;  /* 0x000000043a037c24 */ /* 0x004fe2000f8e02ff */
[----:B------:R-:W-:Y:S01]  /*4590*/  UMOV UR4, URZ ;  /* 0x000000ff00047c82 */ /* 0x000fe20008000000 */
[----:B------:R-:W-:-:S03]  /*45a0*/  IMAD R15, R30, 0x2, R9 ;  /* 0x000000021e0f7824 */ /* 0x000fc600078e0209 */
[C---:B------:R-:W-:Y:S01]  /*45b0*/  SHF.L.U32 R7, R3.reuse, 0x1, RZ ;  /* 0x0000000103077819 */ /* 0x040fe200000006ff */
[----:B------:R-:W-:Y:S01]  /*45c0*/  IMAD R17, R30, 0x2, R15 ;  /* 0x000000021e117824 */ /* 0x000fe200078e020f */
[----:B0-----:R-:W0:Y:S01]  /*45d0*/  LDC R5, c[0x0][0x3d8] ;  /* 0x0000f600ff057b82 */ /* 0x001e220000000800 */
[----:B------:R-:W-:Y:S01]  /*45e0*/  IMAD.HI R3, R3, 0x2, RZ ;  /* 0x0000000203037827 */ /* 0x000fe200078e02ff */
[----:B----4-:R-:W-:-:S03]  /*45f0*/  IADD3 R22, P0, P1, R7, UR12, R22 ;  /* 0x0000000c07167c10 */ /* 0x010fc6000f91e016 */
[----:B------:R-:W-:-:S04]  /*4600*/  IMAD R21, R30, 0x2, R17 ;  /* 0x000000021e157824 */ /* 0x000fc800078e0211 */
[----:B------:R-:W-:-:S05]  /*4610*/  IMAD R23, R30, 0x2, R21 ;  /* 0x000000021e177824 */ /* 0x000fca00078e0215 */
[----:B------:R-:W-:-:S05]  /*4620*/  LEA R27, R30, R23, 0x1 ;  /* 0x000000171e1b7211 */ /* 0x000fca00078e08ff */
[----:B------:R-:W-:-:S04]  /*4630*/  IMAD R31, R30, 0x2, R27 ;  /* 0x000000021e1f7824 */ /* 0x000fc800078e021b */
[----:B------:R-:W-:Y:S01]  /*4640*/  IMAD R33, R30, 0x2, R31 ;  /* 0x000000021e217824 */ /* 0x000fe200078e021f */
[----:B-1----:R-:W-:Y:S02]  /*4650*/  LOP3.LUT R4, R60, 0x3f, RZ, 0xc0, !PT ;  /* 0x0000003f3c047812 */ /* 0x002fe400078ec0ff */
[----:B------:R-:W-:-:S03]  /*4660*/  SHF.R.U32.HI R10, RZ, 0x6, R60 ;  /* 0x00000006ff0a7819 */ /* 0x000fc6000001163c */
[----:B------:R-:W-:Y:S01]  /*4670*/  IMAD R8, R4, R6, RZ ;  /* 0x0000000604087224 */ /* 0x000fe200078e02ff */
[----:B------:R-:W-:Y:S01]  /*4680*/  SHF.L.U32 R6, R2, 0x1, RZ ;  /* 0x0000000102067819 */ /* 0x000fe200000006ff */
[----:B------:R-:W-:Y:S01]  /*4690*/  IMAD.HI R4, R0, 0x2, RZ ;  /* 0x0000000200047827 */ /* 0x000fe200078e02ff */
[----:B------:R-:W-:-:S03]  /*46a0*/  SGXT.U32 R10, R10, 0x3 ;  /* 0x000000030a0a781a */ /* 0x000fc60000000000 */
[----:B------:R-:W-:Y:S01]  /*46b0*/  IMAD.SHL.U32 R11, R8, 0x2, RZ ;  /* 0x00000002080b7824 */ /* 0x000fe200078e00ff */
[----:B------:R-:W-:Y:S01]  /*46c0*/  IADD3.X R4, PT, PT, R3, UR13, R4, P0, P1 ;  /* 0x0000000d03047c10 */ /* 0x000fe200087e2404 */
[----:B------:R-:W-:Y:S01]  /*46d0*/  IMAD.HI R0, R2, 0x2, RZ ;  /* 0x0000000202007827 */ /* 0x000fe200078e02ff */
[----:B------:R-:W-:Y:S02]  /*46e0*/  LEA R3, R30, R33, 0x1 ;  /* 0x000000211e037211 */ /* 0x000fe400078e08ff */
[----:B------:R-:W-:Y:S01]  /*46f0*/  IADD3 R6, P2, P3, R11, UR14, R6 ;  /* 0x0000000e0b067c10 */ /* 0x000fe2000fb5e006 */
[----:B------:R-:W-:Y:S01]  /*4700*/  IMAD.HI R7, R8, 0x2, RZ ;  /* 0x0000000208077827 */ /* 0x000fe200078e02ff */
[----:B------:R-:W-:-:S03]  /*4710*/  LEA R28, P1, R9, R22, 0x1 ;  /* 0x00000016091c7211 */ /* 0x000fc600078208ff */
[----:B------:R-:W-:Y:S01]  /*4720*/  IMAD R35, R30, 0x2, R3 ;  /* 0x000000021e237824 */ /* 0x000fe200078e0203 */
[----:B------:R-:W-:Y:S01]  /*4730*/  IADD3.X R0, PT, PT, R7, UR15, R0, P2, P3 ;  /* 0x0000000f07007c10 */ /* 0x000fe200097e6400 */
[----:B0-----:R-:W-:Y:S01]  /*4740*/  IMAD R10, R10, R5, RZ ;  /* 0x000000050a0a7224 */ /* 0x001fe200078e02ff */
[-C--:B------:R-:W-:Y:S01]  /*4750*/  LEA R24, P2, R15, R22.reuse, 0x1 ;  /* 0x000000160f187211 */ /* 0x080fe200078408ff */
[----:B------:R-:W-:Y:S01]  /*4760*/  IMAD R11, R30, 0x2, R35 ;  /* 0x000000021e0b7824 */ /* 0x000fe200078e0223 */
[----:B------:R-:W-:Y:S01]  /*4770*/  LEA R18, P3, R17, R22, 0x1 ;  /* 0x0000001611127211 */ /* 0x000fe200078608ff */
[----:B------:R-:W-:Y:S01]  /*4780*/  IMAD R7, R5, 0x8, R10 ;  /* 0x0000000805077824 */ /* 0x000fe200078e020a */
[-C--:B------:R-:W-:Y:S02]  /*4790*/  LEA.HI.X.SX32 R29, R9, R4.reuse, 0x1, P1 ;  /* 0x00000004091d7211 */ /* 0x080fe400008f0eff */
[----:B------:R-:W-:Y:S02]  /*47a0*/  LEA.HI.X.SX32 R25, R15, R4, 0x1, P2 ;  /* 0x000000040f197211 */ /* 0x000fe400010f0eff */
[----:B------:R-:W-:Y:S01]  /*47b0*/  LEA R8, P1, R21, R22, 0x1 ;  /* 0x0000001615087211 */ /* 0x000fe200078208ff */
[----:B------:R0:W-:Y:S01]  /*47c0*/  STL.64 [R1+0x678], R28 ;  /* 0x0006781c01007387 */ /* 0x0001e20000100a00 */
[----:B------:R-:W-:-:S02]  /*47d0*/  LEA.HI.X.SX32 R19, R17, R4, 0x1, P3 ;  /* 0x0000000411137211 */ /* 0x000fc400018f0eff */
[----:B------:R-:W-:Y:S01]  /*47e0*/  LEA R14, P2, R23, R22, 0x1 ;  /* 0x00000016170e7211 */ /* 0x000fe200078408ff */
[----:B------:R-:W-:Y:S01]  /*47f0*/  STL.64 [R1+0x670], R24 ;  /* 0x0006701801007387 */ /* 0x000fe20000100a00 */
[-C--:B------:R-:W-:Y:S02]  /*4800*/  LEA.HI.X.SX32 R9, R21, R4.reuse, 0x1, P1 ;  /* 0x0000000415097211 */ /* 0x080fe400008f0eff */
[----:B------:R-:W-:Y:S01]  /*4810*/  LEA.HI.X.SX32 R15, R23, R4, 0x1, P2 ;  /* 0x00000004170f7211 */ /* 0x000fe200010f0eff */
[----:B------:R1:W-:Y:S01]  /*4820*/  STL.64 [R1+0x668], R18 ;  /* 0x0006681201007387 */ /* 0x0003e20000100a00 */
[----:B------:R-:W-:Y:S02]  /*4830*/  LEA R38, P1, R27, R22, 0x1 ;  /* 0x000000161b267211 */ /* 0x000fe400078208ff */
[----:B------:R-:W-:Y:S01]  /*4840*/  LEA R13, R5, R7, 0x3 ;  /* 0x00000007050d7211 */ /* 0x000fe200078e18ff */
[----:B0-----:R-:W-:Y:S01]  /*4850*/  IMAD R29, R30, 0x2, R11 ;  /* 0x000000021e1d7824 */ /* 0x001fe200078e020b */
[----:B------:R0:W-:Y:S01]  /*4860*/  STL.64 [R1+0x660], R8 ;  /* 0x0006600801007387 */ /* 0x0001e20000100a00 */
[----:B------:R-:W-:-:S02]  /*4870*/  LEA.HI.X.SX32 R39, R27, R4, 0x1, P1 ;  /* 0x000000041b277211 */ /* 0x000fc400008f0eff */
[----:B------:R-:W-:Y:S01]  /*4880*/  LEA R26, P1, R33, R22, 0x1 ;  /* 0x00000016211a7211 */ /* 0x000fe200078208ff */
[----:B------:R2:W-:Y:S01]  /*4890*/  STL.64 [R1+0x658], R14 ;  /* 0x0006580e01007387 */ /* 0x0005e20000100a00 */
[----:B------:R-:W-:Y:S01]  /*48a0*/  LEA R17, R5, R13, 0x3 ;  /* 0x0000000d05117211 */ /* 0x000fe200078e18ff */
[----:B-1----:R-:W-:Y:S02]  /*48b0*/  IMAD R19, R30, 0x2, R29 ;  /* 0x000000021e137824 */ /* 0x002fe400078e021d */
[----:B------:R1:W-:Y:S01]  /*48c0*/  STL.64 [R1+0x650], R38 ;  /* 0x0006502601007387 */ /* 0x0003e20000100a00 */
[----:B------:R-:W-:Y:S02]  /*48d0*/  LEA.HI.X.SX32 R27, R33, R4, 0x1, P1 ;  /* 0x00000004211b7211 */ /* 0x000fe400008f0eff */
[----:B------:R-:W-:Y:S01]  /*48e0*/  LEA R36, P0, R10, R6, 0x1 ;  /* 0x000000060a247211 */ /* 0x000fe200078008ff */
[----:B0-----:R-:W-:Y:S01]  /*48f0*/  IMAD R8, R5, 0x8, R17 ;  /* 0x0000000805087824 */ /* 0x001fe200078e0211 */
[----:B------:R-:W-:-:S02]  /*4900*/  LEA R20, R30, R19, 0x1 ;  /* 0x000000131e147211 */ /* 0x000fc400078e08ff */
[----:B------:R-:W-:Y:S01]  /*4910*/  LEA.HI.X.SX32 R37, R10, R0, 0x1, P0 ;  /* 0x000000000a257211 */ /* 0x000fe200000f0eff */
[----:B------:R-:W-:Y:S01]  /*4920*/  IMAD R12, R5, 0x8, R8 ;  /* 0x00000008050c7824 */ /* 0x000fe200078e0208 */
[-C--:B--2---:R-:W-:Y:S01]  /*4930*/  LEA R14, P2, R31, R22.reuse, 0x1 ;  /* 0x000000161f0e7211 */ /* 0x084fe200078408ff */
[C---:B------:R-:W-:Y:S01]  /*4940*/  IMAD R25, R30.reuse, 0x2, R20 ;  /* 0x000000021e197824 */ /* 0x040fe200078e0214 */
[----:B-1----:R-:W-:Y:S02]  /*4950*/  LEA R38, P1, R35, R22, 0x1 ;  /* 0x0000001623267211 */ /* 0x002fe400078208ff */
[-C--:B------:R-:W-:Y:S01]  /*4960*/  LEA.HI.X.SX32 R15, R31, R4.reuse, 0x1, P2 ;  /* 0x000000041f0f7211 */ /* 0x080fe200010f0eff */
[C---:B------:R-:W-:Y:S01]  /*4970*/  IMAD R28, R30.reuse, 0x2, R25 ;  /* 0x000000021e1c7824 */ /* 0x040fe200078e0219 */
[----:B------:R-:W-:Y:S02]  /*4980*/  LEA.HI.X.SX32 R39, R35, R4, 0x1, P1 ;  /* 0x0000000423277211 */ /* 0x000fe400008f0eff */
[----:B------:R-:W-:Y:S01]  /*4990*/  LEA R34, P1, R29, R22, 0x1 ;  /* 0x000000161d227211 */ /* 0x000fe200078208ff */
[----:B------:R0:W-:Y:S01]  /*49a0*/  STL.64 [R1+0x648], R14 ;  /* 0x0006480e01007387 */ /* 0x0001e20000100a00 */
[----:B------:R-:W-:-:S02]  /*49b0*/  LEA R21, R30, R28, 0x1 ;  /* 0x0000001c1e157211 */ /* 0x000fc400078e08ff */
[----:B------:R-:W-:Y:S01]  /*49c0*/  LEA.HI.X.SX32 R35, R29, R4, 0x1, P1 ;  /* 0x000000041d237211 */ /* 0x000fe200008f0eff */
[----:B------:R1:W-:Y:S01]  /*49d0*/  STL.64 [R1+0x640], R26 ;  /* 0x0006401a01007387 */ /* 0x0003e20000100a00 */
[----:B------:R-:W-:Y:S01]  /*49e0*/  LEA R16, R5, R12, 0x3 ;  /* 0x0000000c05107211 */ /* 0x000fe200078e18ff */
[----:B------:R-:W-:-:S04]  /*49f0*/  IMAD R23, R30, 0x2, R21 ;  /* 0x000000021e177824 */ /* 0x000fc800078e0215 */
[----:B------:R-:W-:Y:S01]  /*4a00*/  IMAD R2, R5, 0x8, R16 ;  /* 0x0000000805027824 */ /* 0x000fe200078e0210 */
[----:B0-----:R-:W-:-:S03]  /*4a10*/  LEA R14, P2, R3, R22, 0x1 ;  /* 0x00000016030e7211 */ /* 0x001fc600078408ff */
[----:B------:R-:W-:Y:S01]  /*4a20*/  IMAD R9, R5, 0x8, R2 ;  /* 0x0000000805097824 */ /* 0x000fe200078e0202 */
[----:B------:R-:W-:Y:S01]  /*4a30*/  LEA.HI.X.SX32 R15, R3, R4, 0x1, P2 ;  /* 0x00000004030f7211 */ /* 0x000fe200010f0eff */
[----:B-1----:R-:W-:Y:S01]  /*4a40*/  IMAD R27, R30, 0x2, R23 ;  /* 0x000000021e1b7824 */ /* 0x002fe200078e0217 */
[----:B------:R-:W-:-:S03]  /*4a50*/  LEA R32, P2, R11, R22, 0x1 ;  /* 0x000000160b207211 */ /* 0x000fc600078408ff */
[----:B------:R0:W-:Y:S01]  /*4a60*/  STL.64 [R1+0x638], R14 ;  /* 0x0006380e01007387 */ /* 0x0001e20000100a00 */
[----:B------:R-:W-:Y:S02]  /*4a70*/  LEA.HI.X.SX32 R33, R11, R4, 0x1, P2 ;  /* 0x000000040b217211 */ /* 0x000fe400010f0eff */
[C---:B------:R-:W-:Y:S01]  /*4a80*/  LEA R18, R30.reuse, R27, 0x1 ;  /* 0x0000001b1e127211 */ /* 0x040fe200078e08ff */
[----:B------:R1:W-:Y:S04]  /*4a90*/  STL.64 [R1+0x630], R38 ;  /* 0x0006302601007387 */ /* 0x0003e80000100a00 */
[----:B------:R2:W-:Y:S01]  /*4aa0*/  STL.64 [R1+0x628], R32 ;  /* 0x0006282001007387 */ /* 0x0005e20000100a00 */
[----:B------:R-:W-:-:S03]  /*4ab0*/  IMAD R24, R30, 0x2, R18 ;  /* 0x000000021e187824 */ /* 0x000fc600078e0212 */
[----:B------:R3:W-:Y:S01]  /*4ac0*/  STL.64 [R1+0x620], R34 ;  /* 0x0006202201007387 */ /* 0x0007e20000100a00 */
[----:B------:R-:W-:Y:S01]  /*4ad0*/  IMAD R26, R30, 0x2, R24 ;  /* 0x000000021e1a7824 */ /* 0x000fe200078e0218 */
[----:B0-----:R-:W-:Y:S02]  /*4ae0*/  LEA R15, R5, R9, 0x3 ;  /* 0x00000009050f7211 */ /* 0x001fe400078e18ff */
[----:B-1----:R-:W-:-:S03]  /*4af0*/  LEA R38, P1, R20, R22, 0x1 ;  /* 0x0000001614267211 */ /* 0x002fc600078208ff */
[----:B------:R-:W-:Y:S01]  /*4b00*/  IMAD R3, R5, 0x8, R15 ;  /* 0x0000000805037824 */ /* 0x000fe200078e020f */
[----:B--2---:R-:W-:Y:S02]  /*4b10*/  LEA R32, P2, R19, R22, 0x1 ;  /* 0x0000001613207211 */ /* 0x004fe400078408ff */
[-C--:B------:R-:W-:Y:S01]  /*4b20*/  LEA.HI.X.SX32 R39, R20, R4.reuse, 0x1, P1 ;  /* 0x0000000414277211 */ /* 0x080fe200008f0eff */
[----:B------:R-:W-:Y:S01]  /*4b30*/  IMAD R11, R5, 0x8, R3 ;  /* 0x00000008050b7824 */ /* 0x000fe200078e0203 */
[----:B------:R-:W-:Y:S01]  /*4b40*/  LEA.HI.X.SX32 R33, R19, R4, 0x1, P2 ;  /* 0x0000000413217211 */ /* 0x000fe200010f0eff */
[----:B------:R-:W-:Y:S01]  /*4b50*/  IMAD R19, R30, 0x2, R26 ;  /* 0x000000021e137824 */ /* 0x000fe200078e021a */
[----:B---3--:R-:W-:Y:S02]  /*4b60*/  LEA R34, P2, R25, R22, 0x1 ;  /* 0x0000001619227211 */ /* 0x008fe400078408ff */
[----:B------:R-:W-:Y:S01]  /*4b70*/  LEA R14, R5, R11, 0x3 ;  /* 0x0000000b050e7211 */ /* 0x000fe200078e18ff */
[----:B------:R0:W-:Y:S01]  /*4b80*/  STL.64 [R1+0x618], R32 ;  /* 0x0006182001007387 */ /* 0x0001e20000100a00 */
[----:B------:R-:W-:-:S02]  /*4b90*/  LEA.HI.X.SX32 R35, R25, R4, 0x1, P2 ;  /* 0x0000000419237211 */ /* 0x000fc400010f0eff */
[C---:B------:R-:W-:Y:S01]  /*4ba0*/  LEA R20, R30.reuse, R19, 0x1 ;  /* 0x000000131e147211 */ /* 0x040fe200078e08ff */
[----:B------:R1:W-:Y:S04]  /*4bb0*/  STL.64 [R1+0x610], R38 ;  /* 0x0006102601007387 */ /* 0x0003e80000100a00 */
[----:B------:R2:W-:Y:S01]  /*4bc0*/  STL.64 [R1+0x608], R34 ;  /* 0x0006082201007387 */ /* 0x0005e20000100a00 */
[----:B------:R-:W-:Y:S01]  /*4bd0*/  IMAD R25, R30, 0x2, R20 ;  /* 0x000000021e197824 */ /* 0x000fe200078e0214 */
[----:B0-----:R-:W-:-:S04]  /*4be0*/  LEA R32, P3, R28, R22, 0x1 ;  /* 0x000000161c207211 */ /* 0x001fc800078608ff */
[----:B------:R-:W-:Y:S02]  /*4bf0*/  LEA.HI.X.SX32 R33, R28, R4, 0x1, P3 ;  /* 0x000000041c217211 */ /* 0x000fe400018f0eff */
[-C--:B-1----:R-:W-:Y:S02]  /*4c00*/  LEA R38, P1, R21, R22.reuse, 0x1 ;  /* 0x0000001615267211 */ /* 0x082fe400078208ff */
[----:B--2---:R-:W-:Y:S01]  /*4c10*/  LEA R34, P2, R23, R22, 0x1 ;  /* 0x0000001617227211 */ /* 0x004fe200078408ff */
[----:B------:R0:W-:Y:S01]  /*4c20*/  STL.64 [R1+0x600], R32 ;  /* 0x0006002001007387 */ /* 0x0001e20000100a00 */
[-C--:B------:R-:W-:Y:S01]  /*4c30*/  LEA.HI.X.SX32 R39, R21, R4.reuse, 0x1, P1 ;  /* 0x0000000415277211 */ /* 0x080fe200008f0eff */
[----:B------:R-:W-:Y:S01]  /*4c40*/  IMAD R21, R30, 0x2, R25 ;  /* 0x000000021e157824 */ /* 0x000fe200078e0219 */
[----:B------:R-:W-:-:S03]  /*4c50*/  LEA.HI.X.SX32 R35, R23, R4, 0x1, P2 ;  /* 0x0000000417237211 */ /* 0x000fc600010f0eff */
[----:B------:R-:W-:Y:S01]  /*4c60*/  STL.64 [R1+0x5f8], R38 ;  /* 0x0005f82601007387 */ /* 0x000fe20000100a00 */
[----:B------:R-:W-:-:S03]  /*4c70*/  LEA R23, R30, R21, 0x1 ;  /* 0x000000151e177211 */ /* 0x000fc600078e08ff */
[----:B------:R1:W-:Y:S01]  /*4c80*/  STL.64 [R1+0x5f0], R34 ;  /* 0x0005f02201007387 */ /* 0x0003e20000100a00 */
[----:B0-----:R-:W-:-:S04]  /*4c90*/  LEA R32, P3, R27, R22, 0x1 ;  /* 0x000000161b207211 */ /* 0x001fc800078608ff */
[----:B------:R-:W-:Y:S02]  /*4ca0*/  LEA.HI.X.SX32 R33, R27, R4, 0x1, P3 ;  /* 0x000000041b217211 */ /* 0x000fe400018f0eff */
[----:B------:R-:W-:-:S03]  /*4cb0*/  LEA R28, P3, R26, R22, 0x1 ;  /* 0x000000161a1c7211 */ /* 0x000fc600078608ff */
[----:B------:R0:W-:Y:S01]  /*4cc0*/  STL.64 [R1+0x5e8], R32 ;  /* 0x0005e82001007387 */ /* 0x0001e20000100a00 */
[----:B-1----:R-:W-:Y:S02]  /*4cd0*/  LEA R34, P1, R18, R22, 0x1 ;  /* 0x0000001612227211 */ /* 0x002fe400078208ff */
[-C--:B------:R-:W-:Y:S02]  /*4ce0*/  LEA.HI.X.SX32 R29, R26, R4.reuse, 0x1, P3 ;  /* 0x000000041a1d7211 */ /* 0x080fe400018f0eff */
[----:B------:R-:W-:-:S05]  /*4cf0*/  LEA.HI.X.SX32 R35, R18, R4, 0x1, P1 ;  /* 0x0000000412237211 */ /* 0x000fca00008f0eff */
[----:B------:R1:W-:Y:S01]  /*4d00*/  STL.64 [R1+0x5e0], R34 ;  /* 0x0005e02201007387 */ /* 0x0003e20000100a00 */
[----:B0-----:R-:W-:-:S04]  /*4d10*/  LEA R32, P2, R24, R22, 0x1 ;  /* 0x0000001618207211 */ /* 0x001fc800078408ff */
[----:B------:R-:W-:Y:S01]  /*4d20*/  LEA.HI.X.SX32 R33, R24, R4, 0x1, P2 ;  /* 0x0000000418217211 */ /* 0x000fe200010f0eff */
[----:B------:R-:W-:-:S04]  /*4d30*/  IMAD R24, R30, 0x2, R23 ;  /* 0x000000021e187824 */ /* 0x000fc800078e0217 */
[----:B------:R0:W-:Y:S01]  /*4d40*/  STL.64 [R1+0x5d8], R32 ;  /* 0x0005d82001007387 */ /* 0x0001e20000100a00 */
[C---:B-1----:R-:W-:Y:S01]  /*4d50*/  LEA R34, P1, R19.reuse, R22, 0x1 ;  /* 0x0000001613227211 */ /* 0x042fe200078208ff */
[C---:B------:R-:W-:Y:S02]  /*4d60*/  IMAD R18, R30.reuse, 0x2, R24 ;  /* 0x000000021e127824 */ /* 0x040fe400078e0218 */
[----:B------:R1:W-:Y:S01]  /*4d70*/  STL.64 [R1+0x5d0], R28 ;  /* 0x0005d01c01007387 */ /* 0x0003e20000100a00 */
[----:B------:R-:W-:Y:S02]  /*4d80*/  LEA.HI.X.SX32 R35, R19, R4, 0x1, P1 ;  /* 0x0000000413237211 */ /* 0x000fe400008f0eff */
[----:B------:R-:W-:-:S03]  /*4d90*/  LEA R19, R30, R18, 0x1 ;  /* 0x000000121e137211 */ /* 0x000fc600078e08ff */
[----:B------:R-:W-:Y:S01]  /*4da0*/  STL.64 [R1+0x5c8], R34 ;  /* 0x0005c82201007387 */ /* 0x000fe20000100a00 */
[CC--:B0-----:R-:W-:Y:S02]  /*4db0*/  LEA R32, P2, R20.reuse, R22.reuse, 0x1 ;  /* 0x0000001614207211 */ /* 0x0c1fe400078408ff */
[C---:B-1----:R-:W-:Y:S02]  /*4dc0*/  LEA R28, P3, R25.reuse, R22, 0x1 ;  /* 0x00000016191c7211 */ /* 0x042fe400078608ff */
[-C--:B------:R-:W-:Y:S01]  /*4dd0*/  LEA.HI.X.SX32 R33, R20, R4.reuse, 0x1, P2 ;  /* 0x0000000414217211 */ /* 0x080fe200010f0eff */
[----:B------:R-:W-:Y:S01]  /*4de0*/  IMAD R20, R30, 0x2, R19 ;  /* 0x000000021e147824 */ /* 0x000fe200078e0213 */
[----:B------:R-:W-:Y:S02]  /*4df0*/  LEA.HI.X.SX32 R29, R25, R4, 0x1, P3 ;  /* 0x00000004191d7211 */ /* 0x000fe400018f0eff */
[C---:B------:R-:W-:Y:S01]  /*4e00*/  LEA R26, P3, R24.reuse, R22, 0x1 ;  /* 0x00000016181a7211 */ /* 0x040fe200078608ff */
[----:B------:R0:W-:Y:S03]  /*4e10*/  STL.64 [R1+0x5c0], R32 ;  /* 0x0005c02001007387 */ /* 0x0001e60000100a00 */
[----:B------:R-:W-:Y:S01]  /*4e20*/  LEA.HI.X.SX32 R27, R24, R4, 0x1, P3 ;  /* 0x00000004181b7211 */ /* 0x000fe200018f0eff */
[----:B------:R1:W-:Y:S01]  /*4e30*/  STL.64 [R1+0x5b8], R28 ;  /* 0x0005b81c01007387 */ /* 0x0003e20000100a00 */
[----:B0-----:R-:W-:-:S02]  /*4e40*/  LEA R32, P1, R21, R22, 0x1 ;  /* 0x0000001615207211 */ /* 0x001fc400078208ff */
[----:B-1----:R-:W-:Y:S02]  /*4e50*/  LEA R28, P2, R23, R22, 0x1 ;  /* 0x00000016171c7211 */ /* 0x002fe400078408ff */
[-C--:B------:R-:W-:Y:S01]  /*4e60*/  LEA.HI.X.SX32 R33, R21, R4.reuse, 0x1, P1 ;  /* 0x0000000415217211 */ /* 0x080fe200008f0eff */
[----:B------:R-:W-:Y:S01]  /*4e70*/  IMAD R21, R30, 0x2, R20 ;  /* 0x000000021e157824 */ /* 0x000fe200078e0214 */
[----:B------:R-:W-:Y:S02]  /*4e80*/  LEA.HI.X.SX32 R29, R23, R4, 0x1, P2 ;  /* 0x00000004171d7211 */ /* 0x000fe400010f0eff */
[CC--:B------:R-:W-:Y:S01]  /*4e90*/  LEA R30, P1, R18.reuse, R22.reuse, 0x1 ;  /* 0x00000016121e7211 */ /* 0x0c0fe200078208ff */
[----:B------:R-:W-:Y:S01]  /*4ea0*/  STL.64 [R1+0x5b0], R32 ;  /* 0x0005b02001007387 */ /* 0x000fe20000100a00 */
[C---:B------:R-:W-:Y:S02]  /*4eb0*/  LEA R24, P4, R21.reuse, R22, 0x1 ;  /* 0x0000001615187211 */ /* 0x040fe400078808ff */
[-C--:B------:R-:W-:Y:S01]  /*4ec0*/  LEA.HI.X.SX32 R31, R18, R4.reuse, 0x1, P1 ;  /* 0x00000004121f7211 */ /* 0x080fe200008f0eff */
[----:B------:R0:W-:Y:S01]  /*4ed0*/  STL.64 [R1+0x5a8], R28 ;  /* 0x0005a81c01007387 */ /* 0x0001e20000100a00 */
[----:B------:R-:W-:-:S03]  /*4ee0*/  LEA.HI.X.SX32 R25, R21, R4, 0x1, P4 ;  /* 0x0000000415197211 */ /* 0x000fc600020f0eff */
[----:B------:R1:W-:Y:S04]  /*4ef0*/  STL.64 [R1+0x5a0], R26 ;  /* 0x0005a01a01007387 */ /* 0x0003e80000100a00 */
[----:B------:R-:W-:Y:S01]  /*4f00*/  STL.64 [R1+0x598], R30 ;  /* 0x0005981e01007387 */ /* 0x000fe20000100a00 */
[CC--:B0-----:R-:W-:Y:S02]  /*4f10*/  LEA R28, P2, R19.reuse, R22.reuse, 0x1 ;  /* 0x00000016131c7211 */ /* 0x0c1fe400078408ff */
[C---:B-1----:R-:W-:Y:S02]  /*4f20*/  LEA R26, P3, R20.reuse, R22, 0x1 ;  /* 0x00000016141a7211 */ /* 0x042fe400078608ff */
[-C--:B------:R-:W-:Y:S02]  /*4f30*/  LEA.HI.X.SX32 R29, R19, R4.reuse, 0x1, P2 ;  /* 0x00000004131d7211 */ /* 0x080fe400010f0eff */
[----:B------:R-:W-:-:S02]  /*4f40*/  LEA.HI.X.SX32 R27, R20, R4, 0x1, P3 ;  /* 0x00000004141b7211 */ /* 0x000fc400018f0eff */
[-C--:B------:R-:W-:Y:S01]  /*4f50*/  LEA R22, P1, R7, R6.reuse, 0x1 ;  /* 0x0000000607167211 */ /* 0x080fe200078208ff */
[----:B------:R-:W-:Y:S01]  /*4f60*/  STL.64 [R1+0x590], R28 ;  /* 0x0005901c01007387 */ /* 0x000fe20000100a00 */
[-C--:B------:R-:W-:Y:S02]  /*4f70*/  LEA R20, P0, R13, R6.reuse, 0x1 ;  /* 0x000000060d147211 */ /* 0x080fe400078008ff */
[----:B------:R-:W-:Y:S01]  /*4f80*/  LEA R18, P2, R17, R6, 0x1 ;  /* 0x0000000611127211 */ /* 0x000fe200078408ff */
[----:B------:R-:W-:Y:S01]  /*4f90*/  STL.64 [R1+0x588], R26 ;  /* 0x0005881a01007387 */ /* 0x000fe20000100a00 */
[-C--:B------:R-:W-:Y:S02]  /*4fa0*/  LEA.HI.X.SX32 R23, R7, R0.reuse, 0x1, P1 ;  /* 0x0000000007177211 */ /* 0x080fe400008f0eff */
[-C--:B------:R-:W-:Y:S01]  /*4fb0*/  LEA.HI.X.SX32 R21, R13, R0.reuse, 0x1, P0 ;  /* 0x000000000d157211 */ /* 0x080fe200000f0eff */
[----:B------:R-:W-:Y:S01]  /*4fc0*/  STL.64 [R1+0x580], R24 ;  /* 0x0005801801007387 */ /* 0x000fe20000100a00 */
[----:B------:R-:W-:-:S02]  /*4fd0*/  LEA.HI.X.SX32 R19, R17, R0, 0x1, P2 ;  /* 0x0000000011137211 */ /* 0x000fc400010f0eff */
[C---:B------:R-:W-:Y:S01]  /*4fe0*/  LEA R4, R5.reuse, R14, 0x3 ;  /* 0x0000000e05047211 */ /* 0x040fe200078e18ff */
[----:B------:R-:W-:Y:S04]  /*4ff0*/  STL.64 [R1+0x578], R36 ;  /* 0x0005782401007387 */ /* 0x000fe80000100a00 */
[----:B------:R0:W-:Y:S01]  /*5000*/  STL.64 [R1+0x570], R22 ;  /* 0x0005701601007387 */ /* 0x0001e20000100a00 */
[----:B------:R-:W-:-:S03]  /*5010*/  IMAD R10, R5, 0x8, R4 ;  /* 0x00000008050a7824 */ /* 0x000fc600078e0204 */
[----:B------:R1:W-:Y:S01]  /*5020*/  STL.64 [R1+0x568], R20 ;  /* 0x0005681401007387 */ /* 0x0003e20000100a00 */
[----:B------:R-:W-:-:S03]  /*5030*/  IMAD R13, R5, 0x8, R10 ;  /* 0x00000008050d7824 */ /* 0x000fc600078e020a */
[----:B------:R2:W-:Y:S02]  /*5040*/  STL.64 [R1+0x560], R18 ;  /* 0x0005601201007387 */ /* 0x0005e40000100a00 */
[C---:B------:R-:W-:Y:S02]  /*5050*/  LEA R7, R5.reuse, R13, 0x3 ;  /* 0x0000000d05077211 */ /* 0x040fe400078e18ff */
[-C--:B0-----:R-:W-:Y:S02]  /*5060*/  LEA R22, P0, R8, R6.reuse, 0x1 ;  /* 0x0000000608167211 */ /* 0x081fe400078008ff */
[----:B-1----:R-:W-:Y:S02]  /*5070*/  LEA R20, P1, R12, R6, 0x1 ;  /* 0x000000060c147211 */ /* 0x002fe400078208ff */
[----:B------:R-:W-:Y:S01]  /*5080*/  LEA.HI.X.SX32 R23, R8, R0, 0x1, P0 ;  /* 0x0000000008177211 */ /* 0x000fe200000f0eff */
[----:B------:R-:W-:Y:S01]  /*5090*/  IMAD R8, R5, 0x8, R7 ;  /* 0x0000000805087824 */ /* 0x000fe200078e0207 */
[----:B--2---:R-:W-:-:S02]  /*50a0*/  LEA R18, P2, R16, R6, 0x1 ;  /* 0x0000000610127211 */ /* 0x004fc400078408ff */
[-C--:B------:R-:W-:Y:S01]  /*50b0*/  LEA.HI.X.SX32 R21, R12, R0.reuse, 0x1, P1 ;  /* 0x000000000c157211 */ /* 0x080fe200008f0eff */
[----:B------:R0:W-:Y:S01]  /*50c0*/  STL.64 [R1+0x558], R22 ;  /* 0x0005581601007387 */ /* 0x0001e20000100a00 */
[----:B------:R-:W-:Y:S01]  /*50d0*/  LEA.HI.X.SX32 R19, R16, R0, 0x1, P2 ;  /* 0x0000000010137211 */ /* 0x000fe200010f0eff */
[----:B------:R-:W-:Y:S02]  /*50e0*/  IMAD R12, R5, 0x8, R8 ;  /* 0x00000008050c7824 */ /* 0x000fe400078e0208 */
[----:B------:R1:W-:Y:S04]  /*50f0*/  STL.64 [R1+0x550], R20 ;  /* 0x0005501401007387 */ /* 0x0003e80000100a00 */
[----:B------:R2:W-:Y:S01]  /*5100*/  STL.64 [R1+0x548], R18 ;  /* 0x0005481201007387 */ /* 0x0005e20000100a00 */
[----:B0-----:R-:W-:-:S02]  /*5110*/  LEA R22, P0, R2, R6, 0x1 ;  /* 0x0000000602167211 */ /* 0x001fc400078008ff */
[----:B-1----:R-:W-:Y:S02]  /*5120*/  LEA R20, P1, R9, R6, 0x1 ;  /* 0x0000000609147211 */ /* 0x002fe400078208ff */
[----:B------:R-:W-:Y:S02]  /*5130*/  LEA.HI.X.SX32 R23, R2, R0, 0x1, P0 ;  /* 0x0000000002177211 */ /* 0x000fe400000f0eff */
[----:B--2---:R-:W-:Y:S02]  /*5140*/  LEA R18, P2, R15, R6, 0x1 ;  /* 0x000000060f127211 */ /* 0x004fe400078408ff */
[-C--:B------:R-:W-:Y:S01]  /*5150*/  LEA.HI.X.SX32 R21, R9, R0.reuse, 0x1, P1 ;  /* 0x0000000009157211 */ /* 0x080fe200008f0eff */
[----:B------:R-:W-:Y:S01]  /*5160*/  STL.64 [R1+0x540], R22 ;  /* 0x0005401601007387 */ /* 0x000fe20000100a00 */
[----:B------:R-:W-:Y:S02]  /*5170*/  LEA.HI.X.SX32 R19, R15, R0, 0x1, P2 ;  /* 0x000000000f137211 */ /* 0x000fe400010f0eff */
[----:B------:R-:W-:Y:S01]  /*5180*/  LEA R16, P2, R14, R6, 0x1 ;  /* 0x000000060e107211 */ /* 0x000fe200078408ff */
[----:B------:R0:W-:Y:S01]  /*5190*/  STL.64 [R1+0x538], R20 ;  /* 0x0005381401007387 */ /* 0x0001e20000100a00 */
[----:B------:R-:W-:-:S02]  /*51a0*/  LEA R2, R5, R12, 0x3 ;  /* 0x0000000c05027211 */ /* 0x000fc400078e18ff */
[----:B------:R-:W-:Y:S01]  /*51b0*/  LEA.HI.X.SX32 R17, R14, R0, 0x1, P2 ;  /* 0x000000000e117211 */ /* 0x000fe200010f0eff */
[----:B------:R1:W-:Y:S02]  /*51c0*/  STL.64 [R1+0x530], R18 ;  /* 0x0005301201007387 */ /* 0x0003e40000100a00 */
[----:B------:R-:W-:Y:S01]  /*51d0*/  IMAD R9, R5, 0x8, R2 ;  /* 0x0000000805097824 */ /* 0x000fe200078e0202 */
[-C--:B0-----:R-:W-:Y:S02]  /*51e0*/  LEA R20, P0, R3, R6.reuse, 0x1 ;  /* 0x0000000603147211 */ /* 0x081fe400078008ff */
[----:B-1----:R-:W-:Y:S02]  /*51f0*/  LEA R18, P1, R11, R6, 0x1 ;  /* 0x000000060b127211 */ /* 0x002fe400078208ff */
[-C--:B------:R-:W-:Y:S02]  /*5200*/  LEA.HI.X.SX32 R21, R3, R0.reuse, 0x1, P0 ;  /* 0x0000000003157211 */ /* 0x080fe400000f0eff */
[----:B------:R-:W-:Y:S01]  /*5210*/  LEA.HI.X.SX32 R19, R11, R0, 0x1, P1 ;  /* 0x000000000b137211 */ /* 0x000fe200008f0eff */
[----:B------:R-:W-:-:S02]  /*5220*/  IMAD R11, R5, 0x8, R9 ;  /* 0x00000008050b7824 */ /* 0x000fc400078e0209 */
[----:B------:R0:W-:Y:S03]  /*5230*/  STL.64 [R1+0x528], R20 ;  /* 0x0005281401007387 */ /* 0x0001e60000100a00 */
[----:B------:R-:W-:Y:S01]  /*5240*/  LEA R3, R5, R11, 0x3 ;  /* 0x0000000b05037211 */ /* 0x000fe200078e18ff */
[----:B------:R1:W-:Y:S04]  /*5250*/  STL.64 [R1+0x520], R18 ;  /* 0x0005201201007387 */ /* 0x0003e80000100a00 */
[----:B------:R2:W-:Y:S01]  /*5260*/  STL.64 [R1+0x518], R16 ;  /* 0x0005181001007387 */ /* 0x0005e20000100a00 */
[-C--:B0-----:R-:W-:Y:S02]  /*5270*/  LEA R20, P0, R4, R6.reuse, 0x1 ;  /* 0x0000000604147211 */ /* 0x081fe400078008ff */
[----:B-1----:R-:W-:-:S02]  /*5280*/  LEA R18, P1, R10, R6, 0x1 ;  /* 0x000000060a127211 */ /* 0x002fc400078208ff */
[----:B------:R-:W-:Y:S01]  /*5290*/  LEA.HI.X.SX32 R21, R4, R0, 0x1, P0 ;  /* 0x0000000004157211 */ /* 0x000fe200000f0eff */
[----:B------:R-:W-:Y:S01]  /*52a0*/  IMAD R4, R5, 0x8, R3 ;  /* 0x0000000805047824 */ /* 0x000fe200078e0203 */
[C---:B--2---:R-:W-:Y:S02]  /*52b0*/  LEA R16, P2, R13.reuse, R6, 0x1 ;  /* 0x000000060d107211 */ /* 0x044fe400078408ff */
[-C--:B------:R-:W-:Y:S01]  /*52c0*/  LEA.HI.X.SX32 R19, R10, R0.reuse, 0x1, P1 ;  /* 0x000000000a137211 */ /* 0x080fe200008f0eff */
[----:B------:R-:W-:Y:S01]  /*52d0*/  STL.64 [R1+0x510], R20 ;  /* 0x0005101401007387 */ /* 0x000fe20000100a00 */
[----:B------:R-:W-:Y:S01]  /*52e0*/  LEA.HI.X.SX32 R17, R13, R0, 0x1, P2 ;  /* 0x000000000d117211 */ /* 0x000fe200010f0eff */
[----:B------:R-:W-:Y:S01]  /*52f0*/  IMAD R10, R5, 0x8, R4 ;  /* 0x00000008050a7824 */ /* 0x000fe200078e0204 */
[C---:B------:R-:W-:Y:S01]  /*5300*/  LEA R14, P2, R12.reuse, R6, 0x1 ;  /* 0x000000060c0e7211 */ /* 0x040fe200078408ff */
[----:B------:R0:W-:Y:S03]  /*5310*/  STL.64 [R1+0x508], R18 ;  /* 0x0005081201007387 */ /* 0x0001e60000100a00 */
[----:B------:R-:W-:Y:S01]  /*5320*/  LEA.HI.X.SX32 R15, R12, R0, 0x1, P2 ;  /* 0x000000000c0f7211 */ /* 0x000fe200010f0eff */
[----:B------:R1:W-:Y:S01]  /*5330*/  STL.64 [R1+0x500], R16 ;  /* 0x0005001001007387 */ /* 0x0003e20000100a00 */
[----:B0-----:R-:W-:-:S02]  /*5340*/  LEA R18, P0, R7, R6, 0x1 ;  /* 0x0000000607127211 */ /* 0x001fc400078008ff */
[C---:B-1----:R-:W-:Y:S02]  /*5350*/  LEA R16, P1, R8.reuse, R6, 0x1 ;  /* 0x0000000608107211 */ /* 0x042fe400078208ff */
[-C--:B------:R-:W-:Y:S02]  /*5360*/  LEA.HI.X.SX32 R19, R7, R0.reuse, 0x1, P0 ;  /* 0x0000000007137211 */ /* 0x080fe400000f0eff */
[----:B------:R-:W-:Y:S02]  /*5370*/  LEA.HI.X.SX32 R17, R8, R0, 0x1, P1 ;  /* 0x0000000008117211 */ /* 0x000fe400008f0eff */
[C---:B------:R-:W-:Y:S01]  /*5380*/  LEA R7, R5.reuse, R10, 0x3 ;  /* 0x0000000a05077211 */ /* 0x040fe200078e18ff */
[----:B------:R0:W-:Y:S04]  /*5390*/  STL.64 [R1+0x4f8], R18 ;  /* 0x0004f81201007387 */ /* 0x0001e80000100a00 */
[----:B------:R1:W-:Y:S01]  /*53a0*/  STL.64 [R1+0x4f0], R16 ;  /* 0x0004f01001007387 */ /* 0x0003e20000100a00 */
[----:B------:R-:W-:-:S03]  /*53b0*/  IMAD R8, R5, 0x8, R7 ;  /* 0x0000000805087824 */ /* 0x000fc600078e0207 */
[----:B------:R2:W-:Y:S01]  /*53c0*/  STL.64 [R1+0x4e8], R14 ;  /* 0x0004e80e01007387 */ /* 0x0005e20000100a00 */
[CC--:B0-----:R-:W-:Y:S02]  /*53d0*/  LEA R18, P0, R2.reuse, R6.reuse, 0x1 ;  /* 0x0000000602127211 */ /* 0x0c1fe400078008ff */
[----:B-1----:R-:W-:Y:S02]  /*53e0*/  LEA R16, P1, R9, R6, 0x1 ;  /* 0x0000000609107211 */ /* 0x002fe400078208ff */
[----:B------:R-:W-:Y:S02]  /*53f0*/  LEA.HI.X.SX32 R19, R2, R0, 0x1, P0 ;  /* 0x0000000002137211 */ /* 0x000fe400000f0eff */
[----:B--2---:R-:W-:Y:S02]  /*5400*/  LEA R14, P2, R11, R6, 0x1 ;  /* 0x000000060b0e7211 */ /* 0x004fe400078408ff */
[-C--:B------:R-:W-:Y:S01]  /*5410*/  LEA.HI.X.SX32 R17, R9, R0.reuse, 0x1, P1 ;  /* 0x0000000009117211 */ /* 0x080fe200008f0eff */
[----:B------:R-:W-:Y:S01]  /*5420*/  STL.64 [R1+0x4e0], R18 ;  /* 0x0004e01201007387 */ /* 0x000fe20000100a00 */
[----:B------:R-:W-:Y:S01]  /*5430*/  LEA.HI.X.SX32 R15, R11, R0, 0x1, P2 ;  /* 0x000000000b0f7211 */ /* 0x000fe200010f0eff */
[C---:B------:R-:W-:Y:S01]  /*5440*/  IMAD R9, R5.reuse, 0x8, R8 ;  /* 0x0000000805097824 */ /* 0x040fe200078e0208 */
[C---:B------:R-:W-:Y:S01]  /*5450*/  LEA R12, P2, R10.reuse, R6, 0x1 ;  /* 0x000000060a0c7211 */ /* 0x040fe200078408ff */
[----:B------:R0:W-:Y:S03]  /*5460*/  STL.64 [R1+0x4d8], R16 ;  /* 0x0004d81001007387 */ /* 0x0001e60000100a00 */
[----:B------:R-:W-:Y:S01]  /*5470*/  LEA R2, R5, R9, 0x3 ;  /* 0x0000000905027211 */ /* 0x000fe200078e18ff */
[----:B------:R1:W-:Y:S01]  /*5480*/  STL.64 [R1+0x4d0], R14 ;  /* 0x0004d00e01007387 */ /* 0x0003e20000100a00 */
[----:B------:R-:W-:-:S02]  /*5490*/  LEA.HI.X.SX32 R13, R10, R0, 0x1, P2 ;  /* 0x000000000a0d7211 */ /* 0x000fc400010f0eff */
[CC--:B0-----:R-:W-:Y:S02]  /*54a0*/  LEA R16, P0, R3.reuse, R6.reuse, 0x1 ;  /* 0x0000000603107211 */ /* 0x0c1fe400078008ff */
[C---:B-1----:R-:W-:Y:S02]  /*54b0*/  LEA R14, P1, R4.reuse, R6, 0x1 ;  /* 0x00000006040e7211 */ /* 0x042fe400078208ff */
[-C--:B------:R-:W-:Y:S01]  /*54c0*/  LEA.HI.X.SX32 R17, R3, R0.reuse, 0x1, P0 ;  /* 0x0000000003117211 */ /* 0x080fe200000f0eff */
[----:B------:R-:W-:Y:S01]  /*54d0*/  IMAD R3, R5, 0x8, R2 ;  /* 0x0000000805037824 */ /* 0x000fe200078e0202 */
[----:B------:R-:W-:-:S03]  /*54e0*/  LEA.HI.X.SX32 R15, R4, R0, 0x1, P1 ;  /* 0x00000000040f7211 */ /* 0x000fc600008f0eff */
[----:B------:R0:W-:Y:S01]  /*54f0*/  STL.64 [R1+0x4c8], R16 ;  /* 0x0004c81001007387 */ /* 0x0001e20000100a00 */
[----:B------:R-:W-:-:S03]  /*5500*/  IMAD R4, R5, 0x8, R3 ;  /* 0x0000000805047824 */ /* 0x000fc600078e0203 */
[----:B------:R1:W-:Y:S02]  /*5510*/  STL.64 [R1+0x4c0], R14 ;  /* 0x0004c00e01007387 */ /* 0x0003e40000100a00 */
[----:B------:R-:W-:Y:S02]  /*5520*/  LEA R5, R5, R4, 0x3 ;  /* 0x0000000405057211 */ /* 0x000fe400078e18ff */
[----:B------:R2:W-:Y:S02]  /*5530*/  STL.64 [R1+0x4b8], R12 ;  /* 0x0004b80c01007387 */ /* 0x0005e40000100a00 */
[-C--:B------:R-:W-:Y:S02]  /*5540*/  LEA R10, P3, R5, R6.reuse, 0x1 ;  /* 0x00000006050a7211 */ /* 0x080fe400078608ff */
[----:B0-----:R-:W-:Y:S02]  /*5550*/  LEA R16, P0, R7, R6, 0x1 ;  /* 0x0000000607107211 */ /* 0x001fe400078008ff */
[----:B------:R-:W-:-:S02]  /*5560*/  LEA.HI.X.SX32 R11, R5, R0, 0x1, P3 ;  /* 0x00000000050b7211 */ /* 0x000fc400018f0eff */
[C---:B-1----:R-:W-:Y:S02]  /*5570*/  LEA R14, P1, R8.reuse, R6, 0x1 ;  /* 0x00000006080e7211 */ /* 0x042fe400078208ff */
[----:B------:R-:W-:Y:S02]  /*5580*/  LEA.HI.X.SX32 R17, R7, R0, 0x1, P0 ;  /* 0x0000000007117211 */ /* 0x000fe400000f0eff */
[C---:B--2---:R-:W-:Y:S02]  /*5590*/  LEA R12, P2, R9.reuse, R6, 0x1 ;  /* 0x00000006090c7211 */ /* 0x044fe400078408ff */
[-C--:B------:R-:W-:Y:S01]  /*55a0*/  LEA.HI.X.SX32 R15, R8, R0.reuse, 0x1, P1 ;  /* 0x00000000080f7211 */ /* 0x080fe200008f0eff */
[----:B------:R0:W-:Y:S01]  /*55b0*/  STL.64 [R1+0x4b0], R16 ;  /* 0x0004b01001007387 */ /* 0x0001e20000100a00 */
[----:B------:R-:W-:-:S03]  /*55c0*/  LEA.HI.X.SX32 R13, R9, R0, 0x1, P2 ;  /* 0x00000000090d7211 */ /* 0x000fc600010f0eff */
[----:B------:R1:W-:Y:S04]  /*55d0*/  STL.64 [R1+0x4a8], R14 ;  /* 0x0004a80e01007387 */ /* 0x0003e80000100a00 */
[----:B------:R2:W-:Y:S01]  /*55e0*/  STL.64 [R1+0x4a0], R12 ;  /* 0x0004a00c01007387 */ /* 0x0005e20000100a00 */
[CC--:B0-----:R-:W-:Y:S02]  /*55f0*/  LEA R16, P0, R2.reuse, R6.reuse, 0x1 ;  /* 0x0000000602107211 */ /* 0x0c1fe400078008ff */
[----:B-1----:R-:W-:Y:S02]  /*5600*/  LEA R14, P1, R3, R6, 0x1 ;  /* 0x00000006030e7211 */ /* 0x002fe400078208ff */
[----:B------:R-:W-:Y:S01]  /*5610*/  LEA.HI.X.SX32 R17, R2, R0, 0x1, P0 ;  /* 0x0000000002117211 */ /* 0x000fe200000f0eff */
[----:B------:R-:W-:Y:S01]  /*5620*/  IMAD.MOV.U32 R2, RZ, RZ, 0x3f800000 ;  /* 0x3f800000ff027424 */ /* 0x000fe200078e00ff */
[----:B--2---:R-:W-:-:S02]  /*5630*/  LEA R12, P2, R4, R6, 0x1 ;  /* 0x00000006040c7211 */ /* 0x004fc400078408ff */
[-C--:B------:R-:W-:Y:S01]  /*5640*/  LEA.HI.X.SX32 R15, R3, R0.reuse, 0x1, P1 ;  /* 0x00000000030f7211 */ /* 0x080fe200008f0eff */
[----:B------:R-:W-:Y:S01]  /*5650*/  STL.64 [R1+0x498], R16 ;  /* 0x0004981001007387 */ /* 0x000fe20000100a00 */
[----:B------:R-:W-:Y:S01]  /*5660*/  LEA.HI.X.SX32 R13, R4, R0, 0x1, P2 ;  /* 0x00000000040d7211 */ /* 0x000fe200010f0eff */
[----:B------:R-:W-:Y:S02]  /*5670*/  IMAD.MOV.U32 R0, RZ, RZ, -0x800000 ;  /* 0xff800000ff007424 */ /* 0x000fe400078e00ff */
[----:B------:R-:W-:Y:S04]  /*5680*/  STL.64 [R1+0x490], R14 ;  /* 0x0004900e01007387 */ /* 0x000fe80000100a00 */
[----:B------:R-:W-:Y:S04]  /*5690*/  STL.64 [R1+0x488], R12 ;  /* 0x0004880c01007387 */ /* 0x000fe80000100a00 */
[----:B------:R-:W-:Y:S04]  /*56a0*/  STL.64 [R1+0x480], R10 ;  /* 0x0004800a01007387 */ /* 0x000fe80000100a00 */
[----:B------:R0:W-:Y:S04]  /*56b0*/  STL [R1+0x474], R2 ;  /* 0x0004740201007387 */ /* 0x0001e80000100800 */
[----:B------:R-:W-:Y:S04]  /*56c0*/  STL [R1+0x2f4], RZ ;  /* 0x0002f4ff01007387 */ /* 0x000fe80000100800 */
[----:B------:R1:W-:Y:S01]  /*56d0*/  STL [R1+0xd0], R0 ;  /* 0x0000d00001007387 */ /* 0x0003e20000100800 */
[----:B0-----:R-:W-:-:S03]  /*56e0*/  MOV R2, 0xff800000 ;  /* 0xff80000000027802 */ /* 0x001fc60000000f00 */
[----:B------:R0:W-:Y:S04]  /*56f0*/  STL [R1+0x2f0], RZ ;  /* 0x0002f0ff01007387 */ /* 0x0001e80000100800 */
[----:B------:R0:W-:Y:S01]  /*5700*/  STL [R1+0xd4], R2 ;  /* 0x0000d40201007387 */ /* 0x0001e20000100800 */
[----:B-1----:R-:W-:-:S03]  /*5710*/  IMAD.MOV.U32 R0, RZ, RZ, 0x3f800000 ;  /* 0x3f800000ff007424 */ /* 0x002fc600078e00ff */
        /* <DEDUP_REMOVED lines=128> */
[----:B------:R0:W-:Y:S02]  /*5f20*/  STL [R1+0x39c], RZ ;  /* 0x00039cff01007387 */ /* 0x0001e40000100800 */
.L_x_1:
[----:B-1----:R-:W2:Y:S04]  /*5f30*/  LDL.64 R6, [R1+0x648] ;  /* 0x0006480001067983 */ /* 0x002ea80000100a00 */
[----:B0-----:R-:W2:Y:S04]  /*5f40*/  LDL R0, [R1+0x2f4] ;  /* 0x0002f40001007983 */ /* 0x001ea80000100800 */
[----:B------:R-:W3:Y:S04]  /*5f50*/  LDL.64 R14, [R1+0x668] ;  /* 0x00066800010e7983 */ /* 0x000ee80000100a00 */
[----:B------:R-:W4:Y:S04]  /*5f60*/  LDL.64 R2, [R1+0x678] ;  /* 0x0006780001027983 */ /* 0x000f280000100a00 */
[----:B------:R-:W5:Y:S04]  /*5f70*/  LDL.64 R30, [R1+0x620] ;  /* 0x00062000011e7983 */ /* 0x000f680000100a00 */
        /* <DEDUP_REMOVED lines=20> */
[----:B------:R-:W5:Y:S01]  /*60c0*/  LDL.64 R44, [R1+0x5c0] ;  /* 0x0005c000012c7983 */ /* 0x000f620000100a00 */
[----:B--2---:R-:W-:-:S04]  /*60d0*/  IMAD.WIDE R6, R0, 0x2, R6 ;  /* 0x0000000200067825 */ /* 0x004fc800078e0206 */
[C---:B---3--:R-:W-:Y:S01]  /*60e0*/  IMAD.WIDE R14, R0.reuse, 0x2, R14 ;  /* 0x00000002000e7825 */ /* 0x048fe200078e020e */
[----:B------:R5:W2:Y:S03]  /*60f0*/  LDG.E.U16 R16, desc[UR8][R6.64] ;  /* 0x0000000806107981 */ /* 0x000aa6000c1e1500 */
[C---:B----4-:R-:W-:Y:S01]  /*6100*/  IMAD.WIDE R2, R0.reuse, 0x2, R2 ;  /* 0x0000000200027825 */ /* 0x050fe200078e0202 */
[----:B------:R0:W3:Y:S05]  /*6110*/  LDG.E.U16 R17, desc[UR8][R14.64] ;  /* 0x000000080e117981 */ /* 0x0000ea000c1e1500 */
[----:B------:R-:W4:Y:S01]  /*6120*/  LDG.E.U16 R2, desc[UR8][R2.64] ;  /* 0x0000000802027981 */ /* 0x000f22000c1e1500 */
[----:B-----5:R-:W-:-:S03]  /*6130*/  IMAD.WIDE R6, R0, 0x2, R30 ;  /* 0x0000000200067825 */ /* 0x020fc600078e021e */
[----:B------:R-:W5:Y:S01]  /*6140*/  LDL.64 R30, [R1+0x598] ;  /* 0x00059800011e7983 */ /* 0x000f620000100a00 */
[----:B------:R-:W-:-:S03]  /*6150*/  IMAD.WIDE R4, R0, 0x2, R4 ;  /* 0x0000000200047825 */ /* 0x000fc600078e0204 */
[----:B------:R-:W2:Y:S01]  /*6160*/  LDG.E.U16 R7, desc[UR8][R6.64] ;  /* 0x0000000806077981 */ /* 0x000ea2000c1e1500 */
[----:B------:R-:W-:-:S03]  /*6170*/  IMAD.WIDE R8, R0, 0x2, R8 ;  /* 0x0000000200087825 */ /* 0x000fc600078e0208 */
[----:B------:R-:W2:Y:S01]  /*6180*/  LDG.E.U16 R5, desc[UR8][R4.64] ;  /* 0x0000000804057981 */ /* 0x000ea2000c1e1500 */
[----:B------:R-:W-:-:S03]  /*6190*/  IMAD.WIDE R12, R0, 0x2, R12 ;  /* 0x00000002000c7825 */ /* 0x000fc600078e020c */
[----:B------:R-:W2:Y:S01]  /*61a0*/  LDG.E.U16 R9, desc[UR8][R8.64] ;  /* 0x0000000808097981 */ /* 0x000ea2000c1e1500 */
[----:B0-----:R-:W-:-:S03]  /*61b0*/  IMAD.WIDE R14, R0, 0x2, R32 ;  /* 0x00000002000e7825 */ /* 0x001fc600078e0220 */
[----:B------:R-:W2:Y:S01]  /*61c0*/  LDL.64 R32, [R1+0x5b8] ;  /* 0x0005b80001207983 */ /* 0x000ea20000100a00 */
[----:B------:R-:W-:-:S03]  /*61d0*/  IMAD.WIDE R20, R0, 0x2, R20 ;  /* 0x0000000200147825 */ /* 0x000fc600078e0214 */
[----:B------:R0:W3:Y:S01]  /*61e0*/  LDG.E.U16 R3, desc[UR8][R12.64] ;  /* 0x000000080c037981 */ /* 0x0000e2000c1e1500 */
[----:B------:R-:W-:-:S03]  /*61f0*/  IMAD.WIDE R28, R0, 0x2, R28 ;  /* 0x00000002001c7825 */ /* 0x000fc600078e021c */
[----:B------:R1:W3:Y:S01]  /*6200*/  LDG.E.U16 R8, desc[UR8][R20.64] ;  /* 0x0000000814087981 */ /* 0x0002e2000c1e1500 */
[----:B------:R-:W-:-:S03]  /*6210*/  IMAD.WIDE R26, R0, 0x2, R26 ;  /* 0x00000002001a7825 */ /* 0x000fc600078e021a */
[----:B------:R1:W3:Y:S01]  /*6220*/  LDG.E.U16 R4, desc[UR8][R28.64] ;  /* 0x000000081c047981 */ /* 0x0002e2000c1e1500 */
[----:B0-----:R-:W-:-:S03]  /*6230*/  IMAD.WIDE R12, R0, 0x2, R38 ;  /* 0x00000002000c7825 */ /* 0x001fc600078e0226 */
[----:B------:R-:W3:Y:S01]  /*6240*/  LDL.64 R38, [R1+0x590] ;  /* 0x0005900001267983 */ /* 0x000ee20000100a00 */
[----:B------:R-:W-:-:S03]  /*6250*/  IMAD.WIDE R24, R0, 0x2, R24 ;  /* 0x0000000200187825 */ /* 0x000fc600078e0218 */
[----:B------:R-:W3:Y:S01]  /*6260*/  LDG.E.U16 R13, desc[UR8][R12.64] ;  /* 0x000000080c0d7981 */ /* 0x000ee2000c1e1500 */
[----:B-1----:R-:W-:-:S03]  /*6270*/  IMAD.WIDE R20, R0, 0x2, R36 ;  /* 0x0000000200147825 */ /* 0x002fc600078e0224 */
[----:B------:R-:W4:Y:S01]  /*6280*/  LDL.64 R36, [R1+0x5a8] ;  /* 0x0005a80001247983 */ /* 0x000f220000100a00 */
[----:B------:R-:W-:-:S03]  /*6290*/  IMAD.WIDE R28, R0, 0x2, R34 ;  /* 0x00000002001c7825 */ /* 0x000fc600078e0222 */
[----:B------:R-:W4:Y:S04]  /*62a0*/  LDL.64 R34, [R1+0x588] ;  /* 0x0005880001227983 */ /* 0x000f280000100a00 */
[----:B------:R-:W4:Y:S04]  /*62b0*/  LDG.E.U16 R15, desc[UR8][R14.64] ;  /* 0x000000080e0f7981 */ /* 0x000f28000c1e1500 */
[----:B------:R0:W4:Y:S04]  /*62c0*/  LDG.E.U16 R12, desc[UR8][R26.64] ;  /* 0x000000081a0c7981 */ /* 0x000128000c1e1500 */
[----:B------:R1:W4:Y:S01]  /*62d0*/  LDG.E.U16 R14, desc[UR8][R24.64] ;  /* 0x00000008180e7981 */ /* 0x000322000c1e1500 */
[----:B0-----:R-:W-:-:S03]  /*62e0*/  IMAD.WIDE R26, R0, 0x2, R42 ;  /* 0x00000002001a7825 */ /* 0x001fc600078e022a */
[----:B------:R-:W4:Y:S01]  /*62f0*/  LDL.64 R42, [R1+0x5a0] ;  /* 0x0005a000012a7983 */ /* 0x000f220000100a00 */
[----:B-1----:R-:W-:-:S03]  /*6300*/  IMAD.WIDE R24, R0, 0x2, R40 ;  /* 0x0000000200187825 */ /* 0x002fc600078e0228 */
[----:B------:R-:W4:Y:S01]  /*6310*/  LDL.64 R40, [R1+0x580] ;  /* 0x0005800001287983 */ /* 0x000f220000100a00 */
[----:B------:R-:W-:-:S04]  /*6320*/  IMAD.WIDE R10, R0, 0x2, R10 ;  /* 0x00000002000a7825 */ /* 0x000fc800078e020a */
[C---:B------:R-:W-:Y:S02]  /*6330*/  IMAD.WIDE R22, R0.reuse, 0x2, R22 ;  /* 0x0000000200167825 */ /* 0x040fe400078e0216 */
[----:B------:R-:W4:Y:S02]  /*6340*/  LDG.E.U16 R10, desc[UR8][R10.64] ;  /* 0x000000080a0a7981 */ /* 0x000f24000c1e1500 */
[C---:B------:R-:W-:Y:S02]  /*6350*/  IMAD.WIDE R18, R0.reuse, 0x2, R18 ;  /* 0x0000000200127825 */ /* 0x040fe400078e0212 */
[----:B------:R-:W4:Y:S04]  /*6360*/  LDG.E.U16 R6, desc[UR8][R22.64] ;  /* 0x0000000816067981 */ /* 0x000f28000c1e1500 */
[----:B------:R-:W4:Y:S04]  /*6370*/  LDG.E.U16 R18, desc[UR8][R18.64] ;  /* 0x0000000812127981 */ /* 0x000f28000c1e1500 */
[----:B------:R5:W4:Y:S04]  /*6380*/  LDG.E.U16 R11, desc[UR8][R20.64] ;  /* 0x00000008140b7981 */ /* 0x000b28000c1e1500 */
[----:B------:R-:W4:Y:S01]  /*6390*/  LDG.E.U16 R19, desc[UR8][R28.64] ;  /* 0x000000081c137981 */ /* 0x000f22000c1e1500 */
[----:B-----5:R-:W-:-:S03]  /*63a0*/  IMAD.WIDE R20, R0, 0x2, R30 ;  /* 0x0000000200147825 */ /* 0x020fc600078e021e */
[----:B------:R-:W5:Y:S04]  /*63b0*/  LDG.E.U16 R31, desc[UR8][R24.64] ;  /* 0x00000008181f7981 */ /* 0x000f68000c1e1500 */
[----:B------:R-:W5:Y:S01]  /*63c0*/  LDG.E.U16 R30, desc[UR8][R26.64] ;  /* 0x000000081a1e7981 */ /* 0x000f62000c1e1500 */
[----:B--2---:R-:W-:-:S03]  /*63d0*/  IMAD.WIDE R22, R0, 0x2, R32 ;  /* 0x0000000200167825 */ /* 0x004fc600078e0220 */
[----:B------:R0:W2:Y:S04]  /*63e0*/  LDG.E.U16 R33, desc[UR8][R20.64] ;  /* 0x0000000814217981 */ /* 0x0000a8000c1e1500 */
[----:B------:R1:W2:Y:S01]  /*63f0*/  LDG.E.U16 R32, desc[UR8][R22.64] ;  /* 0x0000000816207981 */ /* 0x0002a2000c1e1500 */
[----:B0-----:R-:W-:-:S04]  /*6400*/  IMAD.WIDE R20, R0, 0x2, R52 ;  /* 0x0000000200147825 */ /* 0x001fc800078e0234 */
[----:B-1----:R-:W-:-:S04]  /*6410*/  IMAD.WIDE R22, R0, 0x2, R50 ;  /* 0x0000000200167825 */ /* 0x002fc800078e0232 */
[----:B---3--:R-:W-:-:S04]  /*6420*/  IMAD.WIDE R24, R0, 0x2, R38 ;  /* 0x0000000200187825 */ /* 0x008fc800078e0226 */
[C---:B----4-:R-:W-:Y:S02]  /*6430*/  IMAD.WIDE R26, R0.reuse, 0x2, R36 ;  /* 0x00000002001a7825 */ /* 0x050fe400078e0224 */
[----:B------:R0:W3:Y:S02]  /*6440*/  LDG.E.U16 R36, desc[UR8][R24.64] ;  /* 0x0000000818247981 */ /* 0x0000e4000c1e1500 */
[C---:B------:R-:W-:Y:S02]  /*6450*/  IMAD.WIDE R28, R0.reuse, 0x2, R34 ;  /* 0x00000002001c7825 */ /* 0x040fe400078e0222 */
[----:B------:R1:W4:Y:S04]  /*6460*/  LDG.E.U16 R34, desc[UR8][R20.64] ;  /* 0x0000000814227981 */ /* 0x000328000c1e1500 */
[----:B------:R1:W3:Y:S01]  /*6470*/  LDG.E.U16 R35, desc[UR8][R22.64] ;  /* 0x0000000816237981 */ /* 0x0002e2000c1e1500 */
[----:B0-----:R-:W-:-:S03]  /*6480*/  IMAD.WIDE R24, R0, 0x2, R44 ;  /* 0x0000000200187825 */ /* 0x001fc600078e022c */
[----:B------:R0:W4:Y:S01]  /*6490*/  LDG.E.U16 R37, desc[UR8][R26.64] ;  /* 0x000000081a257981 */ /* 0x000122000c1e1500 */
[----:B-1----:R-:W-:-:S03]  /*64a0*/  IMAD.WIDE R20, R0, 0x2, R48 ;  /* 0x0000000200147825 */ /* 0x002fc600078e0230 */
[----:B------:R1:W4:Y:S01]  /*64b0*/  LDG.E.U16 R38, desc[UR8][R28.64] ;  /* 0x000000081c267981 */ /* 0x000322000c1e1500 */
[----:B------:R-:W-:-:S03]  /*64c0*/  IMAD.WIDE R22, R0, 0x2, R46 ;  /* 0x0000000200167825 */ /* 0x000fc600078e022e */
[----:B------:R-:W4:Y:S01]  /*64d0*/  LDG.E.U16 R20, desc[UR8][R20.64] ;  /* 0x0000000814147981 */ /* 0x000f22000c1e1500 */
[----:B0-----:R-:W-:-:S03]  /*64e0*/  IMAD.WIDE R26, R0, 0x2, R42 ;  /* 0x00000002001a7825 */ /* 0x001fc600078e022a */
[----:B------:R-:W4:Y:S01]  /*64f0*/  LDG.E.U16 R22, desc[UR8][R22.64] ;  /* 0x0000000816167981 */ /* 0x000f22000c1e1500 */
[----:B-1----:R-:W-:-:S03]  /*6500*/  IMAD.WIDE R28, R0, 0x2, R40 ;  /* 0x00000002001c7825 */ /* 0x002fc600078e0228 */
[----:B------:R-:W4:Y:S04]  /*6510*/  LDG.E.U16 R21, desc[UR8][R24.64] ;  /* 0x0000000818157981 */ /* 0x000f28000c1e1500 */
[----:B------:R-:W4:Y:S04]  /*6520*/  LDG.E.U16 R23, desc[UR8][R26.64] ;  /* 0x000000081a177981 */ /* 0x000f28000c1e1500 */
[----:B------:R0:W4:Y:S01]  /*6530*/  LDG.E.U16 R24, desc[UR8][R28.64] ;  /* 0x000000081c187981 */ /* 0x000122000c1e1500 */
[----:B------:R-:W0:Y:S01]  /*6540*/  S2R R0, SR_TID.X ;  /* 0x0000000000007919 */ /* 0x000e220000002100 */
[----:B------:R-:W1:Y:S01]  /*6550*/  S2UR UR7, SR_CgaCtaId ;  /* 0x00000000000779c3 */ /* 0x000e620000008800 */
[----:B------:R-:W-:-:S02]  /*6560*/  UMOV UR5, 0x400 ;  /* 0x0000040000057882 */ /* 0x000fc40000000000 */
[----:B-1----:R-:W-:Y:S01]  /*6570*/  ULEA UR5, UR7, UR5, 0x18 ;  /* 0x0000000507057291 */ /* 0x002fe2000f8ec0ff */
[C---:B0-----:R-:W-:Y:S01]  /*6580*/  IMAD.SHL.U32 R28, R0.reuse, 0x2, RZ ;  /* 0x00000002001c7824 */ /* 0x041fe200078e00ff */
[----:B------:R-:W-:Y:S02]  /*6590*/  LOP3.LUT R26, R0, 0xff, RZ, 0xc0, !PT ;  /* 0x000000ff001a7812 */ /* 0x000fe400078ec0ff */
[----:B------:R-:W-:Y:S02]  /*65a0*/  SHF.R.S32.HI R29, RZ, 0x8, R0 ;  /* 0x00000008ff1d7819 */ /* 0x000fe40000011400 */
[----:B------:R-:W-:Y:S01]  /*65b0*/  LOP3.LUT R25, R28, 0x10, RZ, 0xc0, !PT ;  /* 0x000000101c197812 */ /* 0x000fe200078ec0ff */
[----:B------:R-:W-:Y:S01]  /*65c0*/  IMAD.SHL.U32 R26, R26, 0x2, RZ ;  /* 0x000000021a1a7824 */ /* 0x000fe200078e00ff */
[----:B------:R-:W-:Y:S02]  /*65d0*/  SGXT R29, R29, 0x1 ;  /* 0x000000011d1d781a */ /* 0x000fe40000000200 */
[----:B------:R-:W-:-:S02]  /*65e0*/  LOP3.LUT R27, R0, 0x7, RZ, 0xc0, !PT ;  /* 0x00000007001b7812 */ /* 0x000fc400078ec0ff */
[----:B------:R-:W-:Y:S02]  /*65f0*/  SHF.L.U32 R39, R0, 0x8, RZ ;  /* 0x0000000800277819 */ /* 0x000fe400000006ff */
[----:B------:R-:W-:Y:S02]  /*6600*/  LOP3.LUT R0, R25, 0x1e0, R0, 0xf8, !PT ;  /* 0x000001e019007812 */ /* 0x000fe400078ef800 */
[----:B------:R-:W-:Y:S01]  /*6610*/  LOP3.LUT R25, R26, 0x210, R29, 0x78, !PT ;  /* 0x000002101a197812 */ /* 0x000fe200078e781d */
[----:B------:R-:W-:Y:S01]  /*6620*/  BAR.SYNC.DEFER_BLOCKING 0x0 ;  /* 0x0000000000007b1d */ /* 0x000fe20000010000 */
[----:B------:R-:W-:-:S05]  /*6630*/  IMAD R27, R27, 0x210, RZ ;  /* 0x000002101b1b7824 */ /* 0x000fca00078e02ff */
[----:B------:R0:W-:Y:S04]  /*6640*/  STS.U16 [R25+UR5+0x23000], R4 ;  /* 0x0230000419007988 */ /* 0x0001e80008000405 */
[----:B------:R-:W-:Y:S01]  /*6650*/  STS.U16 [R25+UR5+0x20000], R2 ;  /* 0x0200000219007988 */ /* 0x000fe20008000405 */
[----:B0-----:R-:W-:-:S03]  /*6660*/  LOP3.LUT R4, R25, 0x20, RZ, 0x3c, !PT ;  /* 0x0000002019047812 */ /* 0x001fc600078e3cff */
[----:B------:R0:W-:Y:S04]  /*6670*/  STS.U16 [R25+UR5+0x21000], R3 ;  /* 0x0210000319007988 */ /* 0x0001e80008000405 */
[----:B------:R-:W-:Y:S04]  /*6680*/  STS.U16 [R25+UR5+0x22000], R13 ;  /* 0x0220000d19007988 */ /* 0x000fe80008000405 */
[----:B------:R-:W-:Y:S01]  /*6690*/  STS.U16 [R25+UR5+0x24000], R6 ;  /* 0x0240000619007988 */ /* 0x000fe20008000405 */
[----:B0-----:R-:W-:Y:S02]  /*66a0*/  LOP3.LUT R3, R25, 0x40, RZ, 0x3c, !PT ;  /* 0x0000004019037812 */ /* 0x001fe400078e3cff */
[----:B------:R-:W-:-:S02]  /*66b0*/  LOP3.LUT R29, R39, 0x1000, RZ, 0xc0, !PT ;  /* 0x00001000271d7812 */ /* 0x000fc400078ec0ff */
[C---:B------:R-:W-:Y:S02]  /*66c0*/  LOP3.LUT R26, R27.reuse, R0, RZ, 0x3c, !PT ;  /* 0x000000001b1a7212 */ /* 0x040fe400078e3cff */
[----:B------:R-:W-:Y:S02]  /*66d0*/  LOP3.LUT R0, R27, 0x30, R28, 0x78, !PT ;  /* 0x000000301b007812 */ /* 0x000fe400078e781c */
[----:B------:R-:W-:Y:S01]  /*66e0*/  IADD3 R2, PT, PT, R26, UR5, R29 ;  /* 0x000000051a027c10 */ /* 0x000fe2000fffe01d */
[----:B-----5:R-:W-:Y:S04]  /*66f0*/  STS.U16 [R25+UR5+0x25000], R30 ;  /* 0x0250001e19007988 */ /* 0x020fe80008000405 */
[----:B--2---:R-:W-:Y:S04]  /*6700*/  STS.U16 [R25+UR5+0x27000], R33 ;  /* 0x0270002119007988 */ /* 0x004fe80008000405 */
[----:B------:R-:W-:Y:S04]  /*6710*/  STS.U16 [R25+UR5+0x26000], R32 ;  /* 0x0260002019007988 */ /* 0x000fe80008000405 */
[----:B------:R-:W-:Y:S04]  /*6720*/  STS.U16 [R4+UR5+0x20400], R5 ;  /* 0x0204000504007988 */ /* 0x000fe80008000405 */
[----:B------:R-:W-:Y:S04]  /*6730*/  STS.U16 [R4+UR5+0x21400], R10 ;  /* 0x0214000a04007988 */ /* 0x000fe80008000405 */
[----:B------:R-:W-:Y:S04]  /*6740*/  STS.U16 [R4+UR5+0x22400], R18 ;  /* 0x0224001204007988 */ /* 0x000fe80008000405 */
[----:B------:R-:W-:Y:S04]  /*6750*/  STS.U16 [R4+UR5+0x23400], R12 ;  /* 0x0234000c04007988 */ /* 0x000fe80008000405 */
[----:B------:R-:W-:Y:S04]  /*6760*/  STS.U16 [R4+UR5+0x24400], R11 ;  /* 0x0244000b04007988 */ /* 0x000fe80008000405 */
[----:B------:R-:W-:Y:S04]  /*6770*/  STS.U16 [R4+UR5+0x25400], R31 ;  /* 0x0254001f04007988 */ /* 0x000fe80008000405 */
[----:B---3--:R-:W-:Y:S04]  /*6780*/  STS.U16 [R4+UR5+0x26400], R35 ;  /* 0x0264002304007988 */ /* 0x008fe80008000405 */
[----:B------:R0:W-:Y:S04]  /*6790*/  STS.U16 [R4+UR5+0x27400], R36 ;  /* 0x0274002404007988 */ /* 0x0001e80008000405 */
[----:B------:R-:W-:Y:S01]  /*67a0*/  STS.U16 [R3+UR5+0x20800], R17 ;  /* 0x0208001103007988 */ /* 0x000fe20008000405 */
[----:B0-----:R-:W-:-:S03]  /*67b0*/  LOP3.LUT R4, R25, 0x60, RZ, 0x3c, !PT ;  /* 0x0000006019047812 */ /* 0x001fc600078e3cff */
        /* <DEDUP_REMOVED lines=8> */
[----:B------:R-:W-:Y:S04]  /*6840*/  STS.U16 [R4+UR5+0x21c00], R8 ;  /* 0x021c000804007988 */ /* 0x000fe80008000405 */
[----:B------:R-:W-:Y:S04]  /*6850*/  STS.U16 [R4+UR5+0x22c00], R7 ;  /* 0x022c000704007988 */ /* 0x000fe80008000405 */
[----:B------:R-:W-:Y:S04]  /*6860*/  STS.U16 [R4+UR5+0x23c00], R20 ;  /* 0x023c001404007988 */ /* 0x000fe80008000405 */
[----:B------:R-:W-:Y:S04]  /*6870*/  STS.U16 [R4+UR5+0x24c00], R22 ;  /* 0x024c001604007988 */ /* 0x000fe80008000405 */
[----:B------:R-:W-:Y:S04]  /*6880*/  STS.U16 [R4+UR5+0x25c00], R21 ;  /* 0x025c001504007988 */ /* 0x000fe80008000405 */
[----:B------:R-:W-:Y:S04]  /*6890*/  STS.U16 [R4+UR5+0x26c00], R23 ;  /* 0x026c001704007988 */ /* 0x000fe80008000405 */
[----:B------:R-:W-:Y:S01]  /*68a0*/  STS.U16 [R4+UR5+0x27c00], R24 ;  /* 0x027c001804007988 */ /* 0x000fe20008000405 */
[----:B------:R-:W-:Y:S06]  /*68b0*/  BAR.SYNC.DEFER_BLOCKING 0x0 ;  /* 0x0000000000007b1d */ /* 0x000fec0000010000 */
[----:B------:R-:W-:Y:S04]  /*68c0*/  LDSM.16.MT88.4 R56, [R2] ;  /* 0x000000000238783b */ /* 0x000fe80000004200 */
[----:B------:R-:W1:Y:S04]  /*68d0*/  LDSM.16.M88.4 R12, [R0+UR5+0x22000] ;  /* 0x02200005000c783b */ /* 0x000e680008000200 */
[----:B------:R-:W2:Y:S04]  /*68e0*/  LDSM.16.M88.4 R44, [R0+UR5+0x20000] ;  /* 0x02000005002c783b */ /* 0x000ea80008000200 */
[----:B------:R-:W3:Y:S04]  /*68f0*/  LDSM.16.MT88.4 R8, [R2+0x2000] ;  /* 0x002000000208783b */ /* 0x000ee80000004200 */
[----:B------:R-:W4:Y:S01]  /*6900*/  LDSM.16.M88.4 R36, [R0+UR5+0x21000] ;  /* 0x021000050024783b */ /* 0x000f220008000200 */
[----:B0-----:R-:W-:-:S03]  /*6910*/  LOP3.LUT R3, R0, 0x40, RZ, 0x3c, !PT ;  /* 0x0000004000037812 */ /* 0x001fc600078e3cff */
[----:B------:R-:W-:Y:S04]  /*6920*/  LDSM.16.M88.4 R40, [R0+UR5+0x25000] ;  /* 0x025000050028783b */ /* 0x000fe80008000200 */
[----:B------:R-:W-:Y:S04]  /*6930*/  LDSM.16.M88.4 R16, [R0+UR5+0x26000] ;  /* 0x026000050010783b */ /* 0x000fe80008000200 */
[----:B------:R-:W-:Y:S04]  /*6940*/  LDSM.16.M88.4 R24, [R0+UR5+0x23000] ;  /* 0x023000050018783b */ /* 0x000fe80008000200 */
[----:B------:R-:W-:Y:S04]  /*6950*/  LDSM.16.M88.4 R20, [R0+UR5+0x24000] ;  /* 0x024000050014783b */ /* 0x000fe80008000200 */
[----:B------:R-:W-:Y:S01]  /*6960*/  LDSM.16.M88.4 R28, [R0+UR5+0x27000] ;  /* 0x02700005001c783b */ /* 0x000fe20008000200 */
[C---:B-1----:R-:W-:Y:S08]  /*6970*/  HMMA.16816.F32 R4, R56.reuse, R12, RZ ;  /* 0x0000000c3804723c */ /* 0x042ff000000018ff */
[----:B--2---:R-:W-:-:S12]  /*6980*/  HMMA.16816.F32 R48, R56, R44, RZ ;  /* 0x0000002c3830723c */ /* 0x004fd800000018ff */
[----:B---3--:R-:W-:Y:S01]  /*6990*/  HMMA.16816.F32 R52, R8, R14, R4 ;  /* 0x0000000e0834723c */ /* 0x008fe20000001804 */
[----:B------:R-:W0:Y:S04]  /*69a0*/  LDSM.16.M88.4 R12, [R3+UR5+0x20000] ;  /* 0x02000005030c783b */ /* 0x000e280008000200 */
[----:B------:R-:W-:Y:S03]  /*69b0*/  LDSM.16.MT88.4 R4, [R2+0x4000] ;  /* 0x004000000204783b */ /* 0x000fe60000004200 */
[----:B----4-:R-:W-:Y:S08]  /*69c0*/  HMMA.16816.F32 R32, R56, R36, RZ ;  /* 0x000000243820723c */ /* 0x010ff000000018ff */
[----:B------:R-:W-:-:S12]  /*69d0*/  HMMA.16816.F32 R44, R8, R46, R48 ;  /* 0x0000002e082c723c */ /* 0x000fd80000001830 */
[----:B------:R-:W-:Y:S01]  /*69e0*/  HMMA.16816.F32 R36, R8, R38, R32 ;  /* 0x000000260824723c */ /* 0x000fe20000001820 */
[----:B------:R-:W-:Y:S01]  /*69f0*/  IMAD.MOV.U32 R33, RZ, RZ, R52 ;  /* 0x000000ffff217224 */ /* 0x000fe200078e0034 */
[----:B------:R-:W-:-:S05]  /*6a00*/  MOV R32, R53 ;  /* 0x0000003500207202 */ /* 0x000fca0000000f00 */
[----:B------:R-:W-:Y:S04]  /*6a10*/  STL.64 [R1+0xba0], R46 ;  /* 0x000ba02e01007387 */ /* 0x000fe80000100a00 */
[----:B------:R1:W-:Y:S04]  /*6a20*/  STL.64 [R1+0xb98], R44 ;  /* 0x000b982c01007387 */ /* 0x0003e80000100a00 */
[----:B------:R2:W-:Y:S04]  /*6a30*/  STL [R1+0xb70], R0 ;  /* 0x000b700001007387 */ /* 0x0005e80000100800 */
[----:B0-----:R0:W-:Y:S01]  /*6a40*/  STL [R1+0x48], R14 ;  /* 0x0000480e01007387 */ /* 0x0011e20000100800 */
[----:B-1----:R-:W-:Y:S01]  /*6a50*/  MOV R45, R12 ;  /* 0x0000000c002d7202 */ /* 0x002fe20000000f00 */
[----:B------:R-:W-:-:S02]  /*6a60*/  IMAD.MOV.U32 R44, RZ, RZ, R13 ;  /* 0x000000ffff2c7224 */ /* 0x000fc400078e000d */
[----:B--2---:R-:W-:Y:S02]  /*6a70*/  IMAD.MOV.U32 R0, RZ, RZ, R15 ;  /* 0x000000ffff007224 */ /* 0x004fe400078e000f */
[----:B0-----:R-:W-:Y:S01]  /*6a80*/  HMMA.16816.F32 R12, R56, R40, RZ ;  /* 0x00000028380c723c */ /* 0x001fe200000018ff */
[----:B------:R-:W-:Y:S01]  /*6a90*/  MOV R40, R33 ;  /* 0x0000002100287202 */ /* 0x000fe20000000f00 */
[----:B------:R-:W-:-:S06]  /*6aa0*/  IMAD.MOV.U32 R41, RZ, RZ, R32 ;  /* 0x000000ffff297224 */ /* 0x000fcc00078e0020 */
[C---:B------:R-:W-:Y:S01]  /*6ab0*/  HMMA.16816.F32 R32, R56.reuse, R16, RZ ;  /* 0x000000103820723c */ /* 0x040fe200000018ff */
[----:B------:R-:W-:Y:S01]  /*6ac0*/  IMAD.MOV.U32 R16, RZ, RZ, R45 ;  /* 0x000000ffff107224 */ /* 0x000fe200078e002d */
[----:B------:R-:W-:Y:S02]  /*6ad0*/  MOV R17, R44 ;  /* 0x0000002c00117202 */ /* 0x000fe40000000f00 */
[----:B------:R-:W0:Y:S04]  /*6ae0*/  LDSM.16.M88.4 R44, [R3+UR5+0x21000] ;  /* 0x02100005032c783b */ /* 0x000e280008000200 */
[----:B------:R-:W-:Y:S01]  /*6af0*/  HMMA.16816.F32 R48, R56, R20, RZ ;  /* 0x000000143830723c */ /* 0x000fe200000018ff */
[----:B0-----:R0:W-:Y:S01]  /*6b00*/  STL.64 [R1+0x38], R46 ;  /* 0x0000382e01007387 */ /* 0x0011e20000100a00 */
[----:B------:R-:W-:-:S02]  /*6b10*/  IMAD.MOV.U32 R21, RZ, RZ, R44 ;  /* 0x000000ffff157224 */ /* 0x000fc400078e002c */
[----:B------:R-:W-:Y:S01]  /*6b20*/  IMAD.MOV.U32 R20, RZ, RZ, R45 ;  /* 0x000000ffff147224 */ /* 0x000fe200078e002d */
[----:B0-----:R-:W2:Y:S04]  /*6b30*/  LDL.LU.64 R46, [R1+0xba0] ;  /* 0x000ba000012e7983 */ /* 0x001ea80000300a00 */
[----:B------:R-:W2:Y:S01]  /*6b40*/  LDL.LU.64 R44, [R1+0xb98] ;  /* 0x000b9800012c7983 */ /* 0x000ea20000300a00 */
[----:B------:R-:W-:Y:S02]  /*6b50*/  IMAD.MOV.U32 R61, RZ, RZ, R54 ;  /* 0x000000ffff3d7224 */ /* 0x000fe400078e0036 */
[----:B------:R-:W-:Y:S02]  /*6b60*/  IMAD.MOV.U32 R60, RZ, RZ, R55 ;  /* 0x000000ffff3c7224 */ /* 0x000fe400078e0037 */
[C---:B------:R-:W-:Y:S08]  /*6b70*/  HMMA.16816.F32 R52, R56.reuse, R24, RZ ;  /* 0x000000183834723c */ /* 0x040ff000000018ff */
[----:B------:R-:W-:-:S12]  /*6b80*/  HMMA.16816.F32 R56, R56, R28, RZ ;  /* 0x0000001c3838723c */ /* 0x000fd800000018ff */
[----:B------:R-:W-:Y:S01]  /*6b90*/  HMMA.16816.F32 R24, R8, R26, R52 ;  /* 0x0000001a0818723c */ /* 0x000fe20000001834 */
[----:B------:R-:W-:Y:S01]  /*6ba0*/  MOV R52, R21 ;  /* 0x0000001500347202 */ /* 0x000fe20000000f00 */
[----:B------:R-:W-:-:S06]  /*6bb0*/  IMAD.MOV.U32 R53, RZ, RZ, R20 ;  /* 0x000000ffff357224 */ /* 0x000fcc00078e0014 */
[----:B------:R-:W-:Y:S01]  /*6bc0*/  HMMA.16816.F32 R20, R8, R22, R48 ;  /* 0x000000160814723c */ /* 0x000fe20000001830 */
[----:B------:R-:W-:Y:S01]  /*6bd0*/  IMAD.MOV.U32 R48, RZ, RZ, R16 ;  /* 0x000000ffff307224 */ /* 0x000fe200078e0010 */
[----:B------:R-:W-:-:S06]  /*6be0*/  MOV R49, R17 ;  /* 0x0000001100317202 */ /* 0x000fcc0000000f00 */
[----:B------:R-:W-:Y:S01]  /*6bf0*/  HMMA.16816.F32 R56, R8, R30, R56 ;  /* 0x0000001e0838723c */ /* 0x000fe20000001838 */
[----:B------:R-:W-:-:S15]  /*6c00*/  LDSM.16.M88.4 R28, [R3+UR5+0x24000] ;  /* 0x02400005031c783b */ /* 0x000fde0008000200 */
[----:B------:R-:W-:-:S03]  /*6c10*/  NOP ;  /* 0x0000000000007918 */ /* 0x000fc60000000000 */
[----:B------:R-:W-:Y:S04]  /*6c20*/  STL.64 [R1+0xb90], R58 ;  /* 0x000b903a01007387 */ /* 0x000fe80000100a00 */
[----:B------:R-:W-:Y:S04]  /*6c30*/  STL.64 [R1+0xb88], R56 ;  /* 0x000b883801007387 */ /* 0x000fe80000100a00 */
[----:B------:R-:W0:Y:S01]  /*6c40*/  LDSM.16.M88.4 R56, [R3+UR5+0x26000] ;  /* 0x026000050338783b */ /* 0x000e220008000200 */
[C---:B------:R-:W-:Y:S03]  /*6c50*/  HMMA.16816.F32 R16, R8.reuse, R18, R32 ;  /* 0x000000120810723c */ /* 0x040fe60000001820 */
[----:B------:R-:W-:Y:S05]  /*6c60*/  LDSM.16.M88.4 R32, [R3+UR5+0x23000] ;  /* 0x023000050320783b */ /* 0x000fea0008000200 */
[----:B------:R-:W-:Y:S01]  /*6c70*/  HMMA.16816.F32 R12, R8, R42, R12 ;  /* 0x0000002a080c723c */ /* 0x000fe2000000180c */
[----:B------:R-:W-:Y:S01]  /*6c80*/  IMAD.MOV.U32 R42, RZ, RZ, R61 ;  /* 0x000000ffff2a7224 */ /* 0x000fe200078e003d */
[----:B------:R-:W-:Y:S01]  /*6c90*/  LDSM.16.M88.4 R8, [R3+UR5+0x25000] ;  /* 0x025000050308783b */ /* 0x000fe20008000200 */
[----:B------:R-:W-:Y:S01]  /*6ca0*/  IMAD.MOV.U32 R43, RZ, RZ, R60 ;  /* 0x000000ffff2b7224 */ /* 0x000fe200078e003c */
[----:B0-----:R-:W-:Y:S01]  /*6cb0*/  MOV R61, R58 ;  /* 0x0000003a003d7202 */ /* 0x001fe20000000f00 */
[----:B------:R-:W-:-:S07]  /*6cc0*/  IMAD.MOV.U32 R60, RZ, RZ, R59 ;  /* 0x000000ffff3c7224 */ /* 0x000fce00078e003b */
[C---:B------:R-:W-:Y:S08]  /*6cd0*/  HMMA.16816.F32 R16, R4.reuse, R56, R16 ;  /* 0x000000380410723c */ /* 0x040ff00000001810 */
[----:B--2---:R-:W-:Y:S01]  /*6ce0*/  HMMA.16816.F32 R44, R4, R48, R44 ;  /* 0x00000030042c723c */ /* 0x004fe2000000182c */
[----:B------:R-:W-:-:S15]  /*6cf0*/  LDSM.16.M88.4 R48, [R3+UR5+0x22000] ;  /* 0x022000050330783b */ /* 0x000fde0008000200 */
[----:B------:R-:W-:-:S03]  /*6d00*/  NOP ;  /* 0x0000000000007918 */ /* 0x000fc60000000000 */
[----:B------:R-:W-:Y:S04]  /*6d10*/  STL.64 [R1+0xb80], R46 ;  /* 0x000b802e01007387 */ /* 0x000fe80000100a00 */
[----:B------:R-:W-:Y:S04]  /*6d20*/  STL.64 [R1+0xb78], R44 ;  /* 0x000b782c01007387 */ /* 0x000fe80000100a00 */
[----:B------:R-:W0:Y:S04]  /*6d30*/  LDSM.16.M88.4 R44, [R3+UR5+0x27000] ;  /* 0x02700005032c783b */ /* 0x000e280008000200 */
[----:B------:R-:W-:Y:S04]  /*6d40*/  STL [R1+0xb38], R3 ;  /* 0x000b380301007387 */ /* 0x000fe80000100800 */
[----:B0-----:R-:W-:Y:S04]  /*6d50*/  STL.64 [R1+0x28], R46 ;  /* 0x0000282e01007387 */ /* 0x001fe80000100a00 */
[----:B------:R-:W2:Y:S04]  /*6d60*/  LDL.LU.64 R58, [R1+0xb90] ;  /* 0x000b9000013a7983 */ /* 0x000ea80000300a00 */
[----:B------:R-:W2:Y:S01]  /*6d70*/  LDL.LU.64 R56, [R1+0xb88] ;  /* 0x000b880001387983 */ /* 0x000ea20000300a00 */
[C---:B------:R-:W-:Y:S03]  /*6d80*/  HMMA.16816.F32 R36, R4.reuse, R52, R36 ;  /* 0x000000340424723c */ /* 0x040fe60000001824 */
[----:B------:R0:W-:Y:S04]  /*6d90*/  STL.64 [R1+0xb68], R18 ;  /* 0x000b681201007387 */ /* 0x0001e80000100a00 */
[----:B------:R-:W-:Y:S01]  /*6da0*/  STL.64 [R1+0xb60], R16 ;  /* 0x000b601001007387 */ /* 0x000fe20000100a00 */
[C---:B------:R-:W-:Y:S03]  /*6db0*/  HMMA.16816.F32 R40, R4.reuse, R48, R40 ;  /* 0x000000300428723c */ /* 0x040fe60000001828 */
[----:B------:R-:W1:Y:S04]  /*6dc0*/  LDSM.16.MT88.4 R52, [R2+0x6000] ;  /* 0x006000000234783b */ /* 0x000e680000004200 */
[----:B0-----:R-:W1:Y:S01]  /*6dd0*/  LDL.LU R18, [R1+0x38] ;  /* 0x0000380001127983 */ /* 0x001e620000300800 */
[C---:B------:R-:W-:Y:S03]  /*6de0*/  HMMA.16816.F32 R24, R4.reuse, R32, R24 ;  /* 0x000000200418723c */ /* 0x040fe60000001818 */
[----:B------:R-:W1:Y:S04]  /*6df0*/  LDL.LU R19, [R1+0x3c] ;  /* 0x00003c0001137983 */ /* 0x000e680000300800 */
[----:B------:R-:W3:Y:S01]  /*6e00*/  LDL.LU.64 R46, [R1+0xb80] ;  /* 0x000b8000012e7983 */ /* 0x000ee20000300a00 */
[C---:B------:R-:W-:Y:S08]  /*6e10*/  HMMA.16816.F32 R20, R4.reuse, R28, R20 ;  /* 0x0000001c0414723c */ /* 0x040ff00000001814 */
[C---:B------:R-:W-:Y:S08]  /*6e20*/  HMMA.16816.F32 R12, R4.reuse, R8, R12 ;  /* 0x00000008040c723c */ /* 0x040ff0000000180c */
[----:B--2---:R-:W-:Y:S01]  /*6e30*/  HMMA.16816.F32 R4, R4, R44, R56 ;  /* 0x0000002c0404723c */ /* 0x004fe20000001838 */
[----:B------:R-:W3:Y:S01]  /*6e40*/  LDL.LU.64 R44, [R1+0xb78] ;  /* 0x000b7800012c7983 */ /* 0x000ee20000300a00 */
[----:B------:R-:W-:-:S03]  /*6e50*/  IMAD.MOV.U32 R59, RZ, RZ, R0 ;  /* 0x000000ffff3b7224 */ /* 0x000fc600078e0000 */
[----:B------:R-:W3:Y:S04]  /*6e60*/  LDL.LU R58, [R1+0x48] ;  /* 0x00004800013a7983 */ /* 0x000ee80000300800 */
[----:B------:R-:W2:Y:S01]  /*6e70*/  LDL.LU R0, [R1+0xb70] ;  /* 0x000b700001007983 */ /* 0x000ea20000300800 */
[C---:B-1----:R-:W-:Y:S08]  /*6e80*/  HMMA.16816.F32 R36, R52.reuse, R18, R36 ;  /* 0x000000123424723c */ /* 0x042ff00000001824 */
[C---:B------:R-:W-:Y:S01]  /*6e90*/  HMMA.16816.F32 R32, R52.reuse, R34, R24 ;  /* 0x000000223420723c */ /* 0x040fe20000001818 */
[----:B------:R-:W4:Y:S04]  /*6ea0*/  LDL.LU R26, [R1+0x28] ;  /* 0x00002800011a7983 */ /* 0x000f280000300800 */
[----:B------:R-:W4:Y:S03]  /*6eb0*/  LDL.LU R27, [R1+0x2c] ;  /* 0x00002c00011b7983 */ /* 0x000f260000300800 */
[----:B------:R-:W-:Y:S01]  /*6ec0*/  HMMA.16816.F32 R8, R52, R10, R12 ;  /* 0x0000000a3408723c */ /* 0x000fe2000000180c */
[----:B--2---:R-:W0:Y:S02]  /*6ed0*/  LDSM.16.M88.4 R16, [R0+UR5+0x21080] ;  /* 0x021080050010783b */ /* 0x004e240008000200 */
[----:B0-----:R-:W-:Y:S01]  /*6ee0*/  IMAD.MOV.U32 R12, RZ, RZ, R18 ;  /* 0x000000ffff0c7224 */ /* 0x001fe200078e0012 */
[----:B------:R-:W-:Y:S01]  /*6ef0*/  MOV R13, R17 ;  /* 0x00000011000d7202 */ /* 0x000fe20000000f00 */
[----:B------:R-:W-:-:S02]  /*6f00*/  IMAD.MOV.U32 R3, RZ, RZ, R19 ;  /* 0x000000ffff037224 */ /* 0x000fc400078e0013 */
[----:B------:R-:W-:Y:S01]  /*6f10*/  IMAD.MOV.U32 R14, RZ, RZ, R16 ;  /* 0x000000ffff0e7224 */ /* 0x000fe200078e0010 */
[----:B------:R-:W2:Y:S04]  /*6f20*/  LDL.LU.64 R18, [R1+0xb68] ;  /* 0x000b680001127983 */ /* 0x000ea80000300a00 */
[----:B------:R-:W2:Y:S01]  /*6f30*/  LDL.LU.64 R16, [R1+0xb60] ;  /* 0x000b600001107983 */ /* 0x000ea20000300a00 */
[C---:B------:R-:W-:Y:S03]  /*6f40*/  HMMA.16816.F32 R48, R52.reuse, R50, R40 ;  /* 0x000000323430723c */ /* 0x040fe60000001828 */
[----:B------:R-:W0:Y:S05]  /*6f50*/  LDSM.16.M88.4 R40, [R0+UR5+0x20080] ;  /* 0x020080050028783b */ /* 0x000e2a0008000200 */
[C---:B---3--:R-:W-:Y:S01]  /*6f60*/  HMMA.16816.F32 R44, R52.reuse, R58, R44 ;  /* 0x0000003a342c723c */ /* 0x048fe2000000182c */
[----:B------:R-:W1:Y:S07]  /*6f70*/  LDSM.16.MT88.4 R56, [R2+0x8000] ;  /* 0x008000000238783b */ /* 0x000e6e0000004200 */
[----:B------:R-:W-:Y:S01]  /*6f80*/  HMMA.16816.F32 R28, R52, R30, R20 ;  /* 0x0000001e341c723c */ /* 0x000fe20000001814 */
[----:B------:R-:W-:Y:S01]  /*6f90*/  MOV R22, R61 ;  /* 0x0000003d00167202 */ /* 0x000fe20000000f00 */
[----:B------:R-:W-:Y:S01]  /*6fa0*/  IMAD.MOV.U32 R23, RZ, RZ, R60 ;  /* 0x000000ffff177224 */ /* 0x000fe200078e003c */
[----:B0-----:R-:W-:Y:S09]  /*6fb0*/  STL.64 [R1+0x48], R42 ;  /* 0x0000482a01007387 */ /* 0x001ff20000100a00 */
[----:B-1----:R-:W-:Y:S01]  /*6fc0*/  HMMA.16816.F32 R44, R56, R40, R44 ;  /* 0x00000028382c723c */ /* 0x002fe2000000182c */
[----:B------:R-:W-:Y:S07]  /*6fd0*/  LDSM.16.M88.4 R40, [R0+UR5+0x22080] ;  /* 0x022080050028783b */ /* 0x000fee0008000200 */
[C---:B--2---:R-:W-:Y:S01]  /*6fe0*/  HMMA.16816.F32 R16, R52.reuse, R22, R16 ;  /* 0x000000163410723c */ /* 0x044fe20000001810 */
[----:B------:R-:W0:Y:S07]  /*6ff0*/  LDSM.16.M88.4 R20, [R0+UR5+0x23080] ;  /* 0x023080050014783b */ /* 0x000e2e0008000200 */
[----:B----4-:R-:W-:Y:S01]  /*7000*/  HMMA.16816.F32 R52, R52, R26, R4 ;  /* 0x0000001a3434723c */ /* 0x010fe20000001804 */
[----:B------:R-:W-:Y:S01]  /*7010*/  MOV R4, R14 ;  /* 0x0000000e00047202 */ /* 0x000fe20000000f00 */
[----:B------:R-:W-:Y:S01]  /*7020*/  IMAD.MOV.U32 R5, RZ, RZ, R13 ;  /* 0x000000ffff057224 */ /* 0x000fe200078e000d */
[----:B------:R-:W-:-:S15]  /*7030*/  LDSM.16.M88.4 R24, [R0+UR5+0x25080] ;  /* 0x025080050018783b */ /* 0x000fde0008000200 */
[----:B------:R-:W-:Y:S01]  /*7040*/  NOP ;  /* 0x0000000000007918 */ /* 0x000fe20000000000 */
[----:B------:R-:W-:Y:S04]  /*7050*/  STL.64 [R1+0xb58], R54 ;  /* 0x000b583601007387 */ /* 0x000fe80000100a00 */
[----:B------:R-:W-:Y:S04]  /*7060*/  STL.64 [R1+0xb50], R52 ;  /* 0x000b503401007387 */ /* 0x000fe80000100a00 */
[----:B------:R-:W1:Y:S01]  /*7070*/  LDSM.16.M88.4 R52, [R0+UR5+0x26080] ;  /* 0x026080050034783b */ /* 0x000e620008000200 */
[----:B------:R-:W-:Y:S01]  /*7080*/  HMMA.16816.F32 R36, R56, R4, R36 ;  /* 0x000000043824723c */ /* 0x000fe20000001824 */
[----:B------:R-:W-:Y:S01]  /*7090*/  IMAD.MOV.U32 R6, RZ, RZ, R12 ;  /* 0x000000ffff067224 */ /* 0x000fe200078e000c */
[----:B------:R-:W-:Y:S01]  /*70a0*/  MOV R7, R3 ;  /* 0x0000000300077202 */ /* 0x000fe20000000f00 */
[----:B------:R-:W-:Y:S04]  /*70b0*/  STL.64 [R1+0xb48], R46 ;  /* 0x000b482e01007387 */ /* 0x000fe80000100a00 */
[----:B------:R-:W-:Y:S04]  /*70c0*/  STL.64 [R1+0xb40], R44 ;  /* 0x000b402c01007387 */ /* 0x000fe80000100a00 */
[----:B0-----:R-:W-:Y:S04]  /*70d0*/  STL [R1+0xb3c], R23 ;  /* 0x000b3c1701007387 */ /* 0x001fe80000100800 */
[----:B------:R-:W-:Y:S04]  /*70e0*/  LDSM.16.M88.4 R12, [R0+UR5+0x24080] ;  /* 0x02408005000c783b */ /* 0x000fe80008000200 */
[----:B------:R0:W-:Y:S04]  /*70f0*/  STL.64 [R1+0xb30], R38 ;  /* 0x000b302601007387 */ /* 0x0001e80000100a00 */
[----:B------:R-:W-:Y:S04]  /*7100*/  STL.64 [R1+0xb28], R36 ;  /* 0x000b282401007387 */ /* 0x000fe80000100a00 */
[----:B------:R-:W2:Y:S04]  /*7110*/  LDSM.16.M88.4 R44, [R0+UR5+0x27080] ;  /* 0x02708005002c783b */ /* 0x000ea80008000200 */
[----:B0-----:R-:W3:Y:S04]  /*7120*/  LDL.LU R38, [R1+0x48] ;  /* 0x0000480001267983 */ /* 0x001ee80000300800 */
[----:B------:R-:W3:Y:S01]  /*7130*/  LDL.LU R39, [R1+0x4c] ;  /* 0x00004c0001277983 */ /* 0x000ee20000300800 */
[----:B-1----:R-:W-:-:S02]  /*7140*/  IMAD.MOV.U32 R61, RZ, RZ, R54 ;  /* 0x000000ffff3d7224 */ /* 0x002fc400078e0036 */
[----:B------:R-:W-:Y:S01]  /*7150*/  IMAD.MOV.U32 R60, RZ, RZ, R55 ;  /* 0x000000ffff3c7224 */ /* 0x000fe200078e0037 */
[----:B------:R-:W-:Y:S01]  /*7160*/  MOV R55, R6 ;  /* 0x0000000600377202 */ /* 0x000fe20000000f00 */
[----:B------:R-:W-:Y:S01]  /*7170*/  IMAD.MOV.U32 R54, RZ, RZ, R7 ;  /* 0x000000ffff367224 */ /* 0x000fe200078e0007 */
[----:B------:R0:W-:Y:S01]  /*7180*/  STL.64 [R1+0xb20], R42 ;  /* 0x000b202a01007387 */ /* 0x0001e20000100a00 */
[----:B------:R-:W-:Y:S03]  /*7190*/  HMMA.16816.F32 R16, R56, R52, R16 ;  /* 0x000000343810723c */ /* 0x000fe60000001810 */
[----:B------:R-:W1:Y:S01]  /*71a0*/  LDSM.16.MT88.4 R4, [R2+0xa000] ;  /* 0x00a000000204783b */ /* 0x000e620000004200 */
[----:B0-----:R-:W-:Y:S02]  /*71b0*/  IMAD.MOV.U32 R42, RZ, RZ, R55 ;  /* 0x000000ffff2a7224 */ /* 0x001fe400078e0037 */
[----:B------:R-:W-:-:S02]  /*71c0*/  IMAD.MOV.U32 R43, RZ, RZ, R54 ;  /* 0x000000ffff2b7224 */ /* 0x000fc400078e0036 */
[----:B------:R-:W4:Y:S04]  /*71d0*/  LDL.LU.64 R54, [R1+0xb58] ;  /* 0x000b580001367983 */ /* 0x000f280000300a00 */
[----:B------:R-:W4:Y:S01]  /*71e0*/  LDL.LU.64 R52, [R1+0xb50] ;  /* 0x000b500001347983 */ /* 0x000f220000300a00 */
[C---:B------:R-:W-:Y:S01]  /*71f0*/  HMMA.16816.F32 R48, R56.reuse, R40, R48 ;  /* 0x000000283830723c */ /* 0x040fe20000001830 */
[----:B--2---:R-:W-:Y:S01]  /*7200*/  IMAD.MOV.U32 R23, RZ, RZ, R46 ;  /* 0x000000ffff177224 */ /* 0x004fe200078e002e */
[----:B------:R-:W-:Y:S02]  /*7210*/  MOV R3, R47 ;  /* 0x0000002f00037202 */ /* 0x000fe40000000f00 */
[----:B------:R-:W3:Y:S04]  /*7220*/  LDL.LU.64 R46, [R1+0xb48] ;  /* 0x000b4800012e7983 */ /* 0x000ee80000300a00 */
[C---:B------:R-:W-:Y:S08]  /*7230*/  HMMA.16816.F32 R32, R56.reuse, R20, R32 ;  /* 0x000000143820723c */ /* 0x040ff00000001820 */
[C---:B------:R-:W-:Y:S08]  /*7240*/  HMMA.16816.F32 R28, R56.reuse, R12, R28 ;  /* 0x0000000c381c723c */ /* 0x040ff0000000181c */
[C---:B------:R-:W-:Y:S08]  /*7250*/  HMMA.16816.F32 R8, R56.reuse, R24, R8 ;  /* 0x000000183808723c */ /* 0x040ff00000001808 */
[----:B----4-:R-:W-:Y:S01]  /*7260*/  HMMA.16816.F32 R56, R56, R44, R52 ;  /* 0x0000002c3838723c */ /* 0x010fe20000001834 */
[----:B------:R-:W3:Y:S01]  /*7270*/  LDL.LU.64 R44, [R1+0xb40] ;  /* 0x000b4000012c7983 */ /* 0x000ee20000300a00 */
[----:B------:R-:W-:Y:S01]  /*7280*/  MOV R54, R23 ;  /* 0x0000001700367202 */ /* 0x000fe20000000f00 */
[----:B------:R-:W-:-:S02]  /*7290*/  IMAD.MOV.U32 R55, RZ, RZ, R3 ;  /* 0x000000ffff377224 */ /* 0x000fc400078e0003 */
[----:B------:R-:W2:Y:S04]  /*72a0*/  LDL.LU R23, [R1+0xb3c] ;  /* 0x000b3c0001177983 */ /* 0x000ea80000300800 */
[----:B------:R-:W4:Y:S03]  /*72b0*/  LDL.LU R3, [R1+0xb38] ;  /* 0x000b380001037983 */ /* 0x000f260000300800 */
[C---:B-1----:R-:W-:Y:S08]  /*72c0*/  HMMA.16816.F32 R8, R4.reuse, R26, R8 ;  /* 0x0000001a0408723c */ /* 0x042ff00000001808 */
[C---:B---3--:R-:W-:Y:S01]  /*72d0*/  HMMA.16816.F32 R44, R4.reuse, R38, R44 ;  /* 0x00000026042c723c */ /* 0x048fe2000000182c */
[----:B------:R-:W3:Y:S04]  /*72e0*/  LDL.LU.64 R38, [R1+0xb30] ;  /* 0x000b300001267983 */ /* 0x000ee80000300a00 */
[----:B------:R-:W3:Y:S03]  /*72f0*/  LDL.LU.64 R36, [R1+0xb28] ;  /* 0x000b280001247983 */ /* 0x000ee60000300a00 */
[----:B------:R-:W-:Y:S01]  /*7300*/  HMMA.16816.F32 R56, R4, R54, R56 ;  /* 0x000000360438723c */ /* 0x000fe20000001838 */
[----:B----4-:R-:W-:Y:S04]  /*7310*/  LDSM.16.M88.4 R24, [R3+UR5+0x22080] ;  /* 0x022080050318783b */ /* 0x010fe80008000200 */
[----:B------:R-:W-:Y:S06]  /*7320*/  LDSM.16.M88.4 R52, [R3+UR5+0x21080] ;  /* 0x021080050334783b */ /* 0x000fec0008000200 */
[----:B------:R0:W-:Y:S04]  /*7330*/  STL.64 [R1+0xb18], R46 ;  /* 0x000b182e01007387 */ /* 0x0001e80000100a00 */
[----:B------:R-:W-:Y:S01]  /*7340*/  STL.64 [R1+0xb10], R44 ;  /* 0x000b102c01007387 */ /* 0x000fe20000100a00 */
[----:B0-----:R-:W-:Y:S01]  /*7350*/  IMAD.MOV.U32 R46, RZ, RZ, R61 ;  /* 0x000000ffff2e7224 */ /* 0x001fe200078e003d */
[----:B------:R-:W-:-:S07]  /*7360*/  MOV R47, R60 ;  /* 0x0000003c002f7202 */ /* 0x000fce0000000f00 */
[C---:B------:R-:W-:Y:S01]  /*7370*/  HMMA.16816.F32 R16, R4.reuse, R46, R16 ;  /* 0x0000002e0410723c */ /* 0x040fe20000001810 */
[----:B------:R-:W0:Y:S07]  /*7380*/  LDSM.16.M88.4 R44, [R3+UR5+0x27080] ;  /* 0x02708005032c783b */ /* 0x000e2e0008000200 */
[C---:B---3--:R-:W-:Y:S01]  /*7390*/  HMMA.16816.F32 R36, R4.reuse, R42, R36 ;  /* 0x0000002a0424723c */ /* 0x048fe20000001824 */
[----:B------:R-:W3:Y:S04]  /*73a0*/  LDL.LU.64 R42, [R1+0xb20] ;  /* 0x000b2000012a7983 */ /* 0x000ee80000300a00 */
[----:B------:R-:W-:Y:S04]  /*73b0*/  STL.64 [R1+0xb08], R10 ;  /* 0x000b080a01007387 */ /* 0x000fe80000100a00 */
[----:B------:R-:W-:Y:S04]  /*73c0*/  STL.64 [R1+0xb00], R8 ;  /* 0x000b000801007387 */ /* 0x000fe80000100a00 */
[----:B------:R-:W1:Y:S04]  /*73d0*/  LDSM.16.M88.4 R8, [R3+UR5+0x24080] ;  /* 0x024080050308783b */ /* 0x000e680008000200 */
[----:B------:R-:W-:Y:S04]  /*73e0*/  STL.64 [R1+0xaf8], R18 ;  /* 0x000af81201007387 */ /* 0x000fe80000100a00 */
[----:B------:R-:W-:Y:S04]  /*73f0*/  STL.64 [R1+0xaf0], R16 ;  /* 0x000af01001007387 */ /* 0x000fe80000100a00 */
[----:B------:R-:W-:Y:S04]  /*7400*/  STL.64 [R1+0xae8], R58 ;  /* 0x000ae83a01007387 */ /* 0x000fe80000100a00 */
[----:B------:R-:W-:Y:S04]  /*7410*/  STL.64 [R1+0xae0], R56 ;  /* 0x000ae03801007387 */ /* 0x000fe80000100a00 */
[----:B0-----:R0:W-:Y:S01]  /*7420*/  STL.64 [R1+0x38], R46 ;  /* 0x0000382e01007387 */ /* 0x0011e20000100a00 */
[C---:B--2---:R-:W-:Y:S03]  /*7430*/  HMMA.16816.F32 R20, R4.reuse, R22, R32 ;  /* 0x000000160414723c */ /* 0x044fe60000001820 */
[----:B------:R-:W2:Y:S04]  /*7440*/  LDSM.16.M88.4 R32, [R3+UR5+0x20080] ;  /* 0x020080050320783b */ /* 0x000ea80008000200 */
[----:B------:R-:W-:Y:S04]  /*7450*/  LDSM.16.M88.4 R16, [R3+UR5+0x25080] ;  /* 0x025080050310783b */ /* 0x000fe80008000200 */
[----:B0-----:R-:W4:Y:S01]  /*7460*/  LDL.LU.64 R46, [R1+0xb18] ;  /* 0x000b1800012e7983 */ /* 0x001f220000300a00 */
[----:B------:R-:W-:Y:S03]  /*7470*/  HMMA.16816.F32 R12, R4, R14, R28 ;  /* 0x0000000e040c723c */ /* 0x000fe6000000181c */
[----:B------:R-:W-:Y:S01]  /*7480*/  LDSM.16.M88.4 R56, [R3+UR5+0x26080] ;  /* 0x026080050338783b */ /* 0x000fe20008000200 */
[----:B-1----:R-:W-:-:S03]  /*7490*/  IMAD.MOV.U32 R61, RZ, RZ, R10 ;  /* 0x000000ffff3d7224 */ /* 0x002fc600078e000a */
[----:B------:R-:W-:Y:S01]  /*74a0*/  LDSM.16.M88.4 R28, [R3+UR5+0x23080] ;  /* 0x02308005031c783b */ /* 0x000fe20008000200 */
[----:B------:R-:W-:Y:S02]  /*74b0*/  IMAD.MOV.U32 R60, RZ, RZ, R11 ;  /* 0x000000ffff3c7224 */ /* 0x000fe400078e000b */
[----:B------:R-:W-:Y:S02]  /*74c0*/  IMAD.MOV.U32 R11, RZ, RZ, R44 ;  /* 0x000000ffff0b7224 */ /* 0x000fe400078e002c */
[----:B------:R-:W-:Y:S02]  /*74d0*/  IMAD.MOV.U32 R10, RZ, RZ, R45 ;  /* 0x000000ffff0a7224 */ /* 0x000fe400078e002d */
[----:B------:R-:W4:Y:S04]  /*74e0*/  LDL.LU.64 R44, [R1+0xb10] ;  /* 0x000b1000012c7983 */ /* 0x000f280000300a00 */
[----:B--2---:R-:W-:Y:S01]  /*74f0*/  STL.64 [R1+0xad8], R34 ;  /* 0x000ad82201007387 */ /* 0x004fe20000100a00 */
[----:B---3--:R-:W-:Y:S03]  /*7500*/  HMMA.16816.F32 R40, R4, R42, R48 ;  /* 0x0000002a0428723c */ /* 0x008fe60000001830 */
[----:B------:R-:W0:Y:S05]  /*7510*/  LDSM.16.MT88.4 R4, [R2+0xc000] ;  /* 0x00c000000204783b */ /* 0x000e2a0000004200 */
[C---:B0-----:R-:W-:Y:S08]  /*7520*/  HMMA.16816.F32 R12, R4.reuse, R8, R12 ;  /* 0x00000008040c723c */ /* 0x041ff0000000180c */
[----:B----4-:R-:W-:Y:S01]  /*7530*/  HMMA.16816.F32 R44, R4, R32, R44 ;  /* 0x00000020042c723c */ /* 0x010fe2000000182c */
[----:B------:R-:W-:Y:S01]  /*7540*/  MOV R32, R11 ;  /* 0x0000000b00207202 */ /* 0x000fe20000000f00 */
[----:B------:R-:W-:-:S02]  /*7550*/  IMAD.MOV.U32 R33, RZ, RZ, R10 ;  /* 0x000000ffff217224 */ /* 0x000fc400078e000a */
[----:B------:R-:W2:Y:S04]  /*7560*/  LDL.LU.64 R10, [R1+0xb08] ;  /* 0x000b0800010a7983 */ /* 0x000ea80000300a00 */
[----:B------:R-:W2:Y:S01]  /*7570*/  LDL.LU.64 R8, [R1+0xb00] ;  /* 0x000b000001087983 */ /* 0x000ea20000300a00 */
[----:B------:R-:W-:Y:S01]  /*7580*/  MOV R51, R18 ;  /* 0x0000001200337202 */ /* 0x000fe20000000f00 */
[----:B------:R-:W-:Y:S02]  /*7590*/  IMAD.MOV.U32 R50, RZ, RZ, R19 ;  /* 0x000000ffff327224 */ /* 0x000fe400078e0013 */
[----:B------:R-:W3:Y:S01]  /*75a0*/  LDL.LU.64 R18, [R1+0xaf8] ;  /* 0x000af80001127983 */ /* 0x000ee20000300a00 */
[----:B--2---:R-:W-:Y:S03]  /*75b0*/  HMMA.16816.F32 R8, R4, R16, R8 ;  /* 0x000000100408723c */ /* 0x004fe60000001808 */
[----:B------:R-:W3:Y:S01]  /*75c0*/  LDL.LU.64 R16, [R1+0xaf0] ;  /* 0x000af00001107983 */ /* 0x000ee20000300a00 */
[----:B------:R-:W-:Y:S01]  /*75d0*/  IMAD.MOV.U32 R49, RZ, RZ, R58 ;  /* 0x000000ffff317224 */ /* 0x000fe200078e003a */
[----:B------:R-:W-:-:S14]  /*75e0*/  MOV R48, R59 ;  /* 0x0000003b00307202 */ /* 0x000fdc0000000f00 */
[----:B------:R0:W-:Y:S04]  /*75f0*/  STL.64 [R1+0xad0], R10 ;  /* 0x000ad00a01007387 */ /* 0x0001e80000100a00 */
[----:B------:R-:W-:Y:S04]  /*7600*/  STL.64 [R1+0xac8], R8 ;  /* 0x000ac80801007387 */ /* 0x000fe80000100a00 */
[----:B------:R-:W2:Y:S01]  /*7610*/  LDL.LU.64 R58, [R1+0xae8] ;  /* 0x000ae800013a7983 */ /* 0x000ea20000300a00 */
[C---:B---3--:R-:W-:Y:S03]  /*7620*/  HMMA.16816.F32 R16, R4.reuse, R56, R16 ;  /* 0x000000380410723c */ /* 0x048fe60000001810 */
[----:B------:R-:W2:Y:S05]  /*7630*/  LDL.LU.64 R56, [R1+0xae0] ;  /* 0x000ae00001387983 */ /* 0x000eaa0000300a00 */
[C---:B------:R-:W-:Y:S08]  /*7640*/  HMMA.16816.F32 R40, R4.reuse, R24, R40 ;  /* 0x000000180428723c */ /* 0x040ff00000001828 */
[C---:B------:R-:W-:Y:S08]  /*7650*/  HMMA.16816.F32 R36, R4.reuse, R52, R36 ;  /* 0x000000340424723c */ /* 0x040ff00000001824 */
[C---:B------:R-:W-:Y:S01]  /*7660*/  HMMA.16816.F32 R20, R4.reuse, R28, R20 ;  /* 0x0000001c0414723c */ /* 0x040fe20000001814 */
[----:B0-----:R-:W-:Y:S01]  /*7670*/  IMAD.MOV.U32 R10, RZ, RZ, R61 ;  /* 0x000000ffff0a7224 */ /* 0x001fe200078e003d */
[----:B------:R-:W-:Y:S01]  /*7680*/  MOV R11, R60 ;  /* 0x0000003c000b7202 */ /* 0x000fe20000000f00 */
[----:B------:R-:W-:Y:S04]  /*7690*/  STL.64 [R1+0xac0], R18 ;  /* 0x000ac01201007387 */ /* 0x000fe80000100a00 */
[----:B------:R-:W-:Y:S01]  /*76a0*/  STL.64 [R1+0xab8], R16 ;  /* 0x000ab81001007387 */ /* 0x000fe20000100a00 */
[----:B--2---:R-:W-:Y:S03]  /*76b0*/  HMMA.16816.F32 R56, R4, R32, R56 ;  /* 0x000000200438723c */ /* 0x004fe60000001838 */
[----:B------:R-:W0:Y:S04]  /*76c0*/  LDSM.16.M88.4 R32, [R0+UR5+0x20100] ;  /* 0x020100050020783b */ /* 0x000e280008000200 */
[----:B------:R-:W1:Y:S01]  /*76d0*/  LDSM.16.MT88.4 R4, [R2+0xe000] ;  /* 0x00e000000204783b */ /* 0x000e620000004200 */
[----:B0-----:R-:W-:Y:S01]  /*76e0*/  IMAD.MOV.U32 R9, RZ, RZ, R32 ;  /* 0x000000ffff097224 */ /* 0x001fe200078e0020 */
[----:B------:R-:W-:Y:S01]  /*76f0*/  MOV R8, R33 ;  /* 0x0000002100087202 */ /* 0x000fe20000000f00 */
[----:B------:R-:W-:-:S02]  /*7700*/  IMAD.MOV.U32 R25, RZ, RZ, R34 ;  /* 0x000000ffff197224 */ /* 0x000fc400078e0022 */
[----:B------:R-:W-:Y:S02]  /*7710*/  IMAD.MOV.U32 R24, RZ, RZ, R35 ;  /* 0x000000ffff187224 */ /* 0x000fe400078e0023 */
[----:B------:R-:W0:Y:S01]  /*7720*/  LDSM.16.M88.4 R32, [R0+UR5+0x21100] ;  /* 0x021100050020783b */ /* 0x000e220008000200 */
[C---:B-1----:R-:W-:Y:S04]  /*7730*/  HMMA.16816.F32 R28, R4.reuse, R30, R20 ;  /* 0x0000001e041c723c */ /* 0x042fe80000001814 */
[----:B------:R1:W-:Y:S04]  /*7740*/  STL.64 [R1+0xab0], R58 ;  /* 0x000ab03a01007387 */ /* 0x0003e80000100a00 */
[----:B------:R2:W-:Y:S01]  /*7750*/  STL.64 [R1+0xaa8], R56 ;  /* 0x000aa83801007387 */ /* 0x0005e20000100a00 */
[----:B------:R-:W-:Y:S01]  /*7760*/  HMMA.16816.F32 R52, R4, R54, R36 ;  /* 0x000000360434723c */ /* 0x000fe20000001824 */
[----:B------:R-:W-:Y:S01]  /*7770*/  MOV R36, R9 ;  /* 0x0000000900247202 */ /* 0x000fe20000000f00 */
[----:B------:R-:W-:-:S06]  /*7780*/  IMAD.MOV.U32 R37, RZ, RZ, R8 ;  /* 0x000000ffff257224 */ /* 0x000fcc00078e0008 */
[----:B------:R-:W-:Y:S01]  /*7790*/  HMMA.16816.F32 R12, R4, R10, R12 ;  /* 0x0000000a040c723c */ /* 0x000fe2000000180c */
[----:B0-----:R-:W-:Y:S01]  /*77a0*/  IMAD.MOV.U32 R61, RZ, RZ, R34 ;  /* 0x000000ffff3d7224 */ /* 0x001fe200078e0022 */
[----:B------:R-:W-:Y:S02]  /*77b0*/  MOV R60, R35 ;  /* 0x00000023003c7202 */ /* 0x000fe40000000f00 */
[----:B------:R-:W3:Y:S04]  /*77c0*/  LDL.LU.64 R34, [R1+0xad8] ;  /* 0x000ad80001227983 */ /* 0x000ee80000300a00 */
[----:B------:R-:W4:Y:S04]  /*77d0*/  LDL.LU R22, [R1+0x38] ;  /* 0x0000380001167983 */ /* 0x000f280000300800 */
[----:B------:R-:W4:Y:S04]  /*77e0*/  LDL.LU R23, [R1+0x3c] ;  /* 0x00003c0001177983 */ /* 0x000f280000300800 */
[----:B------:R-:W5:Y:S04]  /*77f0*/  LDL.LU.64 R10, [R1+0xad0] ;  /* 0x000ad000010a7983 */ /* 0x000f680000300a00 */
[----:B------:R-:W5:Y:S01]  /*7800*/  LDL.LU.64 R8, [R1+0xac8] ;  /* 0x000ac80001087983 */ /* 0x000f620000300a00 */
[----:B------:R-:W-:-:S02]  /*7810*/  IMAD.MOV.U32 R18, RZ, RZ, R51 ;  /* 0x000000ffff127224 */ /* 0x000fc400078e0033 */
[----:B------:R-:W-:Y:S01]  /*7820*/  IMAD.MOV.U32 R19, RZ, RZ, R50 ;  /* 0x000000ffff137224 */ /* 0x000fe200078e0032 */
[----:B------:R-:W-:Y:S01]  /*7830*/  MOV R17, R32 ;  /* 0x0000002000117202 */ /* 0x000fe20000000f00 */
[----:B------:R-:W-:Y:S02]  /*7840*/  IMAD.MOV.U32 R16, RZ, RZ, R33 ;  /* 0x000000ffff107224 */ /* 0x000fe400078e0021 */
[----:B---3--:R-:W-:Y:S02]  /*7850*/  HMMA.16816.F32 R32, R4, R34, R44 ;  /* 0x000000220420723c */ /* 0x008fe4000000182c */
[----:B------:R-:W-:Y:S02]  /*7860*/  IMAD.MOV.U32 R44, RZ, RZ, R17 ;  /* 0x000000ffff2c7224 */ /* 0x000fe400078e0011 */
[----:B------:R-:W-:-:S04]  /*7870*/  IMAD.MOV.U32 R45, RZ, RZ, R16 ;  /* 0x000000ffff2d7224 */ /* 0x000fc800078e0010 */
[C---:B-----5:R-:W-:Y:S01]  /*7880*/  HMMA.16816.F32 R8, R4.reuse, R18, R8 ;  /* 0x000000120408723c */ /* 0x060fe20000001808 */
[----:B------:R-:W3:Y:S04]  /*7890*/  LDL.LU.64 R18, [R1+0xac0] ;  /* 0x000ac00001127983 */ /* 0x000ee80000300a00 */
[----:B------:R-:W3:Y:S01]  /*78a0*/  LDL.LU.64 R16, [R1+0xab8] ;  /* 0x000ab80001107983 */ /* 0x000ee20000300a00 */
[----:B-1----:R-:W-:Y:S01]  /*78b0*/  MOV R58, R49 ;  /* 0x00000031003a7202 */ /* 0x002fe20000000f00 */
[----:B------:R-:W-:Y:S02]  /*78c0*/  IMAD.MOV.U32 R59, RZ, RZ, R48 ;  /* 0x000000ffff3b7224 */ /* 0x000fe400078e0030 */
[----:B------:R-:W0:Y:S05]  /*78d0*/  LDSM.16.MT88.4 R48, [R2+0x10000] ;  /* 0x010000000230783b */ /* 0x000e2a0000004200 */
[----:B---3--:R-:W-:Y:S01]  /*78e0*/  HMMA.16816.F32 R16, R4, R58, R16 ;  /* 0x0000003a0410723c */ /* 0x008fe20000001810 */
[----:B------:R-:W4:Y:S04]  /*78f0*/  LDL.LU.64 R58, [R1+0xab0] ;  /* 0x000ab000013a7983 */ /* 0x000f280000300a00 */
[----:B--2---:R-:W4:Y:S03]  /*7900*/  LDL.LU.64 R56, [R1+0xaa8] ;  /* 0x000aa80001387983 */ /* 0x004f260000300a00 */
[C---:B0-----:R-:W-:Y:S01]  /*7910*/  HMMA.16816.F32 R32, R48.reuse, R36, R32 ;  /* 0x000000243020723c */ /* 0x041fe20000001820 */
[----:B------:R-:W-:Y:S07]  /*7920*/  LDSM.16.M88.4 R36, [R0+UR5+0x25100] ;  /* 0x025100050024783b */ /* 0x000fee0008000200 */
[----:B------:R-:W-:Y:S01]  /*7930*/  HMMA.16816.F32 R52, R48, R44, R52 ;  /* 0x0000002c3034723c */ /* 0x000fe20000001834 */
[----:B------:R-:W-:Y:S07]  /*7940*/  LDSM.16.M88.4 R44, [R0+UR5+0x22100] ;  /* 0x02210005002c783b */ /* 0x000fee0008000200 */
[----:B----4-:R-:W-:Y:S01]  /*7950*/  HMMA.16816.F32 R56, R4, R22, R56 ;  /* 0x000000160438723c */ /* 0x010fe20000001838 */
[----:B------:R-:W-:-:S15]  /*7960*/  LDSM.16.M88.4 R20, [R0+UR5+0x23100] ;  /* 0x023100050014783b */ /* 0x000fde0008000200 */
[----:B------:R-:W-:-:S03]  /*7970*/  NOP ;  /* 0x0000000000007918 */ /* 0x000fc60000000000 */
[----:B------:R-:W-:Y:S04]  /*7980*/  STL.64 [R1+0xaa0], R58 ;  /* 0x000aa03a01007387 */ /* 0x000fe80000100a00 */
[----:B------:R-:W-:Y:S04]  /*7990*/  STL.64 [R1+0xa98], R56 ;  /* 0x000a983801007387 */ /* 0x000fe80000100a00 */
[----:B------:R-:W-:Y:S04]  /*79a0*/  STL.64 [R1+0xa90], R34 ;  /* 0x000a902201007387 */ /* 0x000fe80000100a00 */
[----:B------:R-:W-:Y:S04]  /*79b0*/  STL.64 [R1+0xa88], R32 ;  /* 0x000a882001007387 */ /* 0x000fe80000100a00 */
[----:B------:R-:W0:Y:S04]  /*79c0*/  LDSM.16.M88.4 R56, [R0+UR5+0x26100] ;  /* 0x026100050038783b */ /* 0x000e280008000200 */
[----:B------:R-:W1:Y:S04]  /*79d0*/  LDSM.16.M88.4 R32, [R0+UR5+0x27100] ;  /* 0x027100050020783b */ /* 0x000e680008000200 */
[----:B------:R-:W-:Y:S04]  /*79e0*/  STL.64 [R1+0xa80], R54 ;  /* 0x000a803601007387 */ /* 0x000fe80000100a00 */
[----:B------:R-:W-:Y:S04]  /*79f0*/  STL.64 [R1+0xa78], R52 ;  /* 0x000a783401007387 */ /* 0x000fe80000100a00 */
[----:B------:R-:W-:Y:S04]  /*7a00*/  STL [R1+0xa68], R0 ;  /* 0x000a680001007387 */ /* 0x000fe80000100800 */
[----:B0-----:R0:W-:Y:S01]  /*7a10*/  STL.64 [R1+0x8], R58 ;  /* 0x0000083a01007387 */ /* 0x0011e20000100a00 */
[----:B------:R-:W-:Y:S03]  /*7a20*/  HMMA.16816.F32 R16, R48, R56, R16 ;  /* 0x000000383010723c */ /* 0x000fe60000001810 */
[----:B-1----:R1:W-:Y:S04]  /*7a30*/  STL.64 [R1+0x18], R34 ;  /* 0x0000182201007387 */ /* 0x0023e80000100a00 */
[----:B------:R-:W-:Y:S04]  /*7a40*/  STL.64 [R1+0xa70], R46 ;  /* 0x000a702e01007387 */ /* 0x000fe80000100a00 */
[----:B0-----:R-:W2:Y:S04]  /*7a50*/  LDL.LU.64 R58, [R1+0xaa0] ;  /* 0x000aa000013a7983 */ /* 0x001ea80000300a00 */
[----:B------:R-:W2:Y:S01]  /*7a60*/  LDL.LU.64 R56, [R1+0xa98] ;  /* 0x000a980001387983 */ /* 0x000ea20000300a00 */
[----:B------:R-:W-:Y:S01]  /*7a70*/  HMMA.16816.F32 R40, R4, R26, R40 ;  /* 0x0000001a0428723c */ /* 0x000fe20000001828 */
[----:B------:R-:W-:Y:S01]  /*7a80*/  IMAD.MOV.U32 R54, RZ, RZ, R25 ;  /* 0x000000ffff367224 */ /* 0x000fe200078e0019 */
[----:B------:R-:W-:Y:S01]  /*7a90*/  MOV R55, R24 ;  /* 0x0000001800377202 */ /* 0x000fe20000000f00 */
[----:B-1----:R-:W3:Y:S04]  /*7aa0*/  LDL.LU.64 R34, [R1+0xa90] ;  /* 0x000a900001227983 */ /* 0x002ee80000300a00 */
[----:B------:R-:W0:Y:S01]  /*7ab0*/  LDSM.16.M88.4 R24, [R0+UR5+0x24100] ;  /* 0x024100050018783b */ /* 0x000e220008000200 */
[C---:B------:R-:W-:Y:S03]  /*7ac0*/  HMMA.16816.F32 R28, R48.reuse, R20, R28 ;  /* 0x00000014301c723c */ /* 0x040fe6000000181c */
[----:B------:R-:W3:Y:S05]  /*7ad0*/  LDSM.16.MT88.4 R4, [R2+0x12000] ;  /* 0x012000000204783b */ /* 0x000eea0000004200 */
[C---:B------:R-:W-:Y:S08]  /*7ae0*/  HMMA.16816.F32 R8, R48.reuse, R36, R8 ;  /* 0x000000243008723c */ /* 0x040ff00000001808 */
[C---:B------:R-:W-:Y:S08]  /*7af0*/  HMMA.16816.F32 R40, R48.reuse, R44, R40 ;  /* 0x0000002c3028723c */ /* 0x040ff00000001828 */
[C---:B0-----:R-:W-:Y:S08]  /*7b00*/  HMMA.16816.F32 R12, R48.reuse, R24, R12 ;  /* 0x00000018300c723c */ /* 0x041ff0000000180c */
[----:B--2---:R-:W-:Y:S01]  /*7b10*/  HMMA.16816.F32 R48, R48, R32, R56 ;  /* 0x000000203030723c */ /* 0x004fe20000001838 */
[----:B------:R-:W3:Y:S01]  /*7b20*/  LDL.LU.64 R32, [R1+0xa88] ;  /* 0x000a880001207983 */ /* 0x000ee20000300a00 */
[----:B------:R-:W-:-:S02]  /*7b30*/  IMAD.MOV.U32 R46, RZ, RZ, R61 ;  /* 0x000000ffff2e7224 */ /* 0x000fc400078e003d */
[----:B------:R-:W-:Y:S01]  /*7b40*/  IMAD.MOV.U32 R47, RZ, RZ, R60 ;  /* 0x000000ffff2f7224 */ /* 0x000fe200078e003c */
[----:B------:R-:W-:Y:S03]  /*7b50*/  LDSM.16.MT88.4 R56, [R2+0x14000] ;  /* 0x014000000238783b */ /* 0x000fe60000004200 */
[C---:B---3--:R-:W-:Y:S01]  /*7b60*/  HMMA.16816.F32 R32, R4.reuse, R54, R32 ;  /* 0x000000360420723c */ /* 0x048fe20000001820 */
[----:B------:R-:W0:Y:S02]  /*7b70*/  LDSM.16.M88.4 R52, [R3+UR5+0x20100] ;  /* 0x020100050334783b */ /* 0x000e240008000200 */
[----:B0-----:R-:W-:Y:S01]  /*7b80*/  IMAD.MOV.U32 R61, RZ, RZ, R54 ;  /* 0x000000ffff3d7224 */ /* 0x001fe200078e0036 */
[----:B------:R-:W-:Y:S01]  /*7b90*/  MOV R60, R55 ;  /* 0x00000037003c7202 */ /* 0x000fe20000000f00 */
[----:B------:R-:W-:Y:S01]  /*7ba0*/  IMAD.MOV.U32 R24, RZ, RZ, R53 ;  /* 0x000000ffff187224 */ /* 0x000fe200078e0035 */
[----:B------:R-:W-:Y:S01]  /*7bb0*/  MOV R25, R52 ;  /* 0x0000003400197202 */ /* 0x000fe20000000f00 */
[----:B------:R-:W2:Y:S04]  /*7bc0*/  LDL.LU.64 R54, [R1+0xa80] ;  /* 0x000a800001367983 */ /* 0x000ea80000300a00 */
[----:B------:R-:W2:Y:S01]  /*7bd0*/  LDL.LU.64 R52, [R1+0xa78] ;  /* 0x000a780001347983 */ /* 0x000ea20000300a00 */
[C---:B------:R-:W-:Y:S08]  /*7be0*/  HMMA.16816.F32 R12, R4.reuse, R26, R12 ;  /* 0x0000001a040c723c */ /* 0x040ff0000000180c */
[C---:B------:R-:W-:Y:S08]  /*7bf0*/  HMMA.16816.F32 R36, R4.reuse, R38, R8 ;  /* 0x000000260424723c */ /* 0x040ff00000001808 */
[----:B--2---:R-:W-:Y:S01]  /*7c00*/  HMMA.16816.F32 R52, R4, R46, R52 ;  /* 0x0000002e0434723c */ /* 0x004fe20000001834 */
[----:B------:R-:W0:Y:S04]  /*7c10*/  LDSM.16.M88.4 R44, [R3+UR5+0x21100] ;  /* 0x02110005032c783b */ /* 0x000e280008000200 */
[----:B0-----:R0:W-:Y:S01]  /*7c20*/  STL [R1+0x28], R46 ;  /* 0x0000282e01007387 */ /* 0x0011e20000100800 */
[----:B------:R-:W-:-:S03]  /*7c30*/  MOV R0, R47 ;  /* 0x0000002f00007202 */ /* 0x000fc60000000f00 */
[----:B0-----:R-:W2:Y:S04]  /*7c40*/  LDL.LU.64 R46, [R1+0xa70] ;  /* 0x000a7000012e7983 */ /* 0x001ea80000300a00 */
[----:B------:R-:W3:Y:S04]  /*7c50*/  LDL.LU R26, [R1+0x18] ;  /* 0x00001800011a7983 */ /* 0x000ee80000300800 */
[----:B------:R-:W3:Y:S04]  /*7c60*/  LDL.LU R27, [R1+0x1c] ;  /* 0x00001c00011b7983 */ /* 0x000ee80000300800 */
[----:B------:R-:W4:Y:S04]  /*7c70*/  LDL.LU R10, [R1+0x8] ;  /* 0x00000800010a7983 */ /* 0x000f280000300800 */
[----:B------:R-:W4:Y:S01]  /*7c80*/  LDL.LU R11, [R1+0xc] ;  /* 0x00000c00010b7983 */ /* 0x000f220000300800 */
[----:B------:R-:W-:-:S02]  /*7c90*/  IMAD.MOV.U32 R21, RZ, RZ, R44 ;  /* 0x000000ffff157224 */ /* 0x000fc400078e002c */
[----:B------:R-:W-:Y:S02]  /*7ca0*/  IMAD.MOV.U32 R20, RZ, RZ, R45 ;  /* 0x000000ffff147224 */ /* 0x000fe400078e002d */
[C---:B--2---:R-:W-:Y:S08]  /*7cb0*/  HMMA.16816.F32 R44, R4.reuse, R46, R40 ;  /* 0x0000002e042c723c */ /* 0x044ff00000001828 */
[----:B---3--:R-:W-:Y:S01]  /*7cc0*/  HMMA.16816.F32 R48, R4, R26, R48 ;  /* 0x0000001a0430723c */ /* 0x008fe20000001830 */
[----:B------:R-:W-:-:S02]  /*7cd0*/  IMAD.MOV.U32 R40, RZ, RZ, R21 ;  /* 0x000000ffff287224 */ /* 0x000fc400078e0015 */
[----:B------:R-:W-:-:S05]  /*7ce0*/  IMAD.MOV.U32 R41, RZ, RZ, R20 ;  /* 0x000000ffff297224 */ /* 0x000fca00078e0014 */
[----:B------:R-:W-:Y:S01]  /*7cf0*/  HMMA.16816.F32 R20, R4, R22, R28 ;  /* 0x000000160414723c */ /* 0x000fe2000000181c */
[----:B------:R-:W-:Y:S01]  /*7d00*/  MOV R28, R25 ;  /* 0x00000019001c7202 */ /* 0x000fe20000000f00 */
[----:B------:R-:W-:Y:S02]  /*7d10*/  IMAD.MOV.U32 R29, RZ, RZ, R24 ;  /* 0x000000ffff1d7224 */ /* 0x000fe400078e0018 */
[----:B------:R-:W-:Y:S05]  /*7d20*/  LDSM.16.M88.4 R24, [R3+UR5+0x23100] ;  /* 0x023100050318783b */ /* 0x000fea0008000200 */
[C---:B------:R-:W-:Y:S01]  /*7d30*/  HMMA.16816.F32 R32, R56.reuse, R28, R32 ;  /* 0x0000001c3820723c */ /* 0x040fe20000001820 */
[----:B------:R-:W0:Y:S04]  /*7d40*/  LDSM.16.M88.4 R28, [R3+UR5+0x22100] ;  /* 0x02210005031c783b */ /* 0x000e280008000200 */
[----:B------:R-:W-:Y:S04]  /*7d50*/  STL.64 [R1+0xa60], R50 ;  /* 0x000a603201007387 */ /* 0x000fe80000100a00 */
[----:B------:R-:W-:Y:S04]  /*7d60*/  STL.64 [R1+0xa58], R48 ;  /* 0x000a583001007387 */ /* 0x000fe80000100a00 */
[----:B------:R-:W1:Y:S01]  /*7d70*/  LDSM.16.M88.4 R48, [R3+UR5+0x26100] ;  /* 0x026100050330783b */ /* 0x000e620008000200 */
[----:B------:R-:W-:Y:S03]  /*7d80*/  HMMA.16816.F32 R52, R56, R40, R52 ;  /* 0x000000283834723c */ /* 0x000fe60000001834 */
[----:B------:R-:W2:Y:S05]  /*7d90*/  LDSM.16.M88.4 R40, [R3+UR5+0x24100] ;  /* 0x024100050328783b */ /* 0x000eaa0008000200 */
[----:B----4-:R-:W-:Y:S01]  /*7da0*/  HMMA.16816.F32 R16, R4, R10, R16 ;  /* 0x0000000a0410723c */ /* 0x010fe20000001810 */
[----:B------:R-:W-:Y:S04]  /*7db0*/  STL.64 [R1+0xa50], R34 ;  /* 0x000a502201007387 */ /* 0x000fe80000100a00 */
[----:B------:R-:W-:Y:S04]  /*7dc0*/  STL.64 [R1+0xa48], R32 ;  /* 0x000a482001007387 */ /* 0x000fe80000100a00 */
[----:B------:R-:W-:Y:S04]  /*7dd0*/  LDSM.16.M88.4 R8, [R3+UR5+0x25100] ;  /* 0x025100050308783b */ /* 0x000fe80008000200 */
[----:B------:R3:W-:Y:S04]  /*7de0*/  STL.64 [R1+0xa40], R54 ;  /* 0x000a403601007387 */ /* 0x0007e80000100a00 */
[----:B------:R-:W-:Y:S04]  /*7df0*/  STL.64 [R1+0xa38], R52 ;  /* 0x000a383401007387 */ /* 0x000fe80000100a00 */
[----:B------:R-:W-:Y:S04]  /*7e00*/  STL [R1+0x9c8], R3 ;  /* 0x0009c80301007387 */ /* 0x000fe80000100800 */
[----:B0-----:R0:W-:Y:S01]  /*7e10*/  STL.64 [R1+0xa30], R30 ;  /* 0x000a301e01007387 */ /* 0x0011e20000100a00 */
[----:B---3--:R-:W-:Y:S01]  /*7e20*/  IMAD.MOV.U32 R54, RZ, RZ, R61 ;  /* 0x000000ffff367224 */ /* 0x008fe200078e003d */
[----:B------:R-:W-:-:S02]  /*7e30*/  MOV R55, R60 ;  /* 0x0000003c00377202 */ /* 0x000fc40000000f00 */
[----:B------:R-:W3:Y:S01]  /*7e40*/  LDSM.16.M88.4 R32, [R3+UR5+0x27100] ;  /* 0x027100050320783b */ /* 0x000ee20008000200 */
[----:B-1----:R-:W-:Y:S01]  /*7e50*/  IMAD.MOV.U32 R61, RZ, RZ, R50 ;  /* 0x000000ffff3d7224 */ /* 0x002fe200078e0032 */
[----:B------:R-:W-:Y:S01]  /*7e60*/  HMMA.16816.F32 R16, R56, R48, R16 ;  /* 0x000000303810723c */ /* 0x000fe20000001810 */
[----:B------:R-:W-:Y:S01]  /*7e70*/  IMAD.MOV.U32 R60, RZ, RZ, R51 ;  /* 0x000000ffff3c7224 */ /* 0x000fe200078e0033 */
[----:B------:R-:W1:Y:S01]  /*7e80*/  LDSM.16.MT88.4 R4, [R2+0x16000] ;  /* 0x016000000204783b */ /* 0x000e620000004200 */
[----:B0-----:R-:W-:-:S03]  /*7e90*/  IMAD.MOV.U32 R31, RZ, RZ, R0 ;  /* 0x000000ffff1f7224 */ /* 0x001fc600078e0000 */
[----:B------:R-:W4:Y:S04]  /*7ea0*/  LDL.LU R30, [R1+0x28] ;  /* 0x00002800011e7983 */ /* 0x000f280000300800 */
[----:B------:R-:W5:Y:S04]  /*7eb0*/  LDL.LU R0, [R1+0xa68] ;  /* 0x000a680001007983 */ /* 0x000f680000300800 */
[----:B------:R-:W4:Y:S04]  /*7ec0*/  LDL.LU.64 R50, [R1+0xa60] ;  /* 0x000a600001327983 */ /* 0x000f280000300a00 */
[----:B------:R-:W4:Y:S01]  /*7ed0*/  LDL.LU.64 R48, [R1+0xa58] ;  /* 0x000a580001307983 */ /* 0x000f220000300a00 */
[C---:B------:R-:W-:Y:S08]  /*7ee0*/  HMMA.16816.F32 R44, R56.reuse, R28, R44 ;  /* 0x0000001c382c723c */ /* 0x040ff0000000182c */
[C---:B------:R-:W-:Y:S08]  /*7ef0*/  HMMA.16816.F32 R20, R56.reuse, R24, R20 ;  /* 0x000000183814723c */ /* 0x040ff00000001814 */
[----:B--2---:R-:W-:Y:S01]  /*7f00*/  HMMA.16816.F32 R12, R56, R40, R12 ;  /* 0x00000028380c723c */ /* 0x004fe2000000180c */
[----:B---3--:R-:W-:Y:S01]  /*7f10*/  MOV R53, R34 ;  /* 0x0000002200357202 */ /* 0x008fe20000000f00 */
[----:B------:R-:W-:-:S02]  /*7f20*/  IMAD.MOV.U32 R52, RZ, RZ, R35 ;  /* 0x000000ffff347224 */ /* 0x000fc400078e0023 */
[----:B------:R-:W1:Y:S04]  /*7f30*/  LDL.LU.64 R34, [R1+0xa50] ;  /* 0x000a500001227983 */ /* 0x000e680000300a00 */
[C---:B------:R-:W-:Y:S08]  /*7f40*/  HMMA.16816.F32 R36, R56.reuse, R8, R36 ;  /* 0x000000083824723c */ /* 0x040ff00000001824 */
[----:B----4-:R-:W-:Y:S01]  /*7f50*/  HMMA.16816.F32 R56, R56, R32, R48 ;  /* 0x000000203838723c */ /* 0x010fe20000001830 */
[----:B------:R-:W1:Y:S01]  /*7f60*/  LDL.LU.64 R32, [R1+0xa48] ;  /* 0x000a480001207983 */ /* 0x000e620000300a00 */
[----:B------:R-:W-:Y:S01]  /*7f70*/  MOV R50, R53 ;  /* 0x0000003500327202 */ /* 0x000fe20000000f00 */
[----:B------:R-:W-:-:S05]  /*7f80*/  IMAD.MOV.U32 R51, RZ, RZ, R52 ;  /* 0x000000ffff337224 */ /* 0x000fca00078e0034 */
[----:B-1----:R-:W-:Y:S01]  /*7f90*/  HMMA.16816.F32 R32, R4, R54, R32 ;  /* 0x000000360420723c */ /* 0x002fe20000001820 */
[----:B------:R-:W2:Y:S04]  /*7fa0*/  LDL.LU.64 R54, [R1+0xa40] ;  /* 0x000a400001367983 */ /* 0x000ea80000300a00 */
[----:B------:R-:W2:-:S14]  /*7fb0*/  LDL.LU.64 R52, [R1+0xa38] ;  /* 0x000a380001347983 */ /* 0x000e9c0000300a00 */
[----:B------:R0:W-:Y:S04]  /*7fc0*/  STL.64 [R1+0xa28], R34 ;  /* 0x000a282201007387 */ /* 0x0001e80000100a00 */
[----:B------:R-:W-:Y:S01]  /*7fd0*/  STL.64 [R1+0xa20], R32 ;  /* 0x000a202001007387 */ /* 0x000fe20000100a00 */
[----:B--2---:R-:W-:Y:S03]  /*7fe0*/  HMMA.16816.F32 R52, R4, R30, R52 ;  /* 0x0000001e0434723c */ /* 0x004fe60000001834 */
[----:B------:R-:W2:Y:S01]  /*7ff0*/  LDL.LU.64 R30, [R1+0xa30] ;  /* 0x000a3000011e7983 */ /* 0x000ea20000300a00 */
[----:B0-----:R-:W-:Y:S01]  /*8000*/  IMAD.MOV.U32 R34, RZ, RZ, R61 ;  /* 0x000000ffff227224 */ /* 0x001fe200078e003d */
[----:B------:R-:W-:-:S03]  /*8010*/  MOV R35, R60 ;  /* 0x0000003c00237202 */ /* 0x000fc60000000f00 */
[C---:B------:R-:W-:Y:S01]  /*8020*/  HMMA.16816.F32 R12, R4.reuse, R42, R12 ;  /* 0x0000002a040c723c */ /* 0x040fe2000000180c */
[----:B-----5:R-:W0:Y:S07]  /*8030*/  LDSM.16.M88.4 R40, [R0+UR5+0x22180] ;  /* 0x022180050028783b */ /* 0x020e2e0008000200 */
[C---:B------:R-:W-:Y:S01]  /*8040*/  HMMA.16816.F32 R16, R4.reuse, R34, R16 ;  /* 0x000000220410723c */ /* 0x040fe20000001810 */
[----:B------:R-:W1:Y:S07]  /*8050*/  LDSM.16.M88.4 R32, [R0+UR5+0x27180] ;  /* 0x027180050020783b */ /* 0x000e6e0008000200 */
[C---:B------:R-:W-:Y:S01]  /*8060*/  HMMA.16816.F32 R56, R4.reuse, R50, R56 ;  /* 0x000000320438723c */ /* 0x040fe20000001838 */
[----:B------:R-:W-:Y:S04]  /*8070*/  STL.64 [R1+0xa18], R54 ;  /* 0x000a183601007387 */ /* 0x000fe80000100a00 */
[----:B------:R-:W-:Y:S03]  /*8080*/  STL.64 [R1+0xa10], R52 ;  /* 0x000a103401007387 */ /* 0x000fe60000100a00 */
[C---:B------:R-:W-:Y:S01]  /*8090*/  HMMA.16816.F32 R8, R4.reuse, R10, R36 ;  /* 0x0000000a0408723c */ /* 0x040fe20000001824 */
[----:B------:R-:W-:Y:S04]  /*80a0*/  LDSM.16.M88.4 R52, [R0+UR5+0x20180] ;  /* 0x020180050034783b */ /* 0x000fe80008000200 */
[----:B------:R-:W-:Y:S04]  /*80b0*/  STL.64 [R1+0xa08], R18 ;  /* 0x000a081201007387 */ /* 0x000fe80000100a00 */
[----:B------:R-:W-:Y:S01]  /*80c0*/  STL.64 [R1+0xa00], R16 ;  /* 0x000a001001007387 */ /* 0x000fe20000100a00 */
[----:B------:R-:W-:Y:S03]  /*80d0*/  HMMA.16816.F32 R24, R4, R26, R20 ;  /* 0x0000001a0418723c */ /* 0x000fe60000001814 */
[----:B------:R-:W-:Y:S04]  /*80e0*/  STL.64 [R1+0x9f8], R58 ;  /* 0x0009f83a01007387 */ /* 0x000fe80000100a00 */
[----:B------:R-:W-:Y:S04]  /*80f0*/  STL.64 [R1+0x9f0], R56 ;  /* 0x0009f03801007387 */ /* 0x000fe80000100a00 */
[----:B------:R-:W-:Y:S04]  /*8100*/  LDSM.16.M88.4 R36, [R0+UR5+0x21180] ;  /* 0x021180050024783b */ /* 0x000fe80008000200 */
[----:B0-----:R1:W-:Y:S04]  /*8110*/  STL [R1+0x9d8], R43 ;  /* 0x0009d82b01007387 */ /* 0x0013e80000100800 */
[----:B------:R-:W-:Y:S04]  /*8120*/  LDSM.16.M88.4 R48, [R0+UR5+0x24180] ;  /* 0x024180050030783b */ /* 0x000fe80008000200 */
[----:B------:R-:W-:Y:S01]  /*8130*/  LDSM.16.M88.4 R16, [R0+UR5+0x25180] ;  /* 0x025180050010783b */ /* 0x000fe20008000200 */
[----:B-1----:R-:W-:-:S03]  /*8140*/  MOV R43, R34 ;  /* 0x00000022002b7202 */ /* 0x002fc60000000f00 */
[----:B------:R-:W-:Y:S04]  /*8150*/  LDSM.16.M88.4 R56, [R0+UR5+0x26180] ;  /* 0x026180050038783b */ /* 0x000fe80008000200 */
[----:B------:R-:W-:Y:S01]  /*8160*/  LDSM.16.MT88.4 R20, [R2+0x18000] ;  /* 0x018000000214783b */ /* 0x000fe20000004200 */
[----:B--2---:R-:W-:Y:S03]  /*8170*/  HMMA.16816.F32 R28, R4, R30, R44 ;  /* 0x0000001e041c723c */ /* 0x004fe6000000182c */
[----:B------:R0:W1:Y:S01]  /*8180*/  LDSM.16.M88.4 R44, [R0+UR5+0x23180] ;  /* 0x02318005002c783b */ /* 0x0000620008000200 */
[----:B------:R-:W-:Y:S02]  /*8190*/  IMAD.MOV.U32 R5, RZ, RZ, R32 ;  /* 0x000000ffff057224 */ /* 0x000fe400078e0020 */
[----:B------:R-:W-:-:S02]  /*81a0*/  IMAD.MOV.U32 R4, RZ, RZ, R33 ;  /* 0x000000ffff047224 */ /* 0x000fc400078e0021 */
[----:B0-----:R-:W-:Y:S01]  /*81b0*/  IMAD.MOV.U32 R0, RZ, RZ, R35 ;  /* 0x000000ffff007224 */ /* 0x001fe200078e0023 */
[----:B-1----:R-:W-:Y:S04]  /*81c0*/  STL [R1+0x9cc], R47 ;  /* 0x0009cc2f01007387 */ /* 0x002fe80000100800 */
[----:B------:R-:W2:Y:S04]  /*81d0*/  LDL.LU.64 R34, [R1+0xa28] ;  /* 0x000a280001227983 */ /* 0x000ea80000300a00 */
[----:B------:R-:W2:Y:S01]  /*81e0*/  LDL.LU.64 R32, [R1+0xa20] ;  /* 0x000a200001207983 */ /* 0x000ea20000300a00 */
[----:B------:R-:W-:-:S02]  /*81f0*/  IMAD.MOV.U32 R61, RZ, RZ, R18 ;  /* 0x000000ffff3d7224 */ /* 0x000fc400078e0012 */
[----:B------:R-:W-:Y:S01]  /*8200*/  IMAD.MOV.U32 R60, RZ, RZ, R19 ;  /* 0x000000ffff3c7224 */ /* 0x000fe200078e0013 */
[----:B------:R-:W-:Y:S01]  /*8210*/  MOV R19, R54 ;  /* 0x0000003600137202 */ /* 0x000fe20000000f00 */
[----:B------:R-:W-:Y:S02]  /*8220*/  IMAD.MOV.U32 R18, RZ, RZ, R55 ;  /* 0x000000ffff127224 */ /* 0x000fe400078e0037 */
[----:B------:R-:W3:Y:S01]  /*8230*/  LDL.LU.64 R54, [R1+0xa18] ;  /* 0x000a180001367983 */ /* 0x000ee20000300a00 */
[C---:B------:R-:W-:Y:S08]  /*8240*/  HMMA.16816.F32 R8, R20.reuse, R16, R8 ;  /* 0x000000101408723c */ /* 0x040ff00000001808 */
[----:B--2---:R-:W-:Y:S01]  /*8250*/  HMMA.16816.F32 R32, R20, R52, R32 ;  /* 0x000000341420723c */ /* 0x004fe20000001820 */
[----:B------:R-:W3:-:S15]  /*8260*/  LDL.LU.64 R52, [R1+0xa10] ;  /* 0x000a100001347983 */ /* 0x000ede0000300a00 */
[----:B------:R-:W-:-:S03]  /*8270*/  NOP ;  /* 0x0000000000007918 */ /* 0x000fc60000000000 */
[----:B------:R-:W-:Y:S04]  /*8280*/  STL.64 [R1+0x9e8], R34 ;  /* 0x0009e82201007387 */ /* 0x000fe80000100a00 */
[----:B------:R-:W-:Y:S04]  /*8290*/  STL.64 [R1+0x9e0], R32 ;  /* 0x0009e02001007387 */ /* 0x000fe80000100a00 */
[----:B------:R0:W-:Y:S02]  /*82a0*/  STL.64 [R1+0x9d0], R38 ;  /* 0x0009d02601007387 */ /* 0x0001e40000100a00 */
[----:B0-----:R-:W-:-:S02]  /*82b0*/  IMAD.MOV.U32 R38, RZ, RZ, R19 ;  /* 0x000000ffff267224 */ /* 0x001fc400078e0013 */
[----:B------:R-:W-:Y:S02]  /*82c0*/  IMAD.MOV.U32 R39, RZ, RZ, R18 ;  /* 0x000000ffff277224 */ /* 0x000fe400078e0012 */
[----:B------:R-:W2:Y:S04]  /*82d0*/  LDL.LU.64 R18, [R1+0xa08] ;  /* 0x000a080001127983 */ /* 0x000ea80000300a00 */
[----:B------:R-:W2:Y:S01]  /*82e0*/  LDL.LU.64 R16, [R1+0xa00] ;  /* 0x000a000001107983 */ /* 0x000ea20000300a00 */
[----:B------:R-:W-:Y:S01]  /*82f0*/  IMAD.MOV.U32 R47, RZ, RZ, R58 ;  /* 0x000000ffff2f7224 */ /* 0x000fe200078e003a */
[----:B------:R-:W-:Y:S02]  /*8300*/  MOV R3, R59 ;  /* 0x0000003b00037202 */ /* 0x000fe40000000f00 */
[----:B------:R-:W4:Y:S01]  /*8310*/  LDL.LU.64 R58, [R1+0x9f8] ;  /* 0x0009f800013a7983 */ /* 0x000f220000300a00 */
[----:B------:R-:W-:Y:S01]  /*8320*/  IMAD.MOV.U32 R32, RZ, RZ, R5 ;  /* 0x000000ffff207224 */ /* 0x000fe200078e0005 */
[----:B------:R-:W-:Y:S01]  /*8330*/  MOV R33, R4 ;  /* 0x0000000400217202 */ /* 0x000fe20000000f00 */
[C---:B------:R-:W-:Y:S01]  /*8340*/  HMMA.16816.F32 R28, R20.reuse, R40, R28 ;  /* 0x00000028141c723c */ /* 0x040fe2000000181c */
[----:B------:R-:W0:Y:S07]  /*8350*/  LDSM.16.MT88.4 R4, [R2+0x1a000] ;  /* 0x01a000000204783b */ /* 0x000e2e0000004200 */
[C---:B--2---:R-:W-:Y:S01]  /*8360*/  HMMA.16816.F32 R16, R20.reuse, R56, R16 ;  /* 0x000000381410723c */ /* 0x044fe20000001810 */
[----:B------:R-:W4:Y:S04]  /*8370*/  LDL.LU.64 R56, [R1+0x9f0] ;  /* 0x0009f00001387983 */ /* 0x000f280000300a00 */
[----:B------:R-:W0:Y:S03]  /*8380*/  LDL.LU.64 R34, [R1+0x9e8] ;  /* 0x0009e80001227983 */ /* 0x000e260000300a00 */
[C---:B---3--:R-:W-:Y:S08]  /*8390*/  HMMA.16816.F32 R52, R20.reuse, R36, R52 ;  /* 0x000000241434723c */ /* 0x048ff00000001834 */
[C---:B------:R-:W-:Y:S08]  /*83a0*/  HMMA.16816.F32 R24, R20.reuse, R44, R24 ;  /* 0x0000002c1418723c */ /* 0x040ff00000001818 */
[C---:B------:R-:W-:Y:S08]  /*83b0*/  HMMA.16816.F32 R12, R20.reuse, R48, R12 ;  /* 0x00000030140c723c */ /* 0x040ff0000000180c */
[----:B----4-:R-:W-:Y:S01]  /*83c0*/  HMMA.16816.F32 R20, R20, R32, R56 ;  /* 0x000000201414723c */ /* 0x010fe20000001838 */
[----:B------:R-:W0:Y:S01]  /*83d0*/  LDL.LU.64 R32, [R1+0x9e0] ;  /* 0x0009e00001207983 */ /* 0x000e220000300a00 */
[----:B------:R-:W-:Y:S01]  /*83e0*/  MOV R58, R43 ;  /* 0x0000002b003a7202 */ /* 0x000fe20000000f00 */
[----:B------:R-:W-:-:S02]  /*83f0*/  IMAD.MOV.U32 R59, RZ, RZ, R0 ;  /* 0x000000ffff3b7224 */ /* 0x000fc400078e0000 */
[----:B------:R-:W2:Y:S03]  /*8400*/  LDL.LU R43, [R1+0x9d8] ;  /* 0x0009d800012b7983 */ /* 0x000ea60000300800 */
[----:B0-----:R-:W-:Y:S01]  /*8410*/  HMMA.16816.F32 R36, R4, R38, R32 ;  /* 0x000000260424723c */ /* 0x001fe20000001820 */
[----:B------:R-:W-:Y:S01]  /*8420*/  MOV R34, R47 ;  /* 0x0000002f00227202 */ /* 0x000fe20000000f00 */
[----:B------:R-:W-:-:S15]  /*8430*/  IMAD.MOV.U32 R35, RZ, RZ, R3 ;  /* 0x000000ffff237224 */ /* 0x000fde00078e0003 */
[----:B------:R-:W-:Y:S02]  /*8440*/  NOP ;  /* 0x0000000000007918 */ /* 0x000fe40000000000 */
[----:B------:R-:W-:Y:S02]  /*8450*/  IMAD.MOV.U32 R32, RZ, RZ, R38 ;  /* 0x000000ffff207224 */ /* 0x000fe400078e0026 */
[----:B------:R-:W-:Y:S02]  /*8460*/  IMAD.MOV.U32 R0, RZ, RZ, R39 ;  /* 0x000000ffff007224 */ /* 0x000fe400078e0027 */
[----:B------:R-:W3:Y:S04]  /*8470*/  LDL.LU.64 R38, [R1+0x9d0] ;  /* 0x0009d00001267983 */ /* 0x000ee80000300a00 */
[----:B------:R-:W4:Y:S04]  /*8480*/  LDL.LU R47, [R1+0x9cc] ;  /* 0x0009cc00012f7983 */ /* 0x000f280000300800 */
[----:B------:R-:W5:Y:S01]  /*8490*/  LDL.LU R3, [R1+0x9c8] ;  /* 0x0009c80001037983 */ /* 0x000f620000300800 */
[C---:B------:R-:W-:Y:S08]  /*84a0*/  HMMA.16816.F32 R48, R4.reuse, R50, R12 ;  /* 0x000000320430723c */ /* 0x040ff0000000180c */
[C---:B------:R-:W-:Y:S11]  /*84b0*/  HMMA.16816.F32 R16, R4.reuse, R34, R16 ;  /* 0x000000220410723c */ /* 0x040ff60000001810 */
[----:B------:R-:W-:Y:S04]  /*84c0*/  STL.64 [R1+0x9c0], R50 ;  /* 0x0009c03201007387 */ /* 0x000fe80000100a00 */
[----:B------:R-:W-:Y:S04]  /*84d0*/  STL.64 [R1+0x9b8], R48 ;  /* 0x0009b83001007387 */ /* 0x000fe80000100a00 */
[----:B------:R-:W-:Y:S04]  /*84e0*/  STL.64 [R1+0x9b0], R18 ;  /* 0x0009b01201007387 */ /* 0x000fe80000100a00 */
[----:B------:R-:W-:Y:S01]  /*84f0*/  STL.64 [R1+0x9a8], R16 ;  /* 0x0009a81001007387 */ /* 0x000fe20000100a00 */
[----:B------:R-:W-:Y:S01]  /*8500*/  HMMA.16816.F32 R20, R4, R58, R20 ;  /* 0x0000003a0414723c */ /* 0x000fe20000001814 */
[----:B------:R-:W-:Y:S01]  /*8510*/  IMAD.MOV.U32 R40, RZ, RZ, R36 ;  /* 0x000000ffff287224 */ /* 0x000fe200078e0024 */
[----:B------:R-:W-:Y:S01]  /*8520*/  MOV R33, R37 ;  /* 0x0000002500217202 */ /* 0x000fe20000000f00 */
[----:B------:R-:W-:-:S15]  /*8530*/  LDSM.16.MT88.4 R56, [R2+0x1c000] ;  /* 0x01c000000238783b */ /* 0x000fde0000004200 */
[----:B------:R-:W-:Y:S01]  /*8540*/  NOP ;  /* 0x0000000000007918 */ /* 0x000fe20000000000 */
[----:B------:R-:W-:Y:S04]  /*8550*/  STL.64 [R1+0x9a0], R22 ;  /* 0x0009a01601007387 */ /* 0x000fe80000100a00 */
[----:B------:R-:W-:Y:S01]  /*8560*/  STL.64 [R1+0x998], R20 ;  /* 0x0009981401007387 */ /* 0x000fe20000100a00 */
[C---:B----4-:R-:W-:Y:S03]  /*8570*/  HMMA.16816.F32 R44, R4.reuse, R46, R24 ;  /* 0x0000002e042c723c */ /* 0x050fe60000001818 */
[----:B-----5:R-:W0:Y:S04]  /*8580*/  LDSM.16.M88.4 R48, [R3+UR5+0x23180] ;  /* 0x023180050330783b */ /* 0x020e280008000200 */
[----:B------:R-:W1:Y:S04]  /*8590*/  LDSM.16.M88.4 R16, [R3+UR5+0x25180] ;  /* 0x025180050310783b */ /* 0x000e680008000200 */
[----:B------:R-:W4:Y:S01]  /*85a0*/  LDSM.16.M88.4 R24, [R3+UR5+0x27180] ;  /* 0x027180050318783b */ /* 0x000f220008000200 */
[----:B---3--:R-:W-:Y:S01]  /*85b0*/  HMMA.16816.F32 R36, R4, R38, R52 ;  /* 0x000000260424723c */ /* 0x008fe20000001834 */
[----:B------:R-:W-:-:S02]  /*85c0*/  IMAD.MOV.U32 R52, RZ, RZ, R40 ;  /* 0x000000ffff347224 */ /* 0x000fc400078e0028 */
[----:B------:R-:W3:Y:S04]  /*85d0*/  LDSM.16.M88.4 R12, [R3+UR5+0x21180] ;  /* 0x02118005030c783b */ /* 0x000ee80008000200 */
[----:B------:R-:W-:Y:S01]  /*85e0*/  LDSM.16.M88.4 R20, [R3+UR5+0x26180] ;  /* 0x026180050314783b */ /* 0x000fe20008000200 */
[----:B--2---:R-:W-:Y:S01]  /*85f0*/  HMMA.16816.F32 R40, R4, R42, R28 ;  /* 0x0000002a0428723c */ /* 0x004fe2000000181c */
[----:B------:R-:W-:Y:S01]  /*8600*/  MOV R30, R61 ;  /* 0x0000003d001e7202 */ /* 0x000fe20000000f00 */
[----:B------:R-:W-:Y:S02]  /*8610*/  IMAD.MOV.U32 R31, RZ, RZ, R60 ;  /* 0x000000ffff1f7224 */ /* 0x000fe400078e003c */
[----:B------:R-:W-:Y:S01]  /*8620*/  IMAD.MOV.U32 R55, RZ, RZ, R0 ;  /* 0x000000ffff377224 */ /* 0x000fe200078e0000 */
[----:B------:R-:W-:Y:S01]  /*8630*/  MOV R53, R33 ;  /* 0x0000002100357202 */ /* 0x000fe20000000f00 */
[----:B------:R-:W2:Y:S01]  /*8640*/  LDL R0, [R1+0x2f0] ;  /* 0x0002f00001007983 */ /* 0x000ea20000100800 */
[----:B------:R-:W-:-:S02]  /*8650*/  IMAD.MOV.U32 R54, RZ, RZ, R32 ;  /* 0x000000ffff367224 */ /* 0x000fc400078e0020 */
[----:B------:R-:W-:Y:S01]  /*8660*/  HMMA.16816.F32 R8, R4, R30, R8 ;  /* 0x0000001e0408723c */ /* 0x000fe20000001808 */
[----:B------:R-:W-:Y:S04]  /*8670*/  LDSM.16.M88.4 R4, [R3+UR5+0x20180] ;  /* 0x020180050304783b */ /* 0x000fe80008000200 */
[----:B------:R-:W-:Y:S04]  /*8680*/  LDSM.16.M88.4 R28, [R3+UR5+0x22180] ;  /* 0x02218005031c783b */ /* 0x000fe80008000200 */
[----:B------:R5:W-:Y:S04]  /*8690*/  LDSM.16.M88.4 R32, [R3+UR5+0x24180] ;  /* 0x024180050320783b */ /* 0x000be80008000200 */
[----:B0-----:R-:W-:Y:S04]  /*86a0*/  STL.64 [R1+0x8], R50 ;  /* 0x0000083201007387 */ /* 0x001fe80000100a00 */
[----:B-1----:R0:W-:Y:S04]  /*86b0*/  STL.64 [R1+0x18], R18 ;  /* 0x0000181201007387 */ /* 0x0021e80000100a00 */
[----:B----4-:R-:W-:Y:S01]  /*86c0*/  STL.64 [R1+0x28], R26 ;  /* 0x0000281a01007387 */ /* 0x010fe20000100a00 */
[----:B-----5:R-:W-:-:S02]  /*86d0*/  IMAD.MOV.U32 R3, RZ, RZ, R25 ;  /* 0x000000ffff037224 */ /* 0x020fc400078e0019 */
[----:B0-----:R-:W-:Y:S02]  /*86e0*/  IMAD.MOV.U32 R18, RZ, RZ, R24 ;  /* 0x000000ffff127224 */ /* 0x001fe400078e0018 */
[----:B------:R-:W0:Y:S01]  /*86f0*/  LDSM.16.MT88.4 R24, [R2+0x1e000] ;  /* 0x01e000000218783b */ /* 0x000e220000004200 */
[C---:B---3--:R-:W-:Y:S08]  /*8700*/  HMMA.16816.F32 R36, R56.reuse, R12, R36 ;  /* 0x0000000c3824723c */ /* 0x048ff00000001824 */
[C---:B------:R-:W-:Y:S08]  /*8710*/  HMMA.16816.F32 R44, R56.reuse, R48, R44 ;  /* 0x00000030382c723c */ /* 0x040ff0000000182c */
[----:B------:R-:W-:Y:S01]  /*8720*/  HMMA.16816.F32 R8, R56, R16, R8 ;  /* 0x000000103808723c */ /* 0x000fe20000001808 */
[----:B0-----:R-:W-:Y:S04]  /*8730*/  STL.64 [R1+0x990], R26 ;  /* 0x0009901a01007387 */ /* 0x001fe80000100a00 */
[----:B------:R0:W-:Y:S04]  /*8740*/  STL.64 [R1+0x988], R24 ;  /* 0x0009881801007387 */ /* 0x0001e80000100a00 */
[----:B------:R-:W3:Y:S01]  /*8750*/  LDL.64 R12, [R1+0x570] ;  /* 0x00057000010c7983 */ /* 0x000ee20000100a00 */
[----:B0-----:R-:W-:-:S03]  /*8760*/  IMAD.MOV.U32 R25, RZ, RZ, R3 ;  /* 0x000000ffff197224 */ /* 0x001fc600078e0003 */
[----:B------:R-:W2:Y:S01]  /*8770*/  LDL.64 R2, [R1+0x578] ;  /* 0x0005780001027983 */ /* 0x000ea20000100a00 */
[----:B------:R-:W-:-:S03]  /*8780*/  MOV R24, R18 ;  /* 0x0000001200187202 */ /* 0x000fc60000000f00 */
[----:B------:R-:W4:Y:S04]  /*8790*/  LDL.LU.64 R50, [R1+0x9c0] ;  /* 0x0009c00001327983 */ /* 0x000f280000300a00 */
[----:B------:R-:W4:Y:S04]  /*87a0*/  LDL.LU.64 R48, [R1+0x9b8] ;  /* 0x0009b80001307983 */ /* 0x000f280000300a00 */
[----:B------:R-:W5:Y:S04]  /*87b0*/  LDL.LU.64 R18, [R1+0x9b0] ;  /* 0x0009b00001127983 */ /* 0x000f680000300a00 */
[----:B------:R-:W5:Y:S01]  /*87c0*/  LDL.LU.64 R16, [R1+0x9a8] ;  /* 0x0009a80001107983 */ /* 0x000f620000300a00 */
[----:B------:R-:W-:Y:S01]  /*87d0*/  IMAD.MOV.U32 R61, RZ, RZ, R22 ;  /* 0x000000ffff3d7224 */ /* 0x000fe200078e0016 */
[----:B------:R-:W-:Y:S01]  /*87e0*/  MOV R60, R23 ;  /* 0x00000017003c7202 */ /* 0x000fe20000000f00 */
[C---:B----4-:R-:W-:Y:S01]  /*87f0*/  HMMA.16816.F32 R48, R56.reuse, R32, R48 ;  /* 0x000000203830723c */ /* 0x050fe20000001830 */
[----:B------:R-:W4:Y:S04]  /*8800*/  LDL.64 R32, [R1+0x568] ;  /* 0x0005680001207983 */ /* 0x000f280000100a00 */
[----:B------:R-:W2:Y:S03]  /*8810*/  LDL.LU.64 R22, [R1+0x9a0] ;  /* 0x0009a00001167983 */ /* 0x000ea60000300a00 */
[C---:B-----5:R-:W-:Y:S01]  /*8820*/  HMMA.16816.F32 R16, R56.reuse, R20, R16 ;  /* 0x000000143810723c */ /* 0x060fe20000001810 */
[----:B------:R-:W2:Y:S04]  /*8830*/  LDL.LU.64 R20, [R1+0x998] ;  /* 0x0009980001147983 */ /* 0x000ea80000300a00 */
[----:B------:R-:W5:Y:S03]  /*8840*/  LDL.LU.64 R26, [R1+0x990] ;  /* 0x00099000011a7983 */ /* 0x000f660000300a00 */
[C---:B------:R-:W-:Y:S08]  /*8850*/  HMMA.16816.F32 R52, R56.reuse, R4, R52 ;  /* 0x000000043834723c */ /* 0x040ff00000001834 */
[C---:B--2---:R-:W-:Y:S01]  /*8860*/  HMMA.16816.F32 R20, R56.reuse, R24, R20 ;  /* 0x000000183814723c */ /* 0x044fe20000001814 */
[----:B------:R-:W5:Y:S07]  /*8870*/  LDL.LU.64 R24, [R1+0x988] ;  /* 0x0009880001187983 */ /* 0x000f6e0000300a00 */
[----:B------:R-:W-:Y:S01]  /*8880*/  HMMA.16816.F32 R40, R56, R28, R40 ;  /* 0x0000001c3828723c */ /* 0x000fe20000001828 */
[----:B------:R-:W-:Y:S01]  /*8890*/  IMAD.MOV.U32 R58, RZ, RZ, R61 ;  /* 0x000000ffff3a7224 */ /* 0x000fe200078e003d */
[----:B------:R-:W-:Y:S01]  /*88a0*/  MOV R59, R60 ;  /* 0x0000003c003b7202 */ /* 0x000fe20000000f00 */
[----:B------:R-:W2:Y:S04]  /*88b0*/  LDL.64 R28, [R1+0x558] ;  /* 0x00055800011c7983 */ /* 0x000ea80000100a00 */
[----:B------:R-:W2:Y:S04]  /*88c0*/  LDL.64 R60, [R1+0x560] ;  /* 0x00056000013c7983 */ /* 0x000ea80000100a00 */
[----:B------:R-:W2:Y:S01]  /*88d0*/  LDL.64 R56, [R1+0x550] ;  /* 0x0005500001387983 */ /* 0x000ea20000100a00 */
[----:B-----5:R-:W-:Y:S03]  /*88e0*/  HMMA.16816.F32 R4, R24, R6, R52 ;  /* 0x000000061804723c */ /* 0x020fe60000001834 */
[----:B------:R-:W5:Y:S04]  /*88f0*/  LDL.LU R54, [R1+0x8] ;  /* 0x0000080001367983 */ /* 0x000f680000300800 */
[----:B------:R-:W5:Y:S01]  /*8900*/  LDL.LU R55, [R1+0xc] ;  /* 0x00000c0001377983 */ /* 0x000f620000300800 */
[----:B------:R-:W-:-:S11]  /*8910*/  IMAD.WIDE R2, R0, 0x2, R2 ;  /* 0x0000000200027825 */ /* 0x000fd600078e0202 */
[----:B------:R0:W-:Y:S04]  /*8920*/  STL.64 [R1+0x980], R6 ;  /* 0x0009800601007387 */ /* 0x0001e80000100a00 */
[----:B------:R1:W-:Y:S01]  /*8930*/  STL.64 [R1+0x978], R4 ;  /* 0x0009780401007387 */ /* 0x0003e20000100a00 */
[C---:B------:R-:W-:Y:S03]  /*8940*/  HMMA.16816.F32 R36, R24.reuse, R14, R36 ;  /* 0x0000000e1824723c */ /* 0x040fe60000001824 */
[----:B0-----:R0:W4:Y:S05]  /*8950*/  LDG.E.U16 R7, desc[UR8][R2.64] ;  /* 0x0000000802077981 */ /* 0x00112a000c1e1500 */
[----:B-----5:R-:W-:Y:S01]  /*8960*/  HMMA.16816.F32 R44, R24, R54, R44 ;  /* 0x00000036182c723c */ /* 0x020fe2000000182c */
[----:B------:R-:W5:Y:S01]  /*8970*/  LDL.64 R54, [R1+0x540] ;  /* 0x0005400001367983 */ /* 0x000f620000100a00 */
[----:B--2---:R-:W-:-:S03]  /*8980*/  IMAD.WIDE R28, R0, 0x2, R28 ;  /* 0x00000002001c7825 */ /* 0x004fc600078e021c */
[----:B------:R-:W2:Y:S01]  /*8990*/  LDL.64 R52, [R1+0x548] ;  /* 0x0005480001347983 */ /* 0x000ea20000100a00 */
[C---:B---3--:R-:W-:Y:S02]  /*89a0*/  IMAD.WIDE R12, R0.reuse, 0x2, R12 ;  /* 0x00000002000c7825 */ /* 0x048fe400078e020c */
[----:B------:R-:W-:Y:S02]  /*89b0*/  HMMA.16816.F32 R40, R24, R30, R40 ;  /* 0x0000001e1828723c */ /* 0x000fe40000001828 */
[C---:B----4-:R-:W-:Y:S01]  /*89c0*/  IMAD.WIDE R14, R0.reuse, 0x2, R32 ;  /* 0x00000002000e7825 */ /* 0x050fe200078e0220 */
[----:B-1----:R-:W3:Y:S03]  /*89d0*/  LDG.E.U16 R4, desc[UR8][R12.64] ;  /* 0x000000080c047981 */ /* 0x002ee6000c1e1500 */
[C---:B------:R-:W-:Y:S01]  /*89e0*/  IMAD.WIDE R30, R0.reuse, 0x2, R56 ;  /* 0x00000002001e7825 */ /* 0x040fe200078e0238 */
[----:B------:R1:W4:Y:S04]  /*89f0*/  LDG.E.U16 R5, desc[UR8][R14.64] ;  /* 0x000000080e057981 */ /* 0x000328000c1e1500 */
[----:B------:R5:W3:Y:S01]  /*8a00*/  LDG.E.U16 R57, desc[UR8][R28.64] ;  /* 0x000000081c397981 */ /* 0x000ae2000c1e1500 */
[----:B0-----:R-:W-:-:S03]  /*8a10*/  IMAD.WIDE R2, R0, 0x2, R60 ;  /* 0x0000000200027825 */ /* 0x001fc600078e023c */
[----:B------:R-:W3:Y:S01]  /*8a20*/  LDL.64 R32, [R1+0x538] ;  /* 0x0005380001207983 */ /* 0x000ee20000100a00 */
[----:B-1----:R-:W-:Y:S03]  /*8a30*/  HMMA.16816.F32 R12, R24, R34, R48 ;  /* 0x00000022180c723c */ /* 0x002fe60000001830 */
[----:B------:R-:W3:Y:S04]  /*8a40*/  LDL.LU R50, [R1+0x18] ;  /* 0x0000180001327983 */ /* 0x000ee80000300800 */
[----:B------:R-:W3:Y:S04]  /*8a50*/  LDL.LU R51, [R1+0x1c] ;  /* 0x00001c0001337983 */ /* 0x000ee80000300800 */
[----:B------:R2:W3:Y:S04]  /*8a60*/  LDG.E.U16 R60, desc[UR8][R2.64] ;  /* 0x00000008023c7981 */ /* 0x0004e8000c1e1500 */
[----:B------:R0:W-:Y:S04]  /*8a70*/  STL [R1+0x20], R7 ;  /* 0x0000200701007387 */ /* 0x0001e80000100800 */
[----:B------:R1:W3:Y:S04]  /*8a80*/  LDG.E.U16 R56, desc[UR8][R30.64] ;  /* 0x000000081e387981 */ /* 0x0002e8000c1e1500 */
[----:B0-----:R-:W3:Y:S01]  /*8a90*/  LDL.64 R6, [R1+0x530] ;  /* 0x0005300001067983 */ /* 0x001ee20000100a00 */
[----:B-----5:R-:W-:-:S05]  /*8aa0*/  IMAD.WIDE R28, R0, 0x2, R54 ;  /* 0x00000002001c7825 */ /* 0x020fca00078e0236 */
[----:B------:R-:W5:Y:S01]  /*8ab0*/  LDG.E.U16 R61, desc[UR8][R28.64] ;  /* 0x000000081c3d7981 */ /* 0x000f62000c1e1500 */
[----:B--2---:R-:W-:-:S05]  /*8ac0*/  IMAD.WIDE R2, R0, 0x2, R52 ;  /* 0x0000000200027825 */ /* 0x004fca00078e0234 */
[----:B------:R0:W2:Y:S04]  /*8ad0*/  LDG.E.U16 R54, desc[UR8][R2.64] ;  /* 0x0000000802367981 */ /* 0x0000a8000c1e1500 */
[----:B----4-:R-:W-:Y:S04]  /*8ae0*/  STL [R1+0x10], R5 ;  /* 0x0000100501007387 */ /* 0x010fe80000100800 */
[----:B---3--:R3:W-:Y:S01]  /*8af0*/  STL [R1+0x14], R4 ;  /* 0x0000140401007387 */ /* 0x0087e20000100800 */
[----:B-1----:R-:W-:-:S03]  /*8b00*/  IMAD.WIDE R30, R0, 0x2, R32 ;  /* 0x00000002001e7825 */ /* 0x002fc600078e0220 */
[----:B------:R-:W4:Y:S04]  /*8b10*/  LDL.64 R52, [R1+0x520] ;  /* 0x0005200001347983 */ /* 0x000f280000100a00 */
[----:B------:R-:W2:Y:S01]  /*8b20*/  LDL.64 R48, [R1+0x510] ;  /* 0x0005100001307983 */ /* 0x000ea20000100a00 */
[----:B------:R-:W-:Y:S03]  /*8b30*/  HMMA.16816.F32 R8, R24, R50, R8 ;  /* 0x000000321808723c */ /* 0x000fe60000001808 */
[----:B---3--:R-:W3:Y:S04]  /*8b40*/  LDL.64 R4, [R1+0x528] ;  /* 0x0005280001047983 */ /* 0x008ee80000100a00 */
[----:B------:R-:W2:Y:S04]  /*8b50*/  LDL.64 R50, [R1+0x518] ;  /* 0x0005180001327983 */ /* 0x000ea80000100a00 */
[----:B------:R-:W2:Y:S01]  /*8b60*/  LDL.64 R34, [R1+0x508] ;  /* 0x0005080001227983 */ /* 0x000ea20000100a00 */
[----:B0-----:R-:W-:-:S03]  /*8b70*/  IMAD.WIDE R2, R0, 0x2, R6 ;  /* 0x0000000200027825 */ /* 0x001fc600078e0206 */
[----:B-----5:R-:W-:Y:S04]  /*8b80*/  STL [R1+0x96c], R61 ;  /* 0x00096c3d01007387 */ /* 0x020fe80000100800 */
[----:B------:R0:W-:Y:S04]  /*8b90*/  STL [R1+0xc], R60 ;  /* 0x00000c3c01007387 */ /* 0x0001e80000100800 */
[----:B0-----:R0:W5:Y:S02]  /*8ba0*/  LDG.E.U16 R60, desc[UR8][R30.64] ;  /* 0x000000081e3c7981 */ /* 0x001164000c1e1500 */
[----:B0-----:R-:W-:Y:S02]  /*8bb0*/  HMMA.16816.F32 R28, R24, R58, R16 ;  /* 0x0000003a181c723c */ /* 0x001fe40000001810 */
[----:B------:R-:W2:Y:S01]  /*8bc0*/  LDG.E.U16 R59, desc[UR8][R2.64] ;  /* 0x00000008023b7981 */ /* 0x000ea2000c1e1500 */
[----:B---3--:R-:W-:-:S03]  /*8bd0*/  IMAD.WIDE R16, R0, 0x2, R4 ;  /* 0x0000000200107825 */ /* 0x008fc600078e0204 */
[----:B-----5:R-:W-:-:S13]  /*8be0*/  STL [R1+0x970], R60 ;  /* 0x0009703c01007387 */ /* 0x020fda0000100800 */
[----:B------:R-:W-:Y:S04]  /*8bf0*/  STL.64 [R1+0x170], R28 ;  /* 0x0001701c01007387 */ /* 0x000fe80000100a00 */
[----:B------:R0:W-:Y:S04]  /*8c00*/  STL.64 [R1+0x178], R30 ;  /* 0x0001781e01007387 */ /* 0x0001e80000100a00 */
[----:B------:R-:W3:Y:S04]  /*8c10*/  LDL.64 R32, [R1+0x500] ;  /* 0x0005000001207983 */ /* 0x000ee80000100a00 */
[----:B------:R-:W5:Y:S04]  /*8c20*/  LDL.64 R6, [R1+0x4f8] ;  /* 0x0004f80001067983 */ /* 0x000f680000100a00 */
[----:B------:R-:W5:Y:S04]  /*8c30*/  LDL.64 R4, [R1+0x4f0] ;  /* 0x0004f00001047983 */ /* 0x000f680000100a00 */
[----:B--2---:R-:W-:Y:S04]  /*8c40*/  STL [R1+0x974], R59 ;  /* 0x0009743b01007387 */ /* 0x004fe80000100800 */
[----:B------:R1:W-:Y:S04]  /*8c50*/  STL [R1+0x8], R57 ;  /* 0x0000083901007387 */ /* 0x0003e80000100800 */
[----:B0-----:R-:W2:Y:S04]  /*8c60*/  LDL.64 R30, [R1+0x4e8] ;  /* 0x0004e800011e7983 */ /* 0x001ea80000100a00 */
[----:B------:R0:W-:Y:S04]  /*8c70*/  STL [R1+0x4], R56 ;  /* 0x0000043801007387 */ /* 0x0001e80000100800 */
[----:B------:R-:W2:Y:S01]  /*8c80*/  LDL.64 R28, [R1+0x4d8] ;  /* 0x0004d800011c7983 */ /* 0x000ea20000100a00 */
[----:B----4-:R-:W-:-:S03]  /*8c90*/  IMAD.WIDE R18, R0, 0x2, R52 ;  /* 0x0000000200127825 */ /* 0x010fc600078e0234 */
[----:B------:R-:W4:Y:S04]  /*8ca0*/  LDG.E.U16 R58, desc[UR8][R16.64] ;  /* 0x00000008103a7981 */ /* 0x000f28000c1e1500 */
[----:B-1----:R1:W4:Y:S01]  /*8cb0*/  LDG.E.U16 R57, desc[UR8][R18.64] ;  /* 0x0000000812397981 */ /* 0x002322000c1e1500 */
[----:B------:R-:W-:-:S03]  /*8cc0*/  IMAD.WIDE R2, R0, 0x2, R34 ;  /* 0x0000000200027825 */ /* 0x000fc600078e0222 */
[----:B------:R-:W4:Y:S01]  /*8cd0*/  LDL.64 R34, [R1+0x4e0] ;  /* 0x0004e00001227983 */ /* 0x000f220000100a00 */
[----:B-1----:R-:W-:-:S03]  /*8ce0*/  IMAD.WIDE R18, R0, 0x2, R50 ;  /* 0x0000000200127825 */ /* 0x002fc600078e0232 */
[----:B------:R1:W-:Y:S04]  /*8cf0*/  STL [R1], R54 ;  /* 0x0000003601007387 */ /* 0x0003e80000100800 */
[----:B0-----:R3:W4:Y:S01]  /*8d00*/  LDG.E.U16 R56, desc[UR8][R18.64] ;  /* 0x0000000812387981 */ /* 0x001722000c1e1500 */
[----:B------:R-:W-:-:S03]  /*8d10*/  IMAD.WIDE R16, R0, 0x2, R48 ;  /* 0x0000000200107825 */ /* 0x000fc600078e0230 */
[----:B------:R-:W4:Y:S04]  /*8d20*/  LDL.64 R60, [R1+0x4c8] ;  /* 0x0004c800013c7983 */ /* 0x000f280000100a00 */
[----:B-1----:R5:W4:Y:S04]  /*8d30*/  LDG.E.U16 R54, desc[UR8][R2.64] ;  /* 0x0000000802367981 */ /* 0x002b28000c1e1500 */
[----:B------:R0:W4:Y:S01]  /*8d40*/  LDG.E.U16 R55, desc[UR8][R16.64] ;  /* 0x0000000810377981 */ /* 0x000122000c1e1500 */
[----:B---3--:R-:W-:-:S05]  /*8d50*/  IMAD.WIDE R18, R0, 0x2, R32 ;  /* 0x0000000200127825 */ /* 0x008fca00078e0220 */
[----:B------:R2:W3:Y:S01]  /*8d60*/  LDG.E.U16 R53, desc[UR8][R18.64] ;  /* 0x0000000812357981 */ /* 0x0004e2000c1e1500 */
[----:B-----5:R-:W-:-:S03]  /*8d70*/  IMAD.WIDE R2, R0, 0x2, R4 ;  /* 0x0000000200027825 */ /* 0x020fc600078e0204 */
[----:B------:R-:W5:Y:S01]  /*8d80*/  LDL.64 R4, [R1+0x4c0] ;  /* 0x0004c00001047983 */ /* 0x000f620000100a00 */
[----:B0-----:R-:W-:-:S03]  /*8d90*/  IMAD.WIDE R16, R0, 0x2, R6 ;  /* 0x0000000200107825 */ /* 0x001fc600078e0206 */
[----:B------:R0:W3:Y:S04]  /*8da0*/  LDG.E.U16 R50, desc[UR8][R2.64] ;  /* 0x0000000802327981 */ /* 0x0000e8000c1e1500 */
[----:B------:R-:W3:Y:S01]  /*8db0*/  LDL.LU R6, [R1+0x28] ;  /* 0x0000280001067983 */ /* 0x000ee20000300800 */
[----:B--2---:R-:W-:-:S03]  /*8dc0*/  IMAD.WIDE R18, R0, 0x2, R30 ;  /* 0x0000000200127825 */ /* 0x004fc600078e021e */
[----:B------:R-:W3:Y:S04]  /*8dd0*/  LDL.LU R7, [R1+0x2c] ;  /* 0x00002c0001077983 */ /* 0x000ee80000300800 */
[----:B------:R-:W2:Y:S01]  /*8de0*/  LDL.64 R32, [R1+0x4b8] ;  /* 0x0004b80001207983 */ /* 0x000ea20000100a00 */
[----:B0-----:R-:W-:-:S03]  /*8df0*/  IMAD.WIDE R2, R0, 0x2, R28 ;  /* 0x0000000200027825 */ /* 0x001fc600078e021c */
[----:B------:R-:W3:Y:S04]  /*8e00*/  LDG.E.U16 R28, desc[UR8][R18.64] ;  /* 0x00000008121c7981 */ /* 0x000ee8000c1e1500 */
[----:B------:R4:W3:Y:S04]  /*8e10*/  LDG.E.U16 R52, desc[UR8][R16.64] ;  /* 0x0000000810347981 */ /* 0x0008e8000c1e1500 */
[----:B------:R-:W3:Y:S04]  /*8e20*/  LDG.E.U16 R29, desc[UR8][R2.64] ;  /* 0x00000008021d7981 */ /* 0x000ee8000c1e1500 */
[----:B------:R-:W3:Y:S01]  /*8e30*/  LDL.64 R18, [R1+0x4d0] ;  /* 0x0004d00001127983 */ /* 0x000ee20000100a00 */
[----:B----4-:R-:W-:-:S03]  /*8e40*/  IMAD.WIDE R16, R0, 0x2, R34 ;  /* 0x0000000200107825 */ /* 0x010fc600078e0222 */
[----:B------:R-:W4:Y:S04]  /*8e50*/  LDL.64 R30, [R1+0x4a8] ;  /* 0x0004a800011e7983 */ /* 0x000f280000100a00 */
[----:B------:R5:W4:Y:S04]  /*8e60*/  LDG.E.U16 R48, desc[UR8][R16.64] ;  /* 0x0000000810307981 */ /* 0x000b28000c1e1500 */
[----:B------:R-:W4:Y:S01]  /*8e70*/  LDL.64 R34, [R1+0x490] ;  /* 0x0004900001227983 */ /* 0x000f220000100a00 */
[----:B-----5:R-:W-:-:S03]  /*8e80*/  IMAD.WIDE R16, R0, 0x2, R4 ;  /* 0x0000000200107825 */ /* 0x020fc600078e0204 */
[----:B------:R-:W5:Y:S01]  /*8e90*/  LDL.64 R4, [R1+0x480] ;  /* 0x0004800001047983 */ /* 0x000f620000100a00 */
[----:B--2---:R-:W-:-:S04]  /*8ea0*/  IMAD.WIDE R32, R0, 0x2, R32 ;  /* 0x0000000200207825 */ /* 0x004fc800078e0220 */
[----:B---3--:R-:W-:-:S04]  /*8eb0*/  IMAD.WIDE R2, R0, 0x2, R18 ;  /* 0x0000000200027825 */ /* 0x008fc800078e0212 */
[C---:B------:R-:W-:Y:S02]  /*8ec0*/  IMAD.WIDE R18, R0.reuse, 0x2, R60 ;  /* 0x0000000200127825 */ /* 0x040fe400078e023c */
[----:B------:R-:W2:Y:S04]  /*8ed0*/  LDG.E.U16 R2, desc[UR8][R2.64] ;  /* 0x0000000802027981 */ /* 0x000ea8000c1e1500 */
[----:B------:R-:W3:Y:S01]  /*8ee0*/  LDG.E.U16 R19, desc[UR8][R18.64] ;  /* 0x0000000812137981 */ /* 0x000ee2000c1e1500 */
[C---:B----4-:R-:W-:Y:S01]  /*8ef0*/  IMAD.WIDE R30, R0.reuse, 0x2, R30 ;  /* 0x00000002001e7825 */ /* 0x050fe200078e021e */
[----:B------:R-:W-:Y:S02]  /*8f00*/  HMMA.16816.F32 R20, R24, R6, R20 ;  /* 0x000000061814723c */ /* 0x000fe40000001814 */
[----:B------:R-:W4:Y:S04]  /*8f10*/  LDL.64 R60, [R1+0x488] ;  /* 0x00048800013c7983 */ /* 0x000f280000100a00 */
[----:B------:R-:W2:Y:S04]  /*8f20*/  LDG.E.U16 R3, desc[UR8][R32.64] ;  /* 0x0000000820037981 */ /* 0x000ea8000c1e1500 */
[----:B------:R0:W2:Y:S04]  /*8f30*/  LDG.E.U16 R18, desc[UR8][R16.64] ;  /* 0x0000000810127981 */ /* 0x0000a8000c1e1500 */
[----:B------:R-:W2:Y:S04]  /*8f40*/  LDL.64 R32, [R1+0x498] ;  /* 0x0004980001207983 */ /* 0x000ea80000100a00 */
[----:B------:R-:W0:Y:S02]  /*8f50*/  LDL.64 R16, [R1+0x4b0] ;  /* 0x0004b00001107983 */ /* 0x000e240000100a00 */
[----:B0-----:R-:W-:-:S06]  /*8f60*/  IMAD.WIDE R16, R0, 0x2, R16 ;  /* 0x0000000200107825 */ /* 0x001fcc00078e0210 */
[----:B------:R-:W3:Y:S01]  /*8f70*/  LDG.E.U16 R17, desc[UR8][R16.64] ;  /* 0x0000000810117981 */ /* 0x000ee2000c1e1500 */
[----:B--2---:R-:W-:-:S05]  /*8f80*/  IMAD.WIDE R32, R0, 0x2, R32 ;  /* 0x0000000200207825 */ /* 0x004fca00078e0220 */
[----:B------:R5:W2:Y:S04]  /*8f90*/  LDG.E.U16 R51, desc[UR8][R32.64] ;  /* 0x0000000820337981 */ /* 0x000aa8000c1e1500 */
[----:B------:R0:W2:Y:S04]  /*8fa0*/  LDG.E.U16 R16, desc[UR8][R30.64] ;  /* 0x000000081e107981 */ /* 0x0000a8000c1e1500 */
[----:B------:R-:W0:Y:S01]  /*8fb0*/  LDL.64 R30, [R1+0x4a0] ;  /* 0x0004a000011e7983 */ /* 0x000e220000100a00 */
[----:B-----5:R-:W-:-:S03]  /*8fc0*/  IMAD.WIDE R32, R0, 0x2, R4 ;  /* 0x0000000200207825 */ /* 0x020fc600078e0204 */
[----:B------:R-:W5:Y:S04]  /*8fd0*/  LDL.LU.64 R6, [R1+0x980] ;  /* 0x0009800001067983 */ /* 0x000f680000300a00 */
[----:B------:R-:W2:Y:S01]  /*8fe0*/  LDL.LU.64 R4, [R1+0x978] ;  /* 0x0009780001047983 */ /* 0x000ea20000300a00 */
[----:B------:R-:W-:-:S03]  /*8ff0*/  IMAD.WIDE R34, R0, 0x2, R34 ;  /* 0x0000000200227825 */ /* 0x000fc600078e0222 */
[----:B------:R-:W-:Y:S01]  /*9000*/  STL.64 [R1+0x90], R20 ;  /* 0x0000901401007387 */ /* 0x000fe20000100a00 */
[----:B------:R-:W-:-:S03]  /*9010*/  IMAD.MOV.U32 R59, RZ, RZ, R20 ;  /* 0x000000ffff3b7224 */ /* 0x000fc600078e0014 */
[----:B------:R1:W-:Y:S01]  /*9020*/  STL.64 [R1+0x98], R22 ;  /* 0x0000981601007387 */ /* 0x0003e20000100a00 */
[----:B------:R-:W-:-:S03]  /*9030*/  IMAD.MOV.U32 R24, RZ, RZ, R23 ;  /* 0x000000ffff187224 */ /* 0x000fc600078e0017 */
[----:B------:R-:W3:Y:S04]  /*9040*/  LDL R25, [R1+0x170] ;  /* 0x0001700001197983 */ /* 0x000ee80000100800 */
[----:B------:R-:W3:Y:S04]  /*9050*/  LDG.E.U16 R34, desc[UR8][R34.64] ;  /* 0x0000000822227981 */ /* 0x000ee8000c1e1500 */
[----:B-1----:R-:W3:Y:S04]  /*9060*/  LDL R23, [R1+0x17c] ;  /* 0x00017c0001177983 */ /* 0x002ee80000100800 */
[----:B------:R-:W3:Y:S04]  /*9070*/  LDL.LU R26, [R1+0x10] ;  /* 0x00001000011a7983 */ /* 0x000ee80000300800 */
[----:B------:R-:W3:Y:S01]  /*9080*/  LDL.LU R27, [R1+0xc] ;  /* 0x00000c00011b7983 */ /* 0x000ee20000300800 */
[----:B0-----:R-:W-:-:S05]  /*9090*/  IMAD.WIDE R30, R0, 0x2, R30 ;  /* 0x00000002001e7825 */ /* 0x001fca00078e021e */
[----:B------:R4:W3:Y:S01]  /*90a0*/  LDG.E.U16 R49, desc[UR8][R30.64] ;  /* 0x000000081e317981 */ /* 0x0008e2000c1e1500 */
[----:B--2---:R-:W-:Y:S01]  /*90b0*/  FMUL R20, R5, UR11 ;  /* 0x0000000b05147c20 */ /* 0x004fe20008400000 */
[----:B----4-:R-:W-:-:S04]  /*90c0*/  IMAD.WIDE R30, R0, 0x2, R60 ;  /* 0x00000002001e7825 */ /* 0x010fc800078e023c */
[----:B------:R-:W-:Y:S01]  /*90d0*/  FMUL R0, R36, UR11 ;  /* 0x0000000b24007c20 */ /* 0x000fe20008400000 */
[----:B------:R-:W-:Y:S02]  /*90e0*/  IMAD.MOV.U32 R60, RZ, RZ, R21 ;  /* 0x000000ffff3c7224 */ /* 0x000fe400078e0015 */
[----:B------:R-:W-:Y:S01]  /*90f0*/  FMUL R21, R4, UR11 ;  /* 0x0000000b04157c20 */ /* 0x000fe20008400000 */
[----:B------:R-:W-:Y:S01]  /*9100*/  MOV R61, R22 ;  /* 0x00000016003d7202 */ /* 0x000fe20000000f00 */
[----:B-----5:R-:W-:Y:S01]  /*9110*/  FMUL R22, R6, UR11 ;  /* 0x0000000b06167c20 */ /* 0x020fe20008400000 */
[----:B------:R-:W2:Y:S02]  /*9120*/  LDG.E.U16 R30, desc[UR8][R30.64] ;  /* 0x000000081e1e7981 */ /* 0x000ea4000c1e1500 */
[----:B------:R-:W-:Y:S01]  /*9130*/  FMNMX3 R0, R21, R20, R0, !PT ;  /* 0x0000001415007276 */ /* 0x000fe20007800000 */
[----:B------:R-:W-:Y:S01]  /*9140*/  FMUL R20, R7, UR11 ;  /* 0x0000000b07147c20 */ /* 0x000fe20008400000 */
[----:B------:R-:W-:-:S05]  /*9150*/  FMUL R21, R38, UR11 ;  /* 0x0000000b26157c20 */ /* 0x000fca0008400000 */
[----:B------:R-:W-:Y:S01]  /*9160*/  FMNMX3 R21, R22, R20, R21, !PT ;  /* 0x0000001416157276 */ /* 0x000fe20007800015 */
[----:B------:R-:W-:Y:S01]  /*9170*/  FMUL R22, R37, UR11 ;  /* 0x0000000b25167c20 */ /* 0x000fe20008400000 */
[----:B------:R-:W-:Y:S01]  /*9180*/  FMUL R20, R40, UR11 ;  /* 0x0000000b28147c20 */ /* 0x000fe20008400000 */
[----:B------:R-:W4:Y:S04]  /*9190*/  LDG.E.U16 R31, desc[UR8][R32.64] ;  /* 0x00000008201f7981 */ /* 0x000f28000c1e1500 */
[----:B------:R-:W-:Y:S01]  /*91a0*/  FMNMX3 R0, R0, R22, R20, !PT ;  /* 0x0000001600007276 */ /* 0x000fe20007800014 */
[----:B------:R-:W-:Y:S01]  /*91b0*/  FMUL R22, R39, UR11 ;  /* 0x0000000b27167c20 */ /* 0x000fe20008400000 */
[----:B------:R-:W-:Y:S01]  /*91c0*/  FMUL R20, R42, UR11 ;  /* 0x0000000b2a147c20 */ /* 0x000fe20008400000 */
[----:B------:R-:W5:Y:S04]  /*91d0*/  LDL.LU R32, [R1+0x8] ;  /* 0x0000080001207983 */ /* 0x000f680000300800 */
[----:B------:R-:W-:Y:S01]  /*91e0*/  FMNMX3 R21, R21, R22, R20, !PT ;  /* 0x0000001615157276 */ /* 0x000fe20007800014 */
[----:B------:R-:W-:Y:S01]  /*91f0*/  FMUL R22, R41, UR11 ;  /* 0x0000000b29167c20 */ /* 0x000fe20008400000 */
[----:B------:R-:W-:Y:S01]  /*9200*/  FMUL R20, R44, UR11 ;  /* 0x0000000b2c147c20 */ /* 0x000fe20008400000 */
[----:B------:R-:W2:Y:S04]  /*9210*/  LDL.LU R33, [R1+0x4] ;  /* 0x0000040001217983 */ /* 0x000ea80000300800 */
[----:B------:R-:W-:Y:S01]  /*9220*/  FMNMX3 R0, R0, R22, R20, !PT ;  /* 0x0000001600007276 */ /* 0x000fe20007800014 */
[----:B------:R-:W-:Y:S01]  /*9230*/  FMUL R22, R43, UR11 ;  /* 0x0000000b2b167c20 */ /* 0x000fe20008400000 */
[----:B------:R-:W-:Y:S01]  /*9240*/  FMUL R20, R46, UR11 ;  /* 0x0000000b2e147c20 */ /* 0x000fe20008400000 */
[----:B------:R-:W2:Y:S04]  /*9250*/  LDL.LU R35, [R1] ;  /* 0x0000000001237983 */ /* 0x000ea80000300800 */
[----:B------:R-:W-:Y:S01]  /*9260*/  FMNMX3 R21, R21, R22, R20, !PT ;  /* 0x0000001615157276 */ /* 0x000fe20007800014 */
[----:B------:R-:W-:Y:S01]  /*9270*/  FMUL R22, R45, UR11 ;  /* 0x0000000b2d167c20 */ /* 0x000fe20008400000 */
[----:B------:R-:W-:Y:S01]  /*9280*/  FMUL R20, R12, UR11 ;  /* 0x0000000b0c147c20 */ /* 0x000fe20008400000 */
[----:B------:R0:W-:Y:S04]  /*9290*/  STL [R1+0x898], R12 ;  /* 0x0008980c01007387 */ /* 0x0001e80000100800 */
[----:B------:R-:W-:Y:S01]  /*92a0*/  FMNMX3 R0, R0, R22, R20, !PT ;  /* 0x0000001600007276 */ /* 0x000fe20007800014 */
[----:B------:R-:W-:Y:S01]  /*92b0*/  FMUL R22, R47, UR11 ;  /* 0x0000000b2f167c20 */ /* 0x000fe20008400000 */
[----:B------:R-:W-:Y:S01]  /*92c0*/  FMUL R20, R14, UR11 ;  /* 0x0000000b0e147c20 */ /* 0x000fe20008400000 */
[----:B0-----:R-:W2:Y:S04]  /*92d0*/  LDL.LU R12, [R1+0x14] ;  /* 0x00001400010c7983 */ /* 0x001ea80000300800 */
[----:B------:R-:W-:Y:S01]  /*92e0*/  FMNMX3 R21, R21, R22, R20, !PT ;  /* 0x0000001615157276 */ /* 0x000fe20007800014 */
[----:B------:R-:W-:Y:S01]  /*92f0*/  FMUL R22, R13, UR11 ;  /* 0x0000000b0d167c20 */ /* 0x000fe20008400000 */
[----:B------:R0:W-:Y:S01]  /*9300*/  STL [R1+0x878], R14 ;  /* 0x0008780e01007387 */ /* 0x0001e20000100800 */
[----:B------:R-:W-:-:S03]  /*9310*/  FMUL R20, R8, UR11 ;  /* 0x0000000b08147c20 */ /* 0x000fc60008400000 */
[----:B0-----:R-:W2:Y:S04]  /*9320*/  LDL.LU R14, [R1+0x20] ;  /* 0x00002000010e7983 */ /* 0x001ea80000300800 */
[----:B------:R0:W-:Y:S04]  /*9330*/  STL [R1+0x894], R13 ;  /* 0x0008940d01007387 */ /* 0x0001e80000100800 */
[----:B0-----:R-:W2:Y:S04]  /*9340*/  LDL R13, [R1+0x178] ;  /* 0x00017800010d7983 */ /* 0x001ea80000100800 */
[----:B------:R0:W-:Y:S04]  /*9350*/  STL [R1+0x890], R8 ;  /* 0x0008900801007387 */ /* 0x0001e80000100800 */
[----:B0-----:R-:W2:Y:S01]  /*9360*/  LDL R8, [R1+0x174] ;  /* 0x0001740001087983 */ /* 0x001ea20000100800 */
[----:B------:R-:W-:Y:S01]  /*9370*/  FMNMX3 R0, R0, R22, R20, !PT ;  /* 0x0000001600007276 */ /* 0x000fe20007800014 */
[----:B------:R-:W-:Y:S01]  /*9380*/  FMUL R22, R15, UR11 ;  /* 0x0000000b0f167c20 */ /* 0x000fe20008400000 */
[----:B------:R-:W-:-:S05]  /*9390*/  FMUL R20, R10, UR11 ;  /* 0x0000000b0a147c20 */ /* 0x000fca0008400000 */
[----:B------:R-:W-:Y:S01]  /*93a0*/  FMNMX3 R21, R21, R22, R20, !PT ;  /* 0x0000001615157276 */ /* 0x000fe20007800014 */
[----:B------:R-:W-:Y:S01]  /*93b0*/  FMUL R22, R9, UR11 ;  /* 0x0000000b09167c20 */ /* 0x000fe20008400000 */
[----:B---3--:R-:W-:-:S05]  /*93c0*/  FMUL R20, R25, UR11 ;  /* 0x0000000b19147c20 */ /* 0x008fca0008400000 */
[----:B------:R-:W-:Y:S01]  /*93d0*/  FMNMX3 R0, R0, R22, R20, !PT ;  /* 0x0000001600007276 */ /* 0x000fe20007800014 */
[----:B------:R-:W-:Y:S01]  /*93e0*/  FMUL R20, R59, UR11 ;  /* 0x0000000b3b147c20 */ /* 0x000fe20008400000 */
[----:B------:R-:W-:Y:S04]  /*93f0*/  STL [R1+0x86c], R15 ;  /* 0x00086c0f01007387 */ /* 0x000fe80000100800 */
[----:B------:R0:W-:Y:S04]  /*9400*/  STL [R1+0x864], R10 ;  /* 0x0008640a01007387 */ /* 0x0001e80000100800 */
[----:B------:R-:W-:Y:S04]  /*9410*/  STL [R1+0x888], R9 ;  /* 0x0008880901007387 */ /* 0x000fe80000100800 */
[----:B------:R-:W3:Y:S01]  /*9420*/  LDL.LU R59, [R1+0x974] ;  /* 0x00097400013b7983 */ /* 0x000ee20000300800 */
[----:B------:R-:W1:Y:S01]  /*9430*/  S2R R25, SR_TID.X ;  /* 0x0000000000197919 */ /* 0x000e620000002100 */
[----:B------:R-:W-:Y:S01]  /*9440*/  FMUL R23, R23, UR11 ;  /* 0x0000000b17177c20 */ /* 0x000fe20008400000 */
[----:B------:R-:W-:Y:S01]  /*9450*/  UMOV UR5, 0x400 ;  /* 0x0000040000057882 */ /* 0x000fe20000000000 */
[----:B------:R-:W-:Y:S01]  /*9460*/  BAR.SYNC.DEFER_BLOCKING 0x0 ;  /* 0x0000000000007b1d */ /* 0x000fe20000010000 */
[----:B--2---:R-:W-:-:S05]  /*9470*/  FMUL R22, R8, UR11 ;  /* 0x0000000b08167c20 */ /* 0x004fca0008400000 */
[----:B------:R-:W-:Y:S01]  /*9480*/  FMNMX3 R0, R0, R22, R20, !PT ;  /* 0x0000001600007276 */ /* 0x000fe20007800014 */
[----:B------:R-:W-:Y:S01]  /*9490*/  FMUL R20, R60, UR11 ;  /* 0x0000000b3c147c20 */ /* 0x000fe20008400000 */
[----:B------:R-:W-:Y:S01]  /*94a0*/  FMUL R22, R11, UR11 ;  /* 0x0000000b0b167c20 */ /* 0x000fe20008400000 */
[----:B------:R-:W2:Y:S03]  /*94b0*/  LDL.LU R60, [R1+0x970] ;  /* 0x00097000013c7983 */ /* 0x000ea60000300800 */
[----:B------:R-:W-:Y:S01]  /*94c0*/  FMNMX R0, R20, R0, !PT ;  /* 0x0000000014007209 */ /* 0x000fe20007800000 */
[----:B------:R-:W-:Y:S01]  /*94d0*/  FMUL R20, R13, UR11 ;  /* 0x0000000b0d147c20 */ /* 0x000fe20008400000 */
[----:B------:R1:W-:Y:S04]  /*94e0*/  STL [R1+0x860], R11 ;  /* 0x0008600b01007387 */ /* 0x0003e80000100800 */
[----:B------:R-:W-:Y:S01]  /*94f0*/  FMNMX3 R21, R21, R22, R20, !PT ;  /* 0x0000001615157276 */ /* 0x000fe20007800014 */
[----:B0-----:R-:W2:Y:S01]  /*9500*/  LDL.LU R10, [R1+0xd0] ;  /* 0x0000d000010a7983 */ /* 0x001ea20000300800 */
[----:B------:R-:W-:-:S03]  /*9510*/  FMUL R20, R61, UR11 ;  /* 0x0000000b3d147c20 */ /* 0x000fc60008400000 */
[----:B------:R-:W2:Y:S04]  /*9520*/  LDL.LU R61, [R1+0x96c] ;  /* 0x00096c00013d7983 */ /* 0x000ea80000300800 */
[----:B-1----:R-:W3:Y:S04]  /*9530*/  LDL.LU R11, [R1+0xd4] ;  /* 0x0000d400010b7983 */ /* 0x002ee80000300800 */
[----:B------:R-:W0:Y:S01]  /*9540*/  SHFL.BFLY PT, R22, R0, 0x2, 0x1f ;  /* 0x0c401f0000167f89 */ /* 0x000e2200000e0000 */
[----:B------:R-:W-:Y:S02]  /*9550*/  FMNMX3 R21, R21, R23, R20, !PT ;  /* 0x0000001715157276 */ /* 0x000fe40007800014 */
[----:B------:R-:W-:-:S02]  /*9560*/  LOP3.LUT R23, R25, 0x1ff, RZ, 0xc0, !PT ;  /* 0x000001ff19177812 */ /* 0x000fc400078ec0ff */
[----:B------:R-:W-:Y:S02]  /*9570*/  LOP3.LUT R20, R25, 0x1c0, RZ, 0xc0, !PT ;  /* 0x000001c019147812 */ /* 0x000fe400078ec0ff */
[----:B------:R-:W-:Y:S02]  /*9580*/  SHF.L.U32 R23, R23, 0x1, RZ ;  /* 0x0000000117177819 */ /* 0x000fe400000006ff */
[----:B------:R-:W-:-:S04]  /*9590*/  SHF.R.U32.HI R20, RZ, 0x2, R20 ;  /* 0x00000002ff147819 */ /* 0x000fc80000011614 */
[----:B------:R-:W-:Y:S01]  /*95a0*/  LOP3.LUT R20, R23, R20, RZ, 0x3c, !PT ;  /* 0x0000001417147212 */ /* 0x000fe200078e3cff */
[----:B------:R-:W-:-:S05]  /*95b0*/  FMUL R23, R24, UR11 ;  /* 0x0000000b18177c20 */ /* 0x000fca0008400000 */
[----:B------:R-:W-:Y:S02]  /*95c0*/  FMNMX R21, R23, R21, !PT ;  /* 0x0000001517157209 */ /* 0x000fe40007800000 */
[----:B0-----:R-:W-:-:S05]  /*95d0*/  FMNMX R22, R0, R22, !PT ;  /* 0x0000001600167209 */ /* 0x001fca0007800000 */
[----:B------:R-:W-:Y:S01]  /*95e0*/  SHFL.BFLY PT, R23, R22, 0x1, 0x1f ;  /* 0x0c201f0016177f89 */ /* 0x000fe200000e0000 */
[----:B------:R-:W-:-:S09]  /*95f0*/  ULEA UR5, UR7, UR5, 0x18 ;  /* 0x0000000507057291 */ /* 0x000fd2000f8ec0ff */
[----:B------:R-:W-:Y:S04]  /*9600*/  STS.U16 [R20+UR5+0x20000], R14 ;  /* 0x0200000e14007988 */ /* 0x000fe80008000405 */
[----:B------:R-:W0:Y:S04]  /*9610*/  SHFL.BFLY PT, R24, R21, 0x2, 0x1f ;  /* 0x0c401f0015187f89 */ /* 0x000e2800000e0000 */
[----:B-----5:R-:W-:Y:S04]  /*9620*/  STS.U16 [R20+UR5+0x21000], R32 ;  /* 0x0210002014007988 */ /* 0x020fe80008000405 */
[----:B------:R-:W-:Y:S01]  /*9630*/  STS.U16 [R20+UR5+0x21400], R33 ;  /* 0x0214002114007988 */ /* 0x000fe20008000405 */
[----:B0-----:R-:W-:-:S03]  /*9640*/  FMNMX R21, R21, R24, !PT ;  /* 0x0000001815157209 */ /* 0x001fc60007800000 */
[----:B------:R-:W-:Y:S04]  /*9650*/  STS.U16 [R20+UR5+0x22c00], R57 ;  /* 0x022c003914007988 */ /* 0x000fe80008000405 */
[----:B--2---:R0:W-:Y:S02]  /*9660*/  STS.U16 [R20+UR5+0x21c00], R61 ;  /* 0x021c003d14007988 */ /* 0x0041e40008000405 */
[----:B0-----:R-:W-:-:S05]  /*9670*/  FMNMX3 R61, R22, R23, R10, !PT ;  /* 0x00000017163d7276 */ /* 0x001fca000780000a */
[--C-:B------:R-:W-:Y:S01]  /*9680*/  FFMA R4, R4, UR11, -R61.reuse ;  /* 0x0000000b04047c23 */ /* 0x100fe2000800083d */
[----:B------:R-:W-:-:S03]  /*9690*/  FFMA R5, R5, UR11, -R61 ;  /* 0x0000000b05057c23 */ /* 0x000fc6000800083d */
[----:B------:R-:W-:Y:S01]  /*96a0*/  FMUL R4, R4, 1.4426950216293334961 ;  /* 0x3fb8aa3b04047820 */ /* 0x000fe20000400000 */
[----:B------:R-:W-:-:S03]  /*96b0*/  FMUL R5, R5, 1.4426950216293334961 ;  /* 0x3fb8aa3b05057820 */ /* 0x000fc60000400000 */
[----:B------:R0:W1:Y:S02]  /*96c0*/  MUFU.EX2 R8, R4 ;  /* 0x0000000400087308 */ /* 0x0000640000000800 */
[----:B0-----:R-:W-:-:S06]  /*96d0*/  FFMA R4, R36, UR11, -R61 ;  /* 0x0000000b24047c23 */ /* 0x001fcc000800083d */
[----:B------:R0:W2:Y:S02]  /*96e0*/  MUFU.EX2 R9, R5 ;  /* 0x0000000500097308 */ /* 0x0000a40000000800 */
[----:B0-----:R-:W-:-:S06]  /*96f0*/  FMUL R5, R4, 1.4426950216293334961 ;  /* 0x3fb8aa3b04057820 */ /* 0x001fcc0000400000 */
[----:B------:R0:W5:Y:S01]  /*9700*/  MUFU.EX2 R14, R5 ;  /* 0x00000005000e7308 */ /* 0x0001620000000800 */
[----:B-1----:R-:W-:Y:S01]  /*9710*/  STL [R1+0x468], R8 ;  /* 0x0004680801007387 */ /* 0x002fe20000100800 */
[----:B------:R-:W-:-:S03]  /*9720*/  FFMA R4, R37, UR11, -R61 ;  /* 0x0000000b25047c23 */ /* 0x000fc6000800083d */
[----:B--2---:R-:W-:Y:S01]  /*9730*/  STL [R1+0x464], R9 ;  /* 0x0004640901007387 */ /* 0x004fe20000100800 */
[----:B0-----:R-:W-:Y:S01]  /*9740*/  FMUL R5, R4, 1.4426950216293334961 ;  /* 0x3fb8aa3b04057820 */ /* 0x001fe20000400000 */
[----:B------:R-:W-:Y:S02]  /*9750*/  FADD R4, -R61, R10 ;  /* 0x0000000a3d047221 */ /* 0x000fe40000000100 */
[----:B-----5:R-:W-:Y:S04]  /*9760*/  STL [R1+0x46c], R14 ;  /* 0x00046c0e01007387 */ /* 0x020fe80000100800 */
[----:B------:R-:W2:Y:S04]  /*9770*/  LDL.LU R32, [R1+0x3c0] ;  /* 0x0003c00001207983 */ /* 0x000ea80000300800 */
[----:B------:R-:W5:Y:S04]  /*9780*/  LDL.LU R33, [R1+0x3c4] ;  /* 0x0003c40001217983 */ /* 0x000f680000300800 */
[----:B------:R-:W2:Y:S04]  /*9790*/  LDL.LU R23, [R1+0x3c8] ;  /* 0x0003c80001177983 */ /* 0x000ea80000300800 */
[----:B------:R-:W2:Y:S04]  /*97a0*/  LDL.LU R10, [R1+0x3cc] ;  /* 0x0003cc00010a7983 */ /* 0x000ea80000300800 */
[----:B------:R-:W3:Y:S04]  /*97b0*/  SHFL.BFLY PT, R22, R21, 0x1, 0x1f ;  /* 0x0c201f0015167f89 */ /* 0x000ee800000e0000 */
[----:B------:R3:W-:Y:S01]  /*97c0*/  STS.U16 [R20+UR5+0x22000], R60 ;  /* 0x0220003c14007988 */ /* 0x0007e20008000405 */
[----:B------:R-:W-:Y:S01]  /*97d0*/  FMUL R4, R4, 1.4426950216293334961 ;  /* 0x3fb8aa3b04047820 */ /* 0x000fe20000400000 */
[----:B------:R-:W0:Y:S01]  /*97e0*/  MUFU.EX2 R15, R5 ;  /* 0x00000005000f7308 */ /* 0x000e220000000800 */
[----:B---3--:R-:W-:-:S05]  /*97f0*/  FMNMX3 R60, R21, R22, R11, !PT ;  /* 0x00000016153c7276 */ /* 0x008fca000780000b */
[--C-:B------:R-:W-:Y:S01]  /*9800*/  FFMA R6, R6, UR11, -R60.reuse ;  /* 0x0000000b06067c23 */ /* 0x100fe2000800083c */
[----:B------:R-:W-:-:S03]  /*9810*/  FFMA R7, R7, UR11, -R60 ;  /* 0x0000000b07077c23 */ /* 0x000fc6000800083c */
[----:B------:R-:W-:Y:S01]  /*9820*/  FMUL R6, R6, 1.4426950216293334961 ;  /* 0x3fb8aa3b06067820 */ /* 0x000fe20000400000 */
[----:B------:R-:W-:Y:S01]  /*9830*/  FMUL R7, R7, 1.4426950216293334961 ;  /* 0x3fb8aa3b07077820 */ /* 0x000fe20000400000 */
[----:B------:R-:W1:Y:S08]  /*9840*/  MUFU.EX2 R57, R4 ;  /* 0x0000000400397308 */ /* 0x000e700000000800 */
[----:B------:R-:W3:Y:S08]  /*9850*/  MUFU.EX2 R21, R6 ;  /* 0x0000000600157308 */ /* 0x000ef00000000800 */
[----:B------:R-:W4:Y:S01]  /*9860*/  MUFU.EX2 R22, R7 ;  /* 0x0000000700167308 */ /* 0x000f220000000800 */
[----:B0-----:R-:W-:Y:S04]  /*9870*/  STL [R1+0x470], R15 ;  /* 0x0004700f01007387 */ /* 0x001fe80000100800 */
[----:B-1----:R-:W-:Y:S04]  /*9880*/  STL [R1+0x2fc], R57 ;  /* 0x0002fc3901007387 */ /* 0x002fe80000100800 */
[----:B---3--:R-:W-:Y:S04]  /*9890*/  STL [R1+0x450], R21 ;  /* 0x0004501501007387 */ /* 0x008fe80000100800 */
[----:B----4-:R-:W-:Y:S04]  /*98a0*/  STL [R1+0x438], R22 ;  /* 0x0004381601007387 */ /* 0x010fe80000100800 */
[----:B------:R-:W3:Y:S04]  /*98b0*/  LDL.LU R13, [R1+0x3d0] ;  /* 0x0003d000010d7983 */ /* 0x000ee80000300800 */
[----:B------:R0:W-:Y:S04]  /*98c0*/  STS.U16 [R20+UR5+0x25400], R2 ;  /* 0x0254000214007988 */ /* 0x0001e80008000405 */
[----:B------:R1:W-:Y:S01]  /*98d0*/  STS.U16 [R20+UR5+0x26000], R3 ;  /* 0x0260000314007988 */ /* 0x0003e20008000405 */
[----:B0-----:R-:W-:-:S04]  /*98e0*/  FFMA R2, R38, UR11, -R60 ;  /* 0x0000000b26027c23 */ /* 0x001fc8000800083c */
[----:B-1----:R-:W-:Y:S01]  /*98f0*/  FMUL R3, R2, 1.4426950216293334961 ;  /* 0x3fb8aa3b02037820 */ /* 0x002fe20000400000 */
[----:B------:R-:W-:-:S03]  /*9900*/  FADD R2, -R60, R11 ;  /* 0x0000000b3c027221 */ /* 0x000fc60000000100 */
[----:B------:R0:W1:Y:S01]  /*9910*/  MUFU.EX2 R11, R3 ;  /* 0x00000003000b7308 */ /* 0x0000620000000800 */
[----:B------:R4:W-:Y:S01]  /*9920*/  STS.U16 [R20+UR5+0x22400], R59 ;  /* 0x0224003b14007988 */ /* 0x0009e20008000405 */
[----:B0-----:R-:W-:Y:S01]  /*9930*/  FMUL R3, R2, 1.4426950216293334961 ;  /* 0x3fb8aa3b02037820 */ /* 0x001fe20000400000 */
[----:B------:R-:W-:Y:S02]  /*9940*/  FFMA R2, R39, UR11, -R60 ;  /* 0x0000000b27027c23 */ /* 0x000fe4000800083c */
[----:B------:R0:W-:Y:S02]  /*9950*/  STS.U16 [R20+UR5+0x20400], R12 ;  /* 0x0204000c14007988 */ /* 0x0001e40008000405 */
[----:B------:R-:W-:Y:S01]  /*9960*/  FMUL R2, R2, 1.4426950216293334961 ;  /* 0x3fb8aa3b02027820 */ /* 0x000fe20000400000 */
[----:B----4-:R-:W4:Y:S08]  /*9970*/  MUFU.EX2 R59, R3 ;  /* 0x00000003003b7308 */ /* 0x010f300000000800 */
[----:B0-----:R-:W0:Y:S01]  /*9980*/  MUFU.EX2 R12, R2 ;  /* 0x00000002000c7308 */ /* 0x001e220000000800 */
[----:B-1----:R-:W-:Y:S04]  /*9990*/  STL [R1+0x440], R11 ;  /* 0x0004400b01007387 */ /* 0x002fe80000100800 */
[----:B------:R-:W-:Y:S04]  /*99a0*/  STS.U16 [R20+UR5+0x21800], R35 ;  /* 0x0218002314007988 */ /* 0x000fe80008000405 */
[----:B----4-:R-:W-:Y:S04]  /*99b0*/  STL [R1+0x2f8], R59 ;  /* 0x0002f83b01007387 */ /* 0x010fe80000100800 */
[----:B------:R1:W-:Y:S04]  /*99c0*/  STS.U16 [R20+UR5+0x24000], R52 ;  /* 0x0240003414007988 */ /* 0x0003e80008000405 */
[----:B0-----:R-:W-:Y:S01]  /*99d0*/  STL [R1+0x454], R12 ;  /* 0x0004540c01007387 */ /* 0x001fe20000100800 */
[----:B-1----:R-:W-:Y:S01]  /*99e0*/  F2FP.F16.F32.PACK_AB R52, R9, R8 ;  /* 0x000000080934723e */ /* 0x002fe200000000ff */
[--C-:B------:R-:W-:Y:S01]  /*99f0*/  FFMA R2, R40, UR11, -R61.reuse ;  /* 0x0000000b28027c23 */ /* 0x100fe2000800083d */
[----:B------:R-:W-:Y:S01]  /*9a00*/  FFMA R3, R41, UR11, -R61 ;  /* 0x0000000b29037c23 */ /* 0x000fe2000800083d */
[----:B------:R0:W-:Y:S02]  /*9a10*/  STS.U16 [R20+UR5+0x26800], R16 ;  /* 0x0268001014007988 */ /* 0x0001e40008000405 */
[----:B------:R-:W-:-:S02]  /*9a20*/  FMUL R2, R2, 1.4426950216293334961 ;  /* 0x3fb8aa3b02027820 */ /* 0x000fc40000400000 */
[----:B------:R1:W-:Y:S01]  /*9a30*/  STS.U16 [R20+UR5+0x23400], R55 ;  /* 0x0234003714007988 */ /* 0x0003e20008000405 */
[----:B0-----:R-:W-:Y:S01]  /*9a40*/  FMUL R16, R3, 1.4426950216293334961 ;  /* 0x3fb8aa3b03107820 */ /* 0x001fe20000400000 */
[----:B-1----:R-:W-:Y:S02]  /*9a50*/  F2FP.F16.F32.PACK_AB R55, R12, R11 ;  /* 0x0000000b0c37723e */ /* 0x002fe400000000ff */
[----:B------:R-:W0:Y:S08]  /*9a60*/  MUFU.EX2 R11, R2 ;  /* 0x00000002000b7308 */ /* 0x000e300000000800 */
[----:B------:R-:W1:Y:S01]  /*9a70*/  MUFU.EX2 R12, R16 ;  /* 0x00000010000c7308 */ /* 0x000e620000000800 */
[----:B------:R-:W-:Y:S04]  /*9a80*/  STS.U16 [R20+UR5+0x25800], R19 ;  /* 0x0258001314007988 */ /* 0x000fe80008000405 */
[----:B------:R-:W-:Y:S04]  /*9a90*/  STS.U16 [R20+UR5+0x25c00], R18 ;  /* 0x025c001214007988 */ /* 0x000fe80008000405 */
[----:B------:R-:W-:Y:S04]  /*9aa0*/  STS.U16 [R20+UR5+0x26400], R17 ;  /* 0x0264001114007988 */ /* 0x000fe80008000405 */
[----:B------:R4:W-:Y:S04]  /*9ab0*/  STS.U16 [R20+UR5+0x23800], R54 ;  /* 0x0238003614007988 */ /* 0x0009e80008000405 */
[----:B------:R3:W-:Y:S01]  /*9ac0*/  STS.U16 [R20+UR5+0x24800], R28 ;  /* 0x0248001c14007988 */ /* 0x0007e20008000405 */
[----:B----4-:R-:W-:Y:S01]  /*9ad0*/  F2FP.F16.F32.PACK_AB R54, R15, R14 ;  /* 0x0000000e0f36723e */ /* 0x010fe200000000ff */
[----:B--2---:R-:W-:-:S02]  /*9ae0*/  FMUL R35, R59, R10 ;  /* 0x0000000a3b237220 */ /* 0x004fc40000400000 */
[----:B------:R-:W2:Y:S04]  /*9af0*/  LDL.LU R10, [R1+0x3d4] ;  /* 0x0003d400010a7983 */ /* 0x000ea80000300800 */
[----:B------:R-:W4:Y:S04]  /*9b00*/  LDL.LU R9, [R1+0x3d8] ;  /* 0x0003d80001097983 */ /* 0x000f280000300800 */
[----:B------:R-:W2:Y:S04]  /*9b10*/  LDL.LU R8, [R1+0x3dc] ;  /* 0x0003dc0001087983 */ /* 0x000ea80000300800 */
[----:B------:R-:W4:Y:S04]  /*9b20*/  LDL.LU R40, [R1+0x3f0] ;  /* 0x0003f00001287983 */ /* 0x000f280000300800 */
[----:B------:R-:W4:Y:S04]  /*9b30*/  LDL.LU R19, [R1+0x3f4] ;  /* 0x0003f40001137983 */ /* 0x000f280000300800 */
[----:B------:R-:W4:Y:S04]  /*9b40*/  LDL.LU R18, [R1+0x3f8] ;  /* 0x0003f80001127983 */ /* 0x000f280000300800 */
[----:B0-----:R-:W-:Y:S04]  /*9b50*/  STL [R1+0x44c], R11 ;  /* 0x00044c0b01007387 */ /* 0x001fe80000100800 */
[----:B-1----:R-:W-:Y:S04]  /*9b60*/  STL [R1+0x448], R12 ;  /* 0x0004480c01007387 */ /* 0x002fe80000100800 */
[----:B------:R-:W4:Y:S04]  /*9b70*/  LDL.LU R17, [R1+0x3fc] ;  /* 0x0003fc0001117983 */ /* 0x000f280000300800 */
[----:B------:R-:W4:Y:S04]  /*9b80*/  LDL.LU R16, [R1+0x3e0] ;  /* 0x0003e00001107983 */ /* 0x000f280000300800 */
[----:B------:R-:W4:Y:S04]  /*9b90*/  LDL.LU R15, [R1+0x3e4] ;  /* 0x0003e400010f7983 */ /* 0x000f280000300800 */
[----:B------:R-:W4:Y:S01]  /*9ba0*/  LDL.LU R14, [R1+0x3e8] ;  /* 0x0003e800010e7983 */ /* 0x000f220000300800 */
[----:B---3--:R-:W-:-:S03]  /*9bb0*/  FMUL R28, R57, R13 ;  /* 0x0000000d391c7220 */ /* 0x008fc60000400000 */
[----:B------:R-:W3:Y:S04]  /*9bc0*/  LDL.LU R13, [R1+0x3ec] ;  /* 0x0003ec00010d7983 */ /* 0x000ee80000300800 */
        /* <DEDUP_REMOVED lines=10> */
[----:B------:R0:W-:Y:S04]  /*9c70*/  STS.U16 [R20+UR5+0x27400], R34 ;  /* 0x0274002214007988 */ /* 0x0001e80008000405 */
[----:B------:R-:W-:Y:S04]  /*9c80*/  STS.U16 [R20+UR5+0x27800], R30 ;  /* 0x0278001e14007988 */ /* 0x000fe80008000405 */
[----:B------:R-:W-:Y:S01]  /*9c90*/  STS.U16 [R20+UR5+0x27c00], R31 ;  /* 0x027c001f14007988 */ /* 0x000fe20008000405 */
[C---:B------:R-:W-:Y:S01]  /*9ca0*/  LOP3.LUT R0, R25.reuse, 0x7, RZ, 0xc0, !PT ;  /* 0x0000000719007812 */ /* 0x040fe200078ec0ff */
[----:B------:R-:W-:-:S04]  /*9cb0*/  IMAD.SHL.U32 R25, R25, 0x2, RZ ;  /* 0x0000000219197824 */ /* 0x000fc800078e00ff */
[----:B------:R-:W-:-:S05]  /*9cc0*/  IMAD R0, R0, 0x90, RZ ;  /* 0x0000009000007824 */ /* 0x000fca00078e02ff */
[----:B------:R-:W-:Y:S01]  /*9cd0*/  LOP3.LUT R0, R0, 0x30, R25, 0x78, !PT ;  /* 0x0000003000007812 */ /* 0x000fe200078e7819 */
[----:B------:R-:W-:Y:S06]  /*9ce0*/  BAR.SYNC.DEFER_BLOCKING 0x0 ;  /* 0x0000000000007b1d */ /* 0x000fec0000010000 */
[----:B------:R-:W1:Y:S01]  /*9cf0*/  LDSM.16.M88.4 R4, [R0+UR5+0x20000] ;  /* 0x020000050004783b */ /* 0x000e620008000200 */
[C---:B------:R-:W-:Y:S01]  /*9d00*/  FMUL R32, R57.reuse, R32 ;  /* 0x0000002039207220 */ /* 0x040fe20000400000 */
[----:B-----5:R-:W-:Y:S01]  /*9d10*/  FMUL R33, R57, R33 ;  /* 0x0000002139217220 */ /* 0x020fe20000400000 */
[----:B0-----:R-:W-:Y:S01]  /*9d20*/  FMUL R34, R59, R23 ;  /* 0x000000173b227220 */ /* 0x001fe20000400000 */
[----:B------:R-:W-:Y:S01]  /*9d30*/  F2FP.F16.F32.PACK_AB R53, R22, R21 ;  /* 0x000000151635723e */ /* 0x000fe200000000ff */
[--C-:B------:R-:W-:Y:S01]  /*9d40*/  FFMA R2, R44, UR11, -R61.reuse ;  /* 0x0000000b2c027c23 */ /* 0x100fe2000800083d */
[----:B------:R-:W0:Y:S03]  /*9d50*/  LDSM.16.M88.4 R24, [R0+UR5+0x20400] ;  /* 0x020400050018783b */ /* 0x000e260008000200 */
[----:B------:R-:W-:Y:S01]  /*9d60*/  FMUL R3, R2, 1.4426950216293334961 ;  /* 0x3fb8aa3b02037820 */ /* 0x000fe20000400000 */
[----:B------:R-:W-:Y:S01]  /*9d70*/  FFMA R2, R45, UR11, -R61 ;  /* 0x0000000b2d027c23 */ /* 0x000fe2000800083d */
[----:B------:R-:W5:Y:S04]  /*9d80*/  LDSM.16.M88.4 R20, [R0+UR5+0x20800] ;  /* 0x020800050014783b */ /* 0x000f680008000200 */
[----:B------:R-:W0:Y:S01]  /*9d90*/  LDSM.16.M88.4 R36, [R0+UR5+0x20c00] ;  /* 0x020c00050024783b */ /* 0x000e220008000200 */
[----:B-1----:R-:W-:Y:S01]  /*9da0*/  HMMA.16816.F32 R32, R52, R4, R32 ;  /* 0x000000043420723c */ /* 0x002fe20000001820 */
[----:B------:R1:W0:Y:S02]  /*9db0*/  MUFU.EX2 R5, R3 ;  /* 0x0000000300057308 */ /* 0x0002240000000800 */
[----:B-1----:R-:W-:Y:S01]  /*9dc0*/  FMUL R3, R2, 1.4426950216293334961 ;  /* 0x3fb8aa3b02037820 */ /* 0x002fe20000400000 */
[----:B------:R-:W-:Y:S01]  /*9dd0*/  FFMA R2, R42, UR11, -R60 ;  /* 0x0000000b2a027c23 */ /* 0x000fe2000800083c */
[----:B------:R-:W-:Y:S04]  /*9de0*/  STL [R1+0x89c], R61 ;  /* 0x00089c3d01007387 */ /* 0x000fe80000100800 */
[----:B0-----:R-:W-:Y:S01]  /*9df0*/  STL [R1+0x45c], R5 ;  /* 0x00045c0501007387 */ /* 0x001fe20000100800 */
[----:B--2---:R-:W-:-:S02]  /*9e00*/  FMUL R31, R59, R8 ;  /* 0x000000083b1f7220 */ /* 0x004fc40000400000 */
[----:B------:R0:W-:Y:S01]  /*9e10*/  MUFU.EX2 R8, R3 ;  /* 0x0000000300087308 */ /* 0x0001e20000000800 */
[----:B----4-:R-:W-:Y:S01]  /*9e20*/  FMUL R30, R59, R9 ;  /* 0x000000093b1e7220 */ /* 0x010fe20000400000 */
[----:B0-----:R-:W-:Y:S01]  /*9e30*/  FMUL R3, R2, 1.4426950216293334961 ;  /* 0x3fb8aa3b02037820 */ /* 0x001fe20000400000 */
[----:B------:R-:W-:-:S05]  /*9e40*/  FFMA R2, R43, UR11, -R60 ;  /* 0x0000000b2b027c23 */ /* 0x000fca000800083c */
[----:B------:R0:W-:Y:S01]  /*9e50*/  MUFU.EX2 R9, R3 ;  /* 0x0000000300097308 */ /* 0x0001e20000000800 */
[----:B------:R-:W-:Y:S01]  /*9e60*/  FMUL R29, R57, R10 ;  /* 0x0000000a391d7220 */ /* 0x000fe20000400000 */
[----:B0-----:R-:W-:Y:S01]  /*9e70*/  FMUL R3, R2, 1.4426950216293334961 ;  /* 0x3fb8aa3b02037820 */ /* 0x001fe20000400000 */
[----:B------:R-:W-:-:S05]  /*9e80*/  FFMA R2, R46, UR11, -R60 ;  /* 0x0000000b2e027c23 */ /* 0x000fca000800083c */
[----:B------:R0:W1:Y:S02]  /*9e90*/  MUFU.EX2 R10, R3 ;  /* 0x00000003000a7308 */ /* 0x0000640000000800 */
[----:B0-----:R-:W-:Y:S01]  /*9ea0*/  FMUL R3, R2, 1.4426950216293334961 ;  /* 0x3fb8aa3b02037820 */ /* 0x001fe20000400000 */
[----:B------:R-:W-:-:S04]  /*9eb0*/  FFMA R2, R47, UR11, -R60 ;  /* 0x0000000b2f027c23 */ /* 0x000fc8000800083c */
[----:B------:R-:W-:Y:S01]  /*9ec0*/  FMUL R2, R2, 1.4426950216293334961 ;  /* 0x3fb8aa3b02027820 */ /* 0x000fe20000400000 */
[----:B------:R-:W-:Y:S08]  /*9ed0*/  MUFU.EX2 R4, R3 ;  /* 0x0000000300047308 */ /* 0x000ff00000000800 */
[----:B------:R-:W0:Y:S01]  /*9ee0*/  MUFU.EX2 R3, R2 ;  /* 0x0000000200037308 */ /* 0x000e220000000800 */
[----:B------:R-:W-:Y:S01]  /*9ef0*/  FMUL R41, R57, R19 ;  /* 0x0000001339297220 */ /* 0x000fe20000400000 */
[C---:B------:R-:W-:Y:S01]  /*9f00*/  FMUL R42, R59.reuse, R18 ;  /* 0x000000123b2a7220 */ /* 0x040fe20000400000 */
[----:B------:R-:W-:Y:S01]  /*9f10*/  FMUL R43, R59, R17 ;  /* 0x000000113b2b7220 */ /* 0x000fe20000400000 */
[----:B------:R-:W-:Y:S01]  /*9f20*/  FMUL R44, R57, R16 ;  /* 0x00000010392c7220 */ /* 0x000fe20000400000 */
[----:B------:R-:W-:-:S02]  /*9f30*/  F2FP.F16.F32.PACK_AB R16, R12, R11 ;  /* 0x0000000b0c10723e */ /* 0x000fc400000000ff */
[----:B-1----:R-:W-:Y:S02]  /*9f40*/  F2FP.F16.F32.PACK_AB R17, R10, R9 ;  /* 0x000000090a11723e */ /* 0x002fe400000000ff */
[----:B------:R-:W-:Y:S01]  /*9f50*/  F2FP.F16.F32.PACK_AB R18, R8, R5 ;  /* 0x000000050812723e */ /* 0x000fe200000000ff */
[----:B------:R-:W-:Y:S04]  /*9f60*/  STL [R1+0x460], R8 ;  /* 0x0004600801007387 */ /* 0x000fe80000100800 */
[----:B------:R-:W-:Y:S01]  /*9f70*/  STL [R1+0x430], R9 ;  /* 0x0004300901007387 */ /* 0x000fe20000100800 */
[----:B0-----:R-:W-:-:S03]  /*9f80*/  F2FP.F16.F32.PACK_AB R19, R3, R4 ;  /* 0x000000040313723e */ /* 0x001fc600000000ff */
[----:B------:R-:W-:Y:S01]  /*9f90*/  STL [R1+0x43c], R10 ;  /* 0x00043c0a01007387 */ /* 0x000fe20000100800 */
[----:B------:R-:W-:Y:S03]  /*9fa0*/  HMMA.16816.F32 R28, R52, R24, R28 ;  /* 0x00000018341c723c */ /* 0x000fe6000000181c */
[----:B------:R-:W-:Y:S04]  /*9fb0*/  STL [R1+0x87c], R60 ;  /* 0x00087c3c01007387 */ /* 0x000fe80000100800 */
[----:B------:R0:W-:Y:S01]  /*9fc0*/  STL [R1+0x444], R4 ;  /* 0x0004440401007387 */ /* 0x0001e20000100800 */
[C---:B------:R-:W-:Y:S01]  /*9fd0*/  FMUL R40, R57.reuse, R40 ;  /* 0x0000002839287220 */ /* 0x040fe20000400000 */
[----:B0-----:R-:W-:Y:S02]  /*9fe0*/  HMMA.16816.F32 R4, R16, R6, R32 ;  /* 0x000000061004723c */ /* 0x001fe40000001820 */
[----:B------:R-:W-:Y:S01]  /*9ff0*/  STL [R1+0x458], R3 ;  /* 0x0004580301007387 */ /* 0x000fe20000100800 */
[----:B------:R-:W-:Y:S01]  /*a000*/  FMUL R45, R57, R15 ;  /* 0x0000000f392d7220 */ /* 0x000fe20000400000 */
[C---:B------:R-:W-:Y:S01]  /*a010*/  FMUL R46, R59.reuse, R14 ;  /* 0x0000000e3b2e7220 */ /* 0x040fe20000400000 */
[----:B---3--:R-:W-:Y:S01]  /*a020*/  FMUL R47, R59, R13 ;  /* 0x0000000d3b2f7220 */ /* 0x008fe20000400000 */
[----:B------:R-:W-:Y:S02]  /*a030*/  LDSM.16.M88.4 R32, [R0+UR5+0x21800] ;  /* 0x021800050020783b */ /* 0x000fe40008000200 */
[----:B-----5:R-:W-:Y:S11]  /*a040*/  HMMA.16816.F32 R40, R52, R20, R40 ;  /* 0x000000143428723c */ /* 0x020ff60000001828 */
[----:B------:R-:W-:Y:S01]  /*a050*/  STL [R1+0x230], R4 ;  /* 0x0002300401007387 */ /* 0x000fe20000100800 */
[----:B------:R-:W-:-:S03]  /*a060*/  MOV R11, R5 ;  /* 0x00000005000b7202 */ /* 0x000fc60000000f00 */
[----:B------:R0:W-:Y:S01]  /*a070*/  STL.64 [R1+0x238], R6 ;  /* 0x0002380601007387 */ /* 0x0001e20000100a00 */
[----:B------:R-:W-:Y:S08]  /*a080*/  HMMA.16816.F32 R44, R52, R36, R44 ;  /* 0x00000024342c723c */ /* 0x000ff0000000182c */
[C---:B0-----:R-:W-:Y:S08]  /*a090*/  HMMA.16816.F32 R4, R16.reuse, R26, R28 ;  /* 0x0000001a1004723c */ /* 0x041ff0000000181c */
[C---:B------:R-:W-:Y:S01]  /*a0a0*/  HMMA.16816.F32 R12, R16.reuse, R22, R40 ;  /* 0x00000016100c723c */ /* 0x040fe20000001828 */
[----:B------:R-:W-:Y:S04]  /*a0b0*/  STL [R1+0x868], R11 ;  /* 0x0008680b01007387 */ /* 0x000fe80000100800 */
[----:B------:R-:W-:Y:S06]  /*a0c0*/  LDSM.16.M88.4 R20, [R0+UR5+0x21400] ;  /* 0x021400050014783b */ /* 0x000fec0008000200 */
[----:B------:R-:W-:Y:S01]  /*a0d0*/  MOV R2, R7 ;  /* 0x0000000700027202 */ /* 0x000fe20000000f00 */
[----:B------:R-:W-:Y:S01]  /*a0e0*/  IMAD.MOV.U32 R3, RZ, RZ, R6 ;  /* 0x000000ffff037224 */ /* 0x000fe200078e0006 */
[----:B------:R-:W-:Y:S04]  /*a0f0*/  STL.64 [R1+0x220], R4 ;  /* 0x0002200401007387 */ /* 0x000fe80000100a00 */
[----:B------:R-:W-:Y:S04]  /*a100*/  STL [R1+0x874], R2 ;  /* 0x0008740201007387 */ /* 0x000fe80000100800 */
[----:B------:R0:W-:Y:S04]  /*a110*/  STL [R1+0x870], R3 ;  /* 0x0008700301007387 */ /* 0x0001e80000100800 */
[----:B------:R-:W2:Y:S04]  /*a120*/  LDL.LU R9, [R1+0x420] ;  /* 0x0004200001097983 */ /* 0x000ea80000300800 */
[----:B------:R-:W3:Y:S04]  /*a130*/  LDL.LU R48, [R1+0x40c] ;  /* 0x00040c0001307983 */ /* 0x000ee80000300800 */
[----:B------:R-:W-:Y:S04]  /*a140*/  STL.64 [R1+0x210], R12 ;  /* 0x0002100c01007387 */ /* 0x000fe80000100a00 */
[----:B------:R1:W-:Y:S04]  /*a150*/  STL.64 [R1+0x218], R14 ;  /* 0x0002180e01007387 */ /* 0x0003e80000100a00 */
[----:B------:R-:W4:Y:S04]  /*a160*/  LDL.LU R8, [R1+0x424] ;  /* 0x0004240001087983 */ /* 0x000f280000300800 */
[----:B0-----:R-:W5:Y:S01]  /*a170*/  LDL.LU R3, [R1+0x428] ;  /* 0x0004280001037983 */ /* 0x001f620000300800 */
[----:B-1----:R-:W-:Y:S03]  /*a180*/  HMMA.16816.F32 R12, R16, R38, R44 ;  /* 0x00000026100c723c */ /* 0x002fe6000000182c */
[----:B------:R-:W0:-:S15]  /*a190*/  LDSM.16.M88.4 R4, [R0+UR5+0x21000] ;  /* 0x021000050004783b */ /* 0x000e1e0008000200 */
[----:B------:R-:W-:Y:S01]  /*a1a0*/  NOP ;  /* 0x0000000000007918 */ /* 0x000fe20000000000 */
[----:B------:R-:W-:Y:S04]  /*a1b0*/  STL.64 [R1+0x180], R12 ;  /* 0x0001800c01007387 */ /* 0x000fe80000100a00 */
[----:B------:R1:W-:Y:S04]  /*a1c0*/  STL.64 [R1+0x188], R14 ;  /* 0x0001880e01007387 */ /* 0x0003e80000100a00 */
[----:B------:R-:W3:Y:S04]  /*a1d0*/  LDL.LU R2, [R1+0x42c] ;  /* 0x00042c0001027983 */ /* 0x000ee80000300800 */
[----:B------:R-:W3:Y:S04]  /*a1e0*/  LDL.LU R28, [R1+0x410] ;  /* 0x00041000011c7983 */ /* 0x000ee80000300800 */
[----:B------:R-:W3:Y:S04]  /*a1f0*/  LDL.LU R29, [R1+0x414] ;  /* 0x00041400011d7983 */ /* 0x000ee80000300800 */
[----:B------:R-:W3:Y:S04]  /*a200*/  LDL.LU R30, [R1+0x418] ;  /* 0x00041800011e7983 */ /* 0x000ee80000300800 */
[----:B------:R-:W3:Y:S04]  /*a210*/  LDL.LU R31, [R1+0x41c] ;  /* 0x00041c00011f7983 */ /* 0x000ee80000300800 */
[----:B------:R-:W3:Y:S04]  /*a220*/  LDL.LU R36, [R1+0x400] ;  /* 0x0004000001247983 */ /* 0x000ee80000300800 */
[----:B------:R-:W3:Y:S04]  /*a230*/  LDL.LU R37, [R1+0x404] ;  /* 0x0004040001257983 */ /* 0x000ee80000300800 */
        /* <DEDUP_REMOVED lines=8> */
[----:B------:R-:W3:Y:S01]  /*a2c0*/  LDL.LU R40, [R1+0xc4] ;  /* 0x0000c40001287983 */ /* 0x000ee20000300800 */
[----:B--2---:R-:W-:-:S03]  /*a2d0*/  FMUL R24, R57, R9 ;  /* 0x0000000939187220 */ /* 0x004fc60000400000 */
[----:B------:R-:W2:Y:S01]  /*a2e0*/  LDL.LU R9, [R1+0xa0] ;  /* 0x0000a00001097983 */ /* 0x000ea20000300800 */
[----:B----4-:R-:W-:-:S03]  /*a2f0*/  FMUL R25, R57, R8 ;  /* 0x0000000839197220 */ /* 0x010fc60000400000 */
[----:B------:R-:W4:Y:S01]  /*a300*/  LDL.LU R8, [R1+0xa4] ;  /* 0x0000a40001087983 */ /* 0x000f220000300800 */
[----:B-----5:R-:W-:-:S03]  /*a310*/  FMUL R26, R59, R3 ;  /* 0x000000033b1a7220 */ /* 0x020fc60000400000 */
[----:B------:R-:W5:Y:S01]  /*a320*/  LDL.LU R3, [R1+0xa8] ;  /* 0x0000a80001037983 */ /* 0x000f620000300800 */
[----:B---3--:R-:W-:-:S03]  /*a330*/  FMUL R27, R59, R2 ;  /* 0x000000023b1b7220 */ /* 0x008fc60000400000 */
[----:B------:R-:W3:Y:S04]  /*a340*/  LDL.LU R2, [R1+0xac] ;  /* 0x0000ac0001027983 */ /* 0x000ee80000300800 */
[----:B0-----:R-:W-:Y:S01]  /*a350*/  HMMA.16816.F32 R24, R52, R4, R24 ;  /* 0x000000043418723c */ /* 0x001fe20000001818 */
[----:B------:R-:W-:Y:S01]  /*a360*/  FMUL R39, R59, R48 ;  /* 0x000000303b277220 */ /* 0x000fe20000400000 */
[----:B------:R-:W-:-:S15]  /*a370*/  FMUL R36, R57, R36 ;  /* 0x0000002439247220 */ /* 0x000fde0000400000 */
[----:B------:R-:W-:-:S03]  /*a380*/  NOP ;  /* 0x0000000000007918 */ /* 0x000fc60000000000 */
[----:B------:R-:W-:Y:S01]  /*a390*/  HMMA.16816.F32 R4, R16, R6, R24 ;  /* 0x000000061004723c */ /* 0x000fe20000001818 */
[----:B------:R-:W0:Y:S01]  /*a3a0*/  LDSM.16.M88.4 R24, [R0+UR5+0x21c00] ;  /* 0x021c00050018783b */ /* 0x000e220008000200 */
[----:B------:R-:W-:Y:S01]  /*a3b0*/  FMUL R37, R57, R37 ;  /* 0x0000002539257220 */ /* 0x000fe20000400000 */
[----:B------:R-:W-:-:S07]  /*a3c0*/  FMUL R38, R59, R42 ;  /* 0x0000002a3b267220 */ /* 0x000fce0000400000 */
[----:B------:R-:W-:Y:S01]  /*a3d0*/  HMMA.16816.F32 R36, R52, R32, R36 ;  /* 0x000000203424723c */ /* 0x000fe20000001824 */
[C---:B------:R-:W-:Y:S01]  /*a3e0*/  FMUL R28, R57.reuse, R28 ;  /* 0x0000001c391c7220 */ /* 0x040fe20000400000 */
[----:B------:R-:W-:Y:S01]  /*a3f0*/  FMUL R29, R57, R29 ;  /* 0x0000001d391d7220 */ /* 0x000fe20000400000 */
[C---:B------:R-:W-:Y:S01]  /*a400*/  FMUL R30, R59.reuse, R30 ;  /* 0x0000001e3b1e7220 */ /* 0x040fe20000400000 */
[----:B------:R-:W-:-:S05]  /*a410*/  FMUL R31, R59, R31 ;  /* 0x0000001f3b1f7220 */ /* 0x000fca0000400000 */
[----:B------:R-:W-:Y:S02]  /*a420*/  STL.64 [R1+0x200], R4 ;  /* 0x0002000401007387 */ /* 0x000fe40000100a00 */
[----:B------:R-:W-:Y:S02]  /*a430*/  HMMA.16816.F32 R28, R52, R20, R28 ;  /* 0x00000014341c723c */ /* 0x000fe4000000181c */
[----:B------:R1:W-:Y:S07]  /*a440*/  STL.64 [R1+0x208], R6 ;  /* 0x0002080601007387 */ /* 0x0003ee0000100a00 */
[----:B-1----:R-:W-:Y:S01]  /*a450*/  HMMA.16816.F32 R4, R16, R34, R36 ;  /* 0x000000221004723c */ /* 0x002fe20000001824 */
[C---:B------:R-:W-:Y:S01]  /*a460*/  FMUL R36, R57.reuse, R41 ;  /* 0x0000002939247220 */ /* 0x040fe20000400000 */
[----:B------:R-:W-:Y:S01]  /*a470*/  FMUL R37, R57, R40 ;  /* 0x0000002839257220 */ /* 0x000fe20000400000 */
[C---:B------:R-:W-:Y:S01]  /*a480*/  FMUL R38, R59.reuse, R15 ;  /* 0x0000000f3b267220 */ /* 0x040fe20000400000 */
[----:B------:R-:W-:-:S07]  /*a490*/  FMUL R39, R59, R14 ;  /* 0x0000000e3b277220 */ /* 0x000fce0000400000 */
[----:B0-----:R-:W-:Y:S08]  /*a4a0*/  HMMA.16816.F32 R36, R52, R24, R36 ;  /* 0x000000183424723c */ /* 0x001ff00000001824 */
[C---:B------:R-:W-:Y:S01]  /*a4b0*/  HMMA.16816.F32 R20, R16.reuse, R22, R28 ;  /* 0x000000161014723c */ /* 0x040fe2000000181c */
[C---:B------:R-:W-:Y:S01]  /*a4c0*/  FMUL R32, R57.reuse, R13 ;  /* 0x0000000d39207220 */ /* 0x040fe20000400000 */
[----:B------:R-:W-:Y:S01]  /*a4d0*/  FMUL R33, R57, R12 ;  /* 0x0000000c39217220 */ /* 0x000fe20000400000 */
[----:B------:R-:W0:Y:S09]  /*a4e0*/  LDSM.16.M88.4 R28, [R0+UR5+0x22000] ;  /* 0x02200005001c783b */ /* 0x000e320008000200 */
[----:B------:R-:W-:Y:S01]  /*a4f0*/  HMMA.16816.F32 R12, R16, R26, R36 ;  /* 0x0000001a100c723c */ /* 0x000fe20000001824 */
[C---:B------:R-:W-:Y:S01]  /*a500*/  FMUL R34, R59.reuse, R11 ;  /* 0x0000000b3b227220 */ /* 0x040fe20000400000 */
[----:B------:R-:W-:Y:S01]  /*a510*/  FMUL R35, R59, R10 ;  /* 0x0000000a3b237220 */ /* 0x000fe20000400000 */
[----:B------:R-:W-:Y:S04]  /*a520*/  LDSM.16.M88.4 R24, [R0+UR5+0x22800] ;  /* 0x022800050018783b */ /* 0x000fe80008000200 */
[----:B------:R-:W-:Y:S04]  /*a530*/  STL.64 [R1+0x1f0], R20 ;  /* 0x0001f01401007387 */ /* 0x000fe80000100a00 */
[----:B------:R-:W-:Y:S04]  /*a540*/  STL.64 [R1+0x1f8], R22 ;  /* 0x0001f81601007387 */ /* 0x000fe80000100a00 */
[----:B------:R2:W-:Y:S04]  /*a550*/  STL.64 [R1+0x1d0], R4 ;  /* 0x0001d00401007387 */ /* 0x0005e80000100a00 */
[----:B------:R5:W-:Y:S04]  /*a560*/  STL.64 [R1+0x1d8], R6 ;  /* 0x0001d80601007387 */ /* 0x000be80000100a00 */
[----:B------:R-:W1:Y:S01]  /*a570*/  LDSM.16.M88.4 R20, [R0+UR5+0x22400] ;  /* 0x022400050014783b */ /* 0x000e620008000200 */
[----:B--2---:R-:W-:-:S03]  /*a580*/  FMUL R4, R57, R9 ;  /* 0x0000000939047220 */ /* 0x004fc60000400000 */
[----:B------:R-:W2:Y:S01]  /*a590*/  LDL.LU R9, [R1+0x240] ;  /* 0x0002400001097983 */ /* 0x000ea20000300800 */
[----:B----4-:R-:W-:-:S03]  /*a5a0*/  FMUL R5, R57, R8 ;  /* 0x0000000839057220 */ /* 0x010fc60000400000 */
[----:B------:R-:W4:Y:S01]  /*a5b0*/  LDL.LU R8, [R1+0x244] ;  /* 0x0002440001087983 */ /* 0x000f220000300800 */
[----:B-----5:R-:W-:-:S03]  /*a5c0*/  FMUL R6, R59, R3 ;  /* 0x000000033b067220 */ /* 0x020fc60000400000 */
[----:B------:R-:W-:Y:S04]  /*a5d0*/  STL.64 [R1+0x2e0], R12 ;  /* 0x0002e00c01007387 */ /* 0x000fe80000100a00 */
[----:B------:R5:W-:Y:S04]  /*a5e0*/  STL.64 [R1+0x2e8], R14 ;  /* 0x0002e80e01007387 */ /* 0x000be80000100a00 */
[----:B------:R-:W4:Y:S01]  /*a5f0*/  LDL.LU R3, [R1+0x248] ;  /* 0x0002480001037983 */ /* 0x000f220000300800 */
[----:B---3--:R-:W-:-:S03]  /*a600*/  FMUL R7, R59, R2 ;  /* 0x000000023b077220 */ /* 0x008fc60000400000 */
[----:B------:R-:W3:Y:S01]  /*a610*/  LDL.LU R2, [R1+0x24c] ;  /* 0x00024c0001027983 */ /* 0x000ee20000300800 */
[C---:B0-----:R-:W-:Y:S03]  /*a620*/  HMMA.16816.F32 R32, R52.reuse, R28, R32 ;  /* 0x0000001c3420723c */ /* 0x041fe60000001820 */
[----:B------:R-:W3:Y:S05]  /*a630*/  LDL.LU R44, [R1+0x8c] ;  /* 0x00008c00012c7983 */ /* 0x000eea0000300800 */
[----:B-1----:R-:W-:Y:S01]  /*a640*/  HMMA.16816.F32 R4, R52, R20, R4 ;  /* 0x000000143404723c */ /* 0x002fe20000001804 */
[----:B------:R-:W3:Y:S04]  /*a650*/  LDL.LU R20, [R1+0x70] ;  /* 0x0000700001147983 */ /* 0x000ee80000300800 */
[----:B------:R-:W3:Y:S04]  /*a660*/  LDL.LU R21, [R1+0x74] ;  /* 0x0000740001157983 */ /* 0x000ee80000300800 */
[----:B------:R-:W3:Y:S03]  /*a670*/  LDL.LU R43, [R1+0x78] ;  /* 0x00007800012b7983 */ /* 0x000ee60000300800 */
[C---:B-----5:R-:W-:Y:S01]  /*a680*/  HMMA.16816.F32 R12, R16.reuse, R30, R32 ;  /* 0x0000001e100c723c */ /* 0x060fe20000001820 */
[----:B------:R-:W5:Y:S04]  /*a690*/  LDL.LU R42, [R1+0x7c] ;  /* 0x00007c00012a7983 */ /* 0x000f680000300800 */
[----:B------:R-:W5:Y:S04]  /*a6a0*/  LDL.LU R28, [R1+0x80] ;  /* 0x00008000011c7983 */ /* 0x000f680000300800 */
[----:B------:R-:W5:Y:S01]  /*a6b0*/  LDL.LU R29, [R1+0x84] ;  /* 0x00008400011d7983 */ /* 0x000f620000300800 */
[----:B------:R-:W-:Y:S03]  /*a6c0*/  HMMA.16816.F32 R4, R16, R22, R4 ;  /* 0x000000161004723c */ /* 0x000fe60000001804 */
[----:B------:R-:W0:Y:S06]  /*a6d0*/  LDSM.16.M88.4 R32, [R0+UR5+0x22c00] ;  /* 0x022c00050020783b */ /* 0x000e2c0008000200 */
[----:B------:R-:W-:Y:S04]  /*a6e0*/  STL.64 [R1+0x2d0], R12 ;  /* 0x0002d00c01007387 */ /* 0x000fe80000100a00 */
[----:B------:R1:W-:Y:S04]  /*a6f0*/  STL.64 [R1+0x2d8], R14 ;  /* 0x0002d80e01007387 */ /* 0x0003e80000100a00 */
[----:B------:R-:W5:Y:S04]  /*a700*/  LDL.LU R45, [R1+0x88] ;  /* 0x00008800012d7983 */ /* 0x000f680000300800 */
[----:B-1----:R-:W5:Y:S04]  /*a710*/  LDL.LU R15, [R1+0x268] ;  /* 0x00026800010f7983 */ /* 0x002f680000300800 */
[----:B------:R-:W5:Y:S04]  /*a720*/  LDL.LU R14, [R1+0x26c] ;  /* 0x00026c00010e7983 */ /* 0x000f680000300800 */
[----:B------:R-:W-:Y:S04]  /*a730*/  STL.64 [R1+0x1e0], R4 ;  /* 0x0001e00401007387 */ /* 0x000fe80000100a00 */
[----:B------:R-:W-:Y:S04]  /*a740*/  STL.64 [R1+0x1e8], R6 ;  /* 0x0001e80601007387 */ /* 0x000fe80000100a00 */
[----:B------:R-:W5:Y:S04]  /*a750*/  LDL.LU R13, [R1+0x250] ;  /* 0x00025000010d7983 */ /* 0x000f680000300800 */
[----:B------:R-:W5:Y:S04]  /*a760*/  LDL.LU R12, [R1+0x254] ;  /* 0x00025400010c7983 */ /* 0x000f680000300800 */
[----:B------:R-:W5:Y:S04]  /*a770*/  LDL.LU R11, [R1+0x258] ;  /* 0x00025800010b7983 */ /* 0x000f680000300800 */
[----:B------:R-:W5:Y:S04]  /*a780*/  LDL.LU R10, [R1+0x25c] ;  /* 0x00025c00010a7983 */ /* 0x000f680000300800 */
[----:B------:R-:W5:Y:S04]  /*a790*/  LDL.LU R41, [R1+0x260] ;  /* 0x0002600001297983 */ /* 0x000f680000300800 */
[----:B------:R-:W5:Y:S04]  /*a7a0*/  LDL.LU R40, [R1+0x264] ;  /* 0x0002640001287983 */ /* 0x000f680000300800 */
[----:B------:R-:W1:Y:S01]  /*a7b0*/  LDSM.16.M88.4 R4, [R0+UR5+0x23000] ;  /* 0x023000050004783b */ /* 0x000e620008000200 */
[----:B--2---:R-:W-:-:S03]  /*a7c0*/  FMUL R36, R57, R9 ;  /* 0x0000000939247220 */ /* 0x004fc60000400000 */
[----:B------:R-:W2:Y:S01]  /*a7d0*/  LDL.LU R9, [R1+0x60] ;  /* 0x0000600001097983 */ /* 0x000ea20000300800 */
[----:B----4-:R-:W-:-:S03]  /*a7e0*/  FMUL R37, R57, R8 ;  /* 0x0000000839257220 */ /* 0x010fc60000400000 */
[----:B------:R-:W4:Y:S01]  /*a7f0*/  LDL.LU R8, [R1+0x64] ;  /* 0x0000640001087983 */ /* 0x000f220000300800 */
[----:B------:R-:W-:-:S03]  /*a800*/  FMUL R38, R59, R3 ;  /* 0x000000033b267220 */ /* 0x000fc60000400000 */
[----:B------:R-:W4:Y:S01]  /*a810*/  LDL.LU R3, [R1+0x68] ;  /* 0x0000680001037983 */ /* 0x000f220000300800 */
[----:B---3--:R-:W-:-:S03]  /*a820*/  FMUL R39, R59, R2 ;  /* 0x000000023b277220 */ /* 0x008fc60000400000 */
[----:B------:R-:W3:Y:S04]  /*a830*/  LDL.LU R2, [R1+0x6c] ;  /* 0x00006c0001027983 */ /* 0x000ee80000300800 */
[----:B------:R-:W-:Y:S01]  /*a840*/  HMMA.16816.F32 R36, R52, R24, R36 ;  /* 0x000000183424723c */ /* 0x000fe20000001824 */
[----:B------:R-:W-:Y:S01]  /*a850*/  FMUL R31, R59, R44 ;  /* 0x0000002c3b1f7220 */ /* 0x000fe20000400000 */
[C---:B-----5:R-:W-:Y:S01]  /*a860*/  FMUL R28, R57.reuse, R28 ;  /* 0x0000001c391c7220 */ /* 0x060fe20000400000 */
[----:B------:R-:W-:-:S15]  /*a870*/  FMUL R29, R57, R29 ;  /* 0x0000001d391d7220 */ /* 0x000fde0000400000 */
[----:B------:R-:W-:Y:S02]  /*a880*/  NOP ;  /* 0x0000000000007918 */ /* 0x000fe40000000000 */
[----:B------:R-:W-:Y:S01]  /*a890*/  HMMA.16816.F32 R36, R16, R26, R36 ;  /* 0x0000001a1024723c */ /* 0x000fe20000001824 */
[----:B------:R-:W5:Y:S01]  /*a8a0*/  LDSM.16.M88.4 R24, [R0+UR5+0x23400] ;  /* 0x023400050018783b */ /* 0x000f620008000200 */
[----:B------:R-:W-:-:S07]  /*a8b0*/  FMUL R30, R59, R45 ;  /* 0x0000002d3b1e7220 */ /* 0x000fce0000400000 */
[----:B0-----:R-:W-:Y:S01]  /*a8c0*/  HMMA.16816.F32 R28, R52, R32, R28 ;  /* 0x00000020341c723c */ /* 0x001fe2000000181c */
[C---:B------:R-:W-:Y:S01]  /*a8d0*/  FMUL R20, R57.reuse, R20 ;  /* 0x0000001439147220 */ /* 0x040fe20000400000 */
[----:B------:R-:W-:Y:S01]  /*a8e0*/  FMUL R21, R57, R21 ;  /* 0x0000001539157220 */ /* 0x000fe20000400000 */
[C---:B------:R-:W-:Y:S01]  /*a8f0*/  FMUL R22, R59.reuse, R43 ;  /* 0x0000002b3b167220 */ /* 0x040fe20000400000 */
[----:B------:R-:W-:-:S07]  /*a900*/  FMUL R23, R59, R42 ;  /* 0x0000002a3b177220 */ /* 0x000fce0000400000 */
[----:B-1----:R-:W-:Y:S09]  /*a910*/  HMMA.16816.F32 R20, R52, R4, R20 ;  /* 0x000000043414723c */ /* 0x002ff20000001814 */
[C---:B------:R-:W-:Y:S01]  /*a920*/  HMMA.16816.F32 R32, R16.reuse, R34, R28 ;  /* 0x000000221020723c */ /* 0x040fe2000000181c */
[----:B------:R-:W0:Y:S04]  /*a930*/  LDSM.16.M88.4 R28, [R0+UR5+0x23800] ;  /* 0x02380005001c783b */ /* 0x000e280008000200 */
[----:B------:R-:W-:Y:S04]  /*a940*/  STL.64 [R1+0x1a0], R36 ;  /* 0x0001a02401007387 */ /* 0x000fe80000100a00 */
[----:B------:R-:W-:Y:S02]  /*a950*/  STL.64 [R1+0x1a8], R38 ;  /* 0x0001a82601007387 */ /* 0x000fe40000100a00 */
[----:B------:R-:W-:Y:S02]  /*a960*/  HMMA.16816.F32 R20, R16, R6, R20 ;  /* 0x000000061014723c */ /* 0x000fe40000001814 */
[----:B------:R-:W1:Y:S06]  /*a970*/  LDSM.16.M88.4 R4, [R0+UR5+0x23c00] ;  /* 0x023c00050004783b */ /* 0x000e6c0008000200 */
[----:B------:R5:W-:Y:S04]  /*a980*/  STL.64 [R1+0x1b0], R32 ;  /* 0x0001b02001007387 */ /* 0x000be80000100a00 */
[----:B------:R5:W-:Y:S02]  /*a990*/  STL.64 [R1+0x1b8], R34 ;  /* 0x0001b82201007387 */ /* 0x000be40000100a00 */
[C---:B-----5:R-:W-:Y:S01]  /*a9a0*/  FMUL R32, R57.reuse, R41 ;  /* 0x0000002939207220 */ /* 0x060fe20000400000 */
[----:B------:R-:W-:Y:S01]  /*a9b0*/  FMUL R33, R57, R40 ;  /* 0x0000002839217220 */ /* 0x000fe20000400000 */
[C---:B------:R-:W-:Y:S01]  /*a9c0*/  FMUL R34, R59.reuse, R15 ;  /* 0x0000000f3b227220 */ /* 0x040fe20000400000 */
[----:B------:R-:W-:Y:S01]  /*a9d0*/  FMUL R35, R59, R14 ;  /* 0x0000000e3b237220 */ /* 0x000fe20000400000 */
[C---:B------:R-:W-:Y:S01]  /*a9e0*/  FMUL R36, R57.reuse, R13 ;  /* 0x0000000d39247220 */ /* 0x040fe20000400000 */
[----:B------:R-:W-:Y:S01]  /*a9f0*/  FMUL R37, R57, R12 ;  /* 0x0000000c39257220 */ /* 0x000fe20000400000 */
[C---:B------:R-:W-:Y:S01]  /*aa00*/  FMUL R38, R59.reuse, R11 ;  /* 0x0000000b3b267220 */ /* 0x040fe20000400000 */
[----:B------:R-:W-:Y:S01]  /*aa10*/  FMUL R39, R59, R10 ;  /* 0x0000000a3b277220 */ /* 0x000fe20000400000 */
[----:B------:R2:W-:Y:S02]  /*aa20*/  STL.64 [R1+0x1c0], R20 ;  /* 0x0001c01401007387 */ /* 0x0005e40000100a00 */
[C---:B------:R-:W-:Y:S02]  /*aa30*/  HMMA.16816.F32 R32, R52.reuse, R24, R32 ;  /* 0x000000183420723c */ /* 0x040fe40000001820 */
[----:B------:R-:W5:Y:S06]  /*aa40*/  LDSM.16.M88.4 R40, [R0+UR5+0x24000] ;  /* 0x024000050028783b */ /* 0x000f6c0008000200 */
[----:B0-----:R-:W-:Y:S01]  /*aa50*/  HMMA.16816.F32 R36, R52, R28, R36 ;  /* 0x0000001c3424723c */ /* 0x001fe20000001824 */
[----:B------:R0:W-:Y:S01]  /*aa60*/  STL.64 [R1+0x1c8], R22 ;  /* 0x0001c81601007387 */ /* 0x0001e20000100a00 */
[C---:B--2---:R-:W-:Y:S01]  /*aa70*/  FMUL R20, R57.reuse, R9 ;  /* 0x0000000939147220 */ /* 0x044fe20000400000 */
[----:B----4-:R-:W-:-:S09]  /*aa80*/  FMUL R21, R57, R8 ;  /* 0x0000000839157220 */ /* 0x010fd20000400000 */
[----:B------:R-:W-:Y:S01]  /*aa90*/  HMMA.16816.F32 R8, R16, R26, R32 ;  /* 0x0000001a1008723c */ /* 0x000fe20000001820 */
[----:B------:R-:W2:Y:S01]  /*aaa0*/  LDSM.16.M88.4 R32, [R0+UR5+0x24400] ;  /* 0x024400050020783b */ /* 0x000ea20008000200 */
[C---:B0-----:R-:W-:Y:S01]  /*aab0*/  FMUL R22, R59.reuse, R3 ;  /* 0x000000033b167220 */ /* 0x041fe20000400000 */
[----:B---3--:R-:W-:-:S07]  /*aac0*/  FMUL R23, R59, R2 ;  /* 0x000000023b177220 */ /* 0x008fce0000400000 */
[----:B-1----:R-:W-:Y:S01]  /*aad0*/  HMMA.16816.F32 R20, R52, R4, R20 ;  /* 0x000000043414723c */ /* 0x002fe20000001814 */
[----:B------:R-:W3:Y:S04]  /*aae0*/  LDL.LU R4, [R1+0x280] ;  /* 0x0002800001047983 */ /* 0x000ee80000300800 */
[----:B------:R-:W4:Y:S04]  /*aaf0*/  LDL.LU R5, [R1+0x284] ;  /* 0x0002840001057983 */ /* 0x000f280000300800 */
[----:B------:R-:W-:Y:S04]  /*ab00*/  STL.64 [R1+0x2c0], R8 ;  /* 0x0002c00801007387 */ /* 0x000fe80000100a00 */
[----:B------:R0:W-:Y:S04]  /*ab10*/  STL.64 [R1+0x2c8], R10 ;  /* 0x0002c80a01007387 */ /* 0x0001e80000100a00 */
[----:B------:R-:W4:Y:S04]  /*ab20*/  LDL.LU R3, [R1+0x288] ;  /* 0x0002880001037983 */ /* 0x000f280000300800 */
[----:B------:R-:W4:Y:S01]  /*ab30*/  LDL.LU R2, [R1+0x28c] ;  /* 0x00028c0001027983 */ /* 0x000f220000300800 */
[----:B0-----:R-:W-:Y:S03]  /*ab40*/  HMMA.16816.F32 R8, R16, R30, R36 ;  /* 0x0000001e1008723c */ /* 0x001fe60000001824 */
[----:B-----5:R-:W-:Y:S04]  /*ab50*/  STL.64 [R1+0x168], R42 ;  /* 0x0001682a01007387 */ /* 0x020fe80000100a00 */
[----:B------:R-:W-:-:S12]  /*ab60*/  LDSM.16.M88.4 R28, [R0+UR5+0x24c00] ;  /* 0x024c0005001c783b */ /* 0x000fd80008000200 */
[----:B------:R-:W-:Y:S04]  /*ab70*/  STL.64 [R1+0x2b0], R8 ;  /* 0x0002b00801007387 */ /* 0x000fe80000100a00 */
[----:B------:R0:W-:Y:S04]  /*ab80*/  STL.64 [R1+0x2b8], R10 ;  /* 0x0002b80a01007387 */ /* 0x0001e80000100a00 */
[----:B------:R-:W5:Y:S04]  /*ab90*/  LDL.LU R36, [R1+0x320] ;  /* 0x0003200001247983 */ /* 0x000f680000300800 */
[----:B------:R-:W5:Y:S01]  /*aba0*/  LDL.LU R27, [R1+0x324] ;  /* 0x00032400011b7983 */ /* 0x000f620000300800 */
[----:B0-----:R-:W-:Y:S03]  /*abb0*/  HMMA.16816.F32 R8, R16, R6, R20 ;  /* 0x000000061008723c */ /* 0x001fe60000001814 */
[----:B------:R-:W0:-:S15]  /*abc0*/  LDSM.16.M88.4 R20, [R0+UR5+0x24800] ;  /* 0x024800050014783b */ /* 0x000e1e0008000200 */
[----:B------:R-:W-:Y:S01]  /*abd0*/  NOP ;  /* 0x0000000000007918 */ /* 0x000fe20000000000 */
[----:B------:R1:W-:Y:S04]  /*abe0*/  STL.64 [R1+0x2a0], R8 ;  /* 0x0002a00801007387 */ /* 0x0003e80000100a00 */
[----:B------:R-:W-:Y:S04]  /*abf0*/  STL.64 [R1+0x2a8], R10 ;  /* 0x0002a80a01007387 */ /* 0x000fe80000100a00 */
[----:B------:R-:W5:Y:S04]  /*ac00*/  LDL.LU R26, [R1+0x328] ;  /* 0x00032800011a7983 */ /* 0x000f680000300800 */
[----:B------:R-:W5:Y:S04]  /*ac10*/  LDL.LU R25, [R1+0x32c] ;  /* 0x00032c0001197983 */ /* 0x000f680000300800 */
[----:B------:R-:W5:Y:S04]  /*ac20*/  LDL.LU R24, [R1+0x270] ;  /* 0x0002700001187983 */ /* 0x000f680000300800 */
[----:B------:R-:W5:Y:S04]  /*ac30*/  LDL.LU R13, [R1+0x274] ;  /* 0x00027400010d7983 */ /* 0x000f680000300800 */
[----:B--2---:R-:W-:Y:S04]  /*ac40*/  STL.64 [R1+0x158], R34 ;  /* 0x0001582201007387 */ /* 0x004fe80000100a00 */
[----:B------:R-:W2:Y:S04]  /*ac50*/  LDL.LU R12, [R1+0x278] ;  /* 0x00027800010c7983 */ /* 0x000ea80000300800 */
[----:B-1----:R-:W2:Y:S04]  /*ac60*/  LDL.LU R8, [R1+0x27c] ;  /* 0x00027c0001087983 */ /* 0x002ea80000300800 */
[----:B------:R-:W-:Y:S04]  /*ac70*/  STL.64 [R1+0x940], R18 ;  /* 0x0009401201007387 */ /* 0x000fe80000100a00 */
[----:B------:R1:W-:Y:S04]  /*ac80*/  STL.64 [R1+0x938], R16 ;  /* 0x0009381001007387 */ /* 0x0003e80000100a00 */
[----:B0-----:R-:W-:Y:S01]  /*ac90*/  STL.64 [R1+0x148], R22 ;  /* 0x0001481601007387 */ /* 0x001fe20000100a00 */
[C---:B---3--:R-:W-:Y:S01]  /*aca0*/  FMUL R4, R57.reuse, R4 ;  /* 0x0000000439047220 */ /* 0x048fe20000400000 */
[----:B----4-:R-:W-:Y:S01]  /*acb0*/  FMUL R5, R57, R5 ;  /* 0x0000000539057220 */ /* 0x010fe20000400000 */
[C---:B------:R-:W-:Y:S01]  /*acc0*/  FMUL R6, R59.reuse, R3 ;  /* 0x000000033b067220 */ /* 0x040fe20000400000 */
[----:B------:R-:W-:-:S07]  /*acd0*/  FMUL R7, R59, R2 ;  /* 0x000000023b077220 */ /* 0x000fce0000400000 */
[----:B-1----:R-:W-:-:S15]  /*ace0*/  HMMA.16816.F32 R16, R52, R40, R4 ;  /* 0x000000283410723c */ /* 0x002fde0000001804 */
[----:B------:R-:W-:-:S04]  /*acf0*/  NOP ;  /* 0x0000000000007918 */ /* 0x000fc80000000000 */
[----:B------:R-:W-:Y:S02]  /*ad00*/  IMAD.MOV.U32 R15, RZ, RZ, R16 ;  /* 0x000000ffff0f7224 */ /* 0x000fe400078e0010 */
[----:B------:R-:W3:Y:S04]  /*ad10*/  LDL.LU R16, [R1+0x190] ;  /* 0x0001900001107983 */ /* 0x000ee80000300800 */
[----:B------:R-:W4:Y:S04]  /*ad20*/  LDL.LU R11, [R1+0x194] ;  /* 0x00019400010b7983 */ /* 0x000f280000300800 */
[----:B------:R-:W4:Y:S04]  /*ad30*/  LDL.LU R10, [R1+0x198] ;  /* 0x00019800010a7983 */ /* 0x000f280000300800 */
[----:B------:R-:W4:Y:S01]  /*ad40*/  LDL.LU R9, [R1+0x19c] ;  /* 0x00019c0001097983 */ /* 0x000f220000300800 */
[C---:B-----5:R-:W-:Y:S01]  /*ad50*/  FMUL R4, R57.reuse, R36 ;  /* 0x0000002439047220 */ /* 0x060fe20000400000 */
[----:B------:R-:W-:Y:S01]  /*ad60*/  FMUL R5, R57, R27 ;  /* 0x0000001b39057220 */ /* 0x000fe20000400000 */
[----:B------:R-:W-:-:S02]  /*ad70*/  MOV R2, R19 ;  /* 0x0000001300027202 */ /* 0x000fc40000000f00 */
[----:B------:R-:W-:Y:S01]  /*ad80*/  MOV R14, R17 ;  /* 0x00000011000e7202 */ /* 0x000fe20000000f00 */
[----:B------:R-:W-:Y:S02]  /*ad90*/  IMAD.MOV.U32 R3, RZ, RZ, R18 ;  /* 0x000000ffff037224 */ /* 0x000fe400078e0012 */
[C---:B------:R-:W-:Y:S01]  /*ada0*/  FMUL R6, R59.reuse, R26 ;  /* 0x0000001a3b067220 */ /* 0x040fe20000400000 */
[----:B------:R-:W-:-:S07]  /*adb0*/  FMUL R7, R59, R25 ;  /* 0x000000193b077220 */ /* 0x000fce0000400000 */
[----:B------:R-:W-:Y:S01]  /*adc0*/  HMMA.16816.F32 R32, R52, R32, R4 ;  /* 0x000000203420723c */ /* 0x000fe20000001804 */
[----:B------:R-:W-:Y:S04]  /*add0*/  STL [R1+0x964], R2 ;  /* 0x0009640201007387 */ /* 0x000fe80000100800 */
[----:B------:R-:W-:Y:S04]  /*ade0*/  STL [R1+0x960], R14 ;  /* 0x0009600e01007387 */ /* 0x000fe80000100800 */
[----:B------:R-:W-:Y:S04]  /*adf0*/  STL [R1+0x95c], R15 ;  /* 0x00095c0f01007387 */ /* 0x000fe80000100800 */
[----:B------:R0:W-:Y:S04]  /*ae00*/  STL [R1+0x958], R3 ;  /* 0x0009580301007387 */ /* 0x0001e80000100800 */
[----:B------:R-:W-:Y:S02]  /*ae10*/  STL.64 [R1+0x138], R30 ;  /* 0x0001381e01007387 */ /* 0x000fe40000100a00 */
[----:B0-----:R-:W-:-:S02]  /*ae20*/  IMAD.MOV.U32 R3, RZ, RZ, R32 ;  /* 0x000000ffff037224 */ /* 0x001fc400078e0020 */
[----:B------:R-:W-:Y:S04]  /*ae30*/  STL [R1+0xa4], R33 ;  /* 0x0000a42101007387 */ /* 0x000fe80000100800 */
[----:B------:R0:W-:Y:S04]  /*ae40*/  STL [R1+0x968], R3 ;  /* 0x0009680301007387 */ /* 0x0001e80000100800 */
[----:B------:R-:W5:Y:S04]  /*ae50*/  LDL.LU R39, [R1+0x310] ;  /* 0x0003100001277983 */ /* 0x000f680000300800 */
[----:B------:R-:W5:Y:S04]  /*ae60*/  LDL.LU R38, [R1+0x314] ;  /* 0x0003140001267983 */ /* 0x000f680000300800 */
[----:B------:R-:W5:Y:S04]  /*ae70*/  LDL.LU R37, [R1+0x318] ;  /* 0x0003180001257983 */ /* 0x000f680000300800 */
[----:B------:R-:W5:Y:S01]  /*ae80*/  LDL.LU R36, [R1+0x31c] ;  /* 0x00031c0001247983 */ /* 0x000f620000300800 */
[----:B------:R-:W-:Y:S01]  /*ae90*/  FMUL R5, R57, R13 ;  /* 0x0000000d39057220 */ /* 0x000fe20000400000 */
[----:B--2---:R-:W-:-:S02]  /*aea0*/  FMUL R6, R59, R12 ;  /* 0x0000000c3b067220 */ /* 0x004fc40000400000 */
[----:B------:R-:W2:Y:S01]  /*aeb0*/  LDL.LU R27, [R1+0x300] ;  /* 0x00030000011b7983 */ /* 0x000ea20000300800 */
[----:B------:R-:W-:-:S03]  /*aec0*/  FMUL R7, R59, R8 ;  /* 0x000000083b077220 */ /* 0x000fc60000400000 */
[----:B------:R-:W2:Y:S04]  /*aed0*/  LDL.LU R13, [R1+0x304] ;  /* 0x00030400010d7983 */ /* 0x000ea80000300800 */
[----:B------:R-:W2:Y:S04]  /*aee0*/  LDL.LU R12, [R1+0x308] ;  /* 0x00030800010c7983 */ /* 0x000ea80000300800 */
[----:B------:R-:W2:Y:S01]  /*aef0*/  LDL.LU R8, [R1+0x30c] ;  /* 0x00030c0001087983 */ /* 0x000ea20000300800 */
[----:B------:R-:W-:-:S03]  /*af00*/  FMUL R4, R57, R24 ;  /* 0x0000001839047220 */ /* 0x000fc60000400000 */
[----:B------:R-:W2:Y:S04]  /*af10*/  LDL.LU R24, [R1+0x290] ;  /* 0x0002900001187983 */ /* 0x000ea80000300800 */
[----:B------:R-:W-:Y:S01]  /*af20*/  HMMA.16816.F32 R20, R52, R20, R4 ;  /* 0x000000143414723c */ /* 0x000fe20000001804 */
[----:B------:R-:W2:Y:S04]  /*af30*/  LDL.LU R25, [R1+0x294] ;  /* 0x0002940001197983 */ /* 0x000ea80000300800 */
[----:B------:R-:W2:Y:S01]  /*af40*/  LDL.LU R26, [R1+0x298] ;  /* 0x00029800011a7983 */ /* 0x000ea20000300800 */
[----:B------:R-:W-:Y:S01]  /*af50*/  MOV R19, R34 ;  /* 0x0000002200137202 */ /* 0x000fe20000000f00 */
[----:B------:R-:W-:-:S02]  /*af60*/  IMAD.MOV.U32 R18, RZ, RZ, R35 ;  /* 0x000000ffff127224 */ /* 0x000fc400078e0023 */
[----:B------:R-:W-:Y:S04]  /*af70*/  LDSM.16.M88.4 R32, [R0+UR5+0x25400] ;  /* 0x025400050020783b */ /* 0x000fe80008000200 */
[----:B------:R-:W-:Y:S06]  /*af80*/  LDSM.16.M88.4 R4, [R0+UR5+0x25800] ;  /* 0x025800050004783b */ /* 0x000fec0008000200 */
[----:B0-----:R-:W-:Y:S01]  /*af90*/  MOV R3, R20 ;  /* 0x0000001400037202 */ /* 0x001fe20000000f00 */
[----:B------:R-:W-:Y:S01]  /*afa0*/  IMAD.MOV.U32 R2, RZ, RZ, R21 ;  /* 0x000000ffff027224 */ /* 0x000fe200078e0015 */
[----:B------:R-:W-:Y:S01]  /*afb0*/  MOV R14, R22 ;  /* 0x00000016000e7202 */ /* 0x000fe20000000f00 */
[----:B------:R-:W-:-:S02]  /*afc0*/  IMAD.MOV.U32 R15, RZ, RZ, R23 ;  /* 0x000000ffff0f7224 */ /* 0x000fc400078e0017 */
[C---:B---3--:R-:W-:Y:S01]  /*afd0*/  FMUL R20, R57.reuse, R16 ;  /* 0x0000001039147220 */ /* 0x048fe20000400000 */
[----:B----4-:R-:W-:Y:S01]  /*afe0*/  FMUL R21, R57, R11 ;  /* 0x0000000b39157220 */ /* 0x010fe20000400000 */
[C---:B------:R-:W-:Y:S01]  /*aff0*/  FMUL R22, R59.reuse, R10 ;  /* 0x0000000a3b167220 */ /* 0x040fe20000400000 */
[----:B------:R-:W-:Y:S02]  /*b000*/  FMUL R23, R59, R9 ;  /* 0x000000093b177220 */ /* 0x000fe40000400000 */
[----:B------:R-:W3:Y:S05]  /*b010*/  LDL.LU R9, [R1+0x29c] ;  /* 0x00029c0001097983 */ /* 0x000eea0000300800 */
[----:B------:R-:W-:Y:S01]  /*b020*/  HMMA.16816.F32 R20, R52, R28, R20 ;  /* 0x0000001c3414723c */ /* 0x000fe20000001814 */
[----:B------:R-:W0:-:S15]  /*b030*/  LDSM.16.M88.4 R28, [R0+UR5+0x25000] ;  /* 0x02500005001c783b */ /* 0x000e1e0008000200 */
[----:B------:R-:W-:-:S03]  /*b040*/  NOP ;  /* 0x0000000000007918 */ /* 0x000fc60000000000 */
[----:B------:R1:W-:Y:S04]  /*b050*/  STL.64 [R1+0x8f0], R22 ;  /* 0x0008f01601007387 */ /* 0x0003e80000100a00 */
[----:B------:R4:W-:Y:S01]  /*b060*/  STL.64 [R1+0x8e8], R20 ;  /* 0x0008e81401007387 */ /* 0x0009e20000100a00 */
[C---:B-----5:R-:W-:Y:S01]  /*b070*/  FMUL R48, R57.reuse, R39 ;  /* 0x0000002739307220 */ /* 0x060fe20000400000 */
[----:B------:R-:W-:Y:S01]  /*b080*/  FMUL R49, R57, R38 ;  /* 0x0000002639317220 */ /* 0x000fe20000400000 */
[C---:B------:R-:W-:Y:S01]  /*b090*/  FMUL R50, R59.reuse, R37 ;  /* 0x000000253b327220 */ /* 0x040fe20000400000 */
[----:B------:R-:W-:Y:S01]  /*b0a0*/  FMUL R51, R59, R36 ;  /* 0x000000243b337220 */ /* 0x000fe20000400000 */
[----:B0-----:R-:W-:Y:S01]  /*b0b0*/  MOV R17, R30 ;  /* 0x0000001e00117202 */ /* 0x001fe20000000f00 */
[----:B------:R-:W-:-:S02]  /*b0c0*/  IMAD.MOV.U32 R16, RZ, RZ, R31 ;  /* 0x000000ffff107224 */ /* 0x000fc400078e001f */
[----:B--2---:R-:W-:-:S03]  /*b0d0*/  FMUL R45, R57, R13 ;  /* 0x0000000d392d7220 */ /* 0x004fc60000400000 */
[C---:B------:R-:W-:Y:S01]  /*b0e0*/  HMMA.16816.F32 R48, R52.reuse, R28, R48 ;  /* 0x0000001c3430723c */ /* 0x040fe20000001830 */
[----:B------:R-:W2:Y:S01]  /*b0f0*/  LDL.LU R28, [R1+0x350] ;  /* 0x00035000011c7983 */ /* 0x000ea20000300800 */
[C---:B------:R-:W-:Y:S01]  /*b100*/  FMUL R46, R59.reuse, R12 ;  /* 0x0000000c3b2e7220 */ /* 0x040fe20000400000 */
[----:B------:R-:W-:Y:S01]  /*b110*/  FMUL R47, R59, R8 ;  /* 0x000000083b2f7220 */ /* 0x000fe20000400000 */
[C---:B------:R-:W-:Y:S01]  /*b120*/  FMUL R44, R57.reuse, R27 ;  /* 0x0000001b392c7220 */ /* 0x040fe20000400000 */
[----:B------:R-:W-:Y:S01]  /*b130*/  MOV R58, R34 ;  /* 0x00000022003a7202 */ /* 0x000fe20000000f00 */
[----:B------:R-:W-:Y:S02]  /*b140*/  IMAD.MOV.U32 R56, RZ, RZ, R35 ;  /* 0x000000ffff387224 */ /* 0x000fe400078e0023 */
[C---:B------:R-:W-:Y:S01]  /*b150*/  FMUL R24, R57.reuse, R24 ;  /* 0x0000001839187220 */ /* 0x040fe20000400000 */
[----:B------:R-:W-:Y:S10]  /*b160*/  LDSM.16.M88.4 R36, [R0+UR5+0x26000] ;  /* 0x026000050024783b */ /* 0x000ff40008000200 */
[----:B------:R-:W-:Y:S04]  /*b170*/  STL.64 [R1+0x8e0], R50 ;  /* 0x0008e03201007387 */ /* 0x000fe80000100a00 */
[----:B------:R-:W-:Y:S04]  /*b180*/  STL.64 [R1+0x8d8], R48 ;  /* 0x0008d83001007387 */ /* 0x000fe80000100a00 */
[----:B------:R-:W5:Y:S04]  /*b190*/  LDL.LU R29, [R1+0x354] ;  /* 0x00035400011d7983 */ /* 0x000f680000300800 */
[----:B------:R-:W5:Y:S04]  /*b1a0*/  LDL.LU R30, [R1+0x358] ;  /* 0x00035800011e7983 */ /* 0x000f680000300800 */
[----:B------:R-:W5:Y:S04]  /*b1b0*/  LDL.LU R31, [R1+0x35c] ;  /* 0x00035c00011f7983 */ /* 0x000f680000300800 */
[----:B-1----:R-:W5:Y:S04]  /*b1c0*/  LDL.LU R23, [R1+0x340] ;  /* 0x0003400001177983 */ /* 0x002f680000300800 */
[----:B------:R-:W5:Y:S04]  /*b1d0*/  LDL.LU R13, [R1+0x344] ;  /* 0x00034400010d7983 */ /* 0x000f680000300800 */
[----:B------:R-:W5:Y:S04]  /*b1e0*/  LDL.LU R12, [R1+0x348] ;  /* 0x00034800010c7983 */ /* 0x000f680000300800 */
[----:B------:R-:W5:Y:S01]  /*b1f0*/  LDL.LU R8, [R1+0x34c] ;  /* 0x00034c0001087983 */ /* 0x000f620000300800 */
[----:B------:R-:W-:Y:S03]  /*b200*/  HMMA.16816.F32 R44, R52, R32, R44 ;  /* 0x00000020342c723c */ /* 0x000fe6000000182c */
[----:B------:R-:W0:Y:S01]  /*b210*/  LDSM.16.M88.4 R32, [R0+UR5+0x25c00] ;  /* 0x025c00050020783b */ /* 0x000e220008000200 */
[----:B------:R-:W-:Y:S01]  /*b220*/  FMUL R25, R57, R25 ;  /* 0x0000001939197220 */ /* 0x000fe20000400000 */
[----:B------:R-:W-:-:S14]  /*b230*/  FMUL R26, R59, R26 ;  /* 0x0000001a3b1a7220 */ /* 0x000fdc0000400000 */
[----:B------:R-:W-:Y:S04]  /*b240*/  STL.64 [R1+0x8d0], R46 ;  /* 0x0008d02e01007387 */ /* 0x000fe80000100a00 */
[----:B------:R-:W-:Y:S04]  /*b250*/  STL.64 [R1+0x8c8], R44 ;  /* 0x0008c82c01007387 */ /* 0x000fe80000100a00 */
[----:B------:R-:W5:Y:S04]  /*b260*/  LDL.LU R22, [R1+0x330] ;  /* 0x0003300001167983 */ /* 0x000f680000300800 */
[----:B----4-:R-:W4:Y:S04]  /*b270*/  LDL.LU R21, [R1+0x334] ;  /* 0x0003340001157983 */ /* 0x010f280000300800 */
[----:B------:R-:W4:Y:S01]  /*b280*/  LDL.LU R20, [R1+0x338] ;  /* 0x0003380001147983 */ /* 0x000f220000300800 */
[----:B---3--:R-:W-:-:S03]  /*b290*/  FMUL R27, R59, R9 ;  /* 0x000000093b1b7220 */ /* 0x008fc60000400000 */
[----:B------:R-:W3:Y:S04]  /*b2a0*/  LDL.LU R9, [R1+0x33c] ;  /* 0x00033c0001097983 */ /* 0x000ee80000300800 */
[----:B------:R-:W-:-:S15]  /*b2b0*/  HMMA.16816.F32 R24, R52, R4, R24 ;  /* 0x000000043418723c */ /* 0x000fde0000001818 */
[----:B------:R-:W-:-:S04]  /*b2c0*/  NOP ;  /* 0x0000000000007918 */ /* 0x000fc80000000000 */
[----:B------:R1:W-:Y:S04]  /*b2d0*/  STL.64 [R1+0x8c0], R26 ;  /* 0x0008c01a01007387 */ /* 0x0003e80000100a00 */
[----:B------:R-:W-:Y:S04]  /*b2e0*/  STL.64 [R1+0x8b8], R24 ;  /* 0x0008b81801007387 */ /* 0x000fe80000100a00 */
[----:B0-----:R0:W-:Y:S04]  /*b2f0*/  STL.64 [R1+0xf8], R34 ;  /* 0x0000f82201007387 */ /* 0x0011e80000100a00 */
[----:B-1----:R-:W3:Y:S01]  /*b300*/  LDL.LU R26, [R1+0x370] ;  /* 0x00037000011a7983 */ /* 0x002ee20000300800 */
[C---:B--2---:R-:W-:Y:S01]  /*b310*/  FMUL R28, R57.reuse, R28 ;  /* 0x0000001c391c7220 */ /* 0x044fe20000400000 */
[----:B-----5:R-:W-:Y:S01]  /*b320*/  FMUL R29, R57, R29 ;  /* 0x0000001d391d7220 */ /* 0x020fe20000400000 */
[C---:B------:R-:W-:Y:S01]  /*b330*/  FMUL R30, R59.reuse, R30 ;  /* 0x0000001e3b1e7220 */ /* 0x040fe20000400000 */
[----:B------:R-:W-:-:S07]  /*b340*/  FMUL R31, R59, R31 ;  /* 0x0000001f3b1f7220 */ /* 0x000fce0000400000 */
[----:B------:R-:W-:Y:S01]  /*b350*/  HMMA.16816.F32 R28, R52, R32, R28 ;  /* 0x00000020341c723c */ /* 0x000fe2000000181c */
[----:B------:R-:W-:Y:S01]  /*b360*/  FMUL R33, R57, R13 ;  /* 0x0000000d39217220 */ /* 0x000fe20000400000 */
[C---:B0-----:R-:W-:Y:S01]  /*b370*/  FMUL R34, R59.reuse, R12 ;  /* 0x0000000c3b227220 */ /* 0x041fe20000400000 */
[----:B------:R-:W-:-:S15]  /*b380*/  FMUL R35, R59, R8 ;  /* 0x000000083b237220 */ /* 0x000fde0000400000 */
[----:B------:R-:W-:Y:S01]  /*b390*/  NOP ;  /* 0x0000000000007918 */ /* 0x000fe20000000000 */
[----:B------:R-:W-:Y:S04]  /*b3a0*/  STL.64 [R1+0x8b0], R30 ;  /* 0x0008b01e01007387 */ /* 0x000fe80000100a00 */
[----:B------:R-:W-:Y:S04]  /*b3b0*/  STL.64 [R1+0x8a8], R28 ;  /* 0x0008a81c01007387 */ /* 0x000fe80000100a00 */
[----:B------:R-:W2:Y:S04]  /*b3c0*/  LDL.LU R13, [R1+0x374] ;  /* 0x00037400010d7983 */ /* 0x000ea80000300800 */
[----:B------:R-:W5:Y:S04]  /*b3d0*/  LDL.LU R12, [R1+0x378] ;  /* 0x00037800010c7983 */ /* 0x000f680000300800 */
[----:B------:R-:W5:Y:S01]  /*b3e0*/  LDL.LU R8, [R1+0x37c] ;  /* 0x00037c0001087983 */ /* 0x000f620000300800 */
[----:B------:R-:W-:Y:S01]  /*b3f0*/  MOV R11, R6 ;  /* 0x00000006000b7202 */ /* 0x000fe20000000f00 */
[----:B------:R-:W-:-:S02]  /*b400*/  IMAD.MOV.U32 R10, RZ, RZ, R7 ;  /* 0x000000ffff0a7224 */ /* 0x000fc400078e0007 */
[----:B------:R-:W0:Y:S01]  /*b410*/  LDSM.16.M88.4 R4, [R0+UR5+0x26400] ;  /* 0x026400050004783b */ /* 0x000e220008000200 */
[----:B------:R-:W-:-:S07]  /*b420*/  FMUL R32, R57, R23 ;  /* 0x0000001739207220 */ /* 0x000fce0000400000 */
[----:B------:R-:W-:Y:S01]  /*b430*/  HMMA.16816.F32 R32, R52, R36, R32 ;  /* 0x000000243420723c */ /* 0x000fe20000001820 */
[----:B------:R-:W-:Y:S01]  /*b440*/  MOV R25, R38 ;  /* 0x0000002600197202 */ /* 0x000fe20000000f00 */
[----:B------:R-:W-:Y:S02]  /*b450*/  IMAD.MOV.U32 R24, RZ, RZ, R39 ;  /* 0x000000ffff187224 */ /* 0x000fe400078e0027 */
[C---:B------:R-:W-:Y:S01]  /*b460*/  FMUL R36, R57.reuse, R22 ;  /* 0x0000001639247220 */ /* 0x040fe20000400000 */
[----:B----4-:R-:W-:Y:S01]  /*b470*/  FMUL R37, R57, R21 ;  /* 0x0000001539257220 */ /* 0x010fe20000400000 */
[----:B------:R-:W-:Y:S02]  /*b480*/  FMUL R38, R59, R20 ;  /* 0x000000143b267220 */ /* 0x000fe40000400000 */
[----:B------:R-:W-:Y:S11]  /*b490*/  LDSM.16.M88.4 R20, [R0+UR5+0x26800] ;  /* 0x026800050014783b */ /* 0x000ff60008000200 */
[----:B------:R-:W-:Y:S04]  /*b4a0*/  STL.64 [R1+0x900], R34 ;  /* 0x0009002201007387 */ /* 0x000fe80000100a00 */
[----:B------:R-:W-:Y:S04]  /*b4b0*/  STL.64 [R1+0x8f8], R32 ;  /* 0x0008f82001007387 */ /* 0x000fe80000100a00 */
[----:B------:R-:W1:Y:S01]  /*b4c0*/  LDSM.16.M88.4 R32, [R0+UR5+0x26c00] ;  /* 0x026c00050020783b */ /* 0x000e620008000200 */
[----:B0-----:R-:W-:Y:S01]  /*b4d0*/  MOV R45, R6 ;  /* 0x00000006002d7202 */ /* 0x001fe20000000f00 */
[----:B------:R-:W-:-:S02]  /*b4e0*/  IMAD.MOV.U32 R44, RZ, RZ, R7 ;  /* 0x000000ffff2c7224 */ /* 0x000fc400078e0007 */
[----:B---3--:R-:W-:-:S07]  /*b4f0*/  FMUL R39, R59, R9 ;  /* 0x000000093b277220 */ /* 0x008fce0000400000 */
[----:B------:R-:W-:Y:S01]  /*b500*/  HMMA.16816.F32 R36, R52, R4, R36 ;  /* 0x000000043424723c */ /* 0x000fe20000001824 */
[----:B------:R-:W3:Y:S04]  /*b510*/  LDL.LU R4, [R1+0x360] ;  /* 0x0003600001047983 */ /* 0x000ee80000300800 */
[----:B------:R-:W4:Y:S04]  /*b520*/  LDL.LU R5, [R1+0x364] ;  /* 0x0003640001057983 */ /* 0x000f280000300800 */
[----:B------:R-:W4:Y:S04]  /*b530*/  LDL.LU R6, [R1+0x368] ;  /* 0x0003680001067983 */ /* 0x000f280000300800 */
[----:B------:R-:W4:Y:S01]  /*b540*/  LDL.LU R7, [R1+0x36c] ;  /* 0x00036c0001077983 */ /* 0x000f220000300800 */
[----:B-1----:R-:W-:-:S05]  /*b550*/  MOV R9, R34 ;  /* 0x0000002200097202 */ /* 0x002fca0000000f00 */
[----:B------:R-:W-:Y:S04]  /*b560*/  STL.64 [R1+0x910], R38 ;  /* 0x0009102601007387 */ /* 0x000fe80000100a00 */
[----:B------:R-:W-:Y:S01]  /*b570*/  STL.64 [R1+0x908], R36 ;  /* 0x0009082401007387 */ /* 0x000fe20000100a00 */
[----:B------:R-:W-:-:S03]  /*b580*/  FMUL R40, R57, R26 ;  /* 0x0000001a39287220 */ /* 0x000fc60000400000 */
[----:B------:R-:W-:Y:S04]  /*b590*/  STL [R1+0x8a0], R9 ;  /* 0x0008a00901007387 */ /* 0x000fe80000100800 */
[----:B------:R-:W-:Y:S01]  /*b5a0*/  STL [R1+0xbc], R35 ;  /* 0x0000bc2301007387 */ /* 0x000fe20000100800 */
[----:B--2---:R-:W-:Y:S01]  /*b5b0*/  FMUL R41, R57, R13 ;  /* 0x0000000d39297220 */ /* 0x004fe20000400000 */
[C---:B-----5:R-:W-:Y:S01]  /*b5c0*/  FMUL R42, R59.reuse, R12 ;  /* 0x0000000c3b2a7220 */ /* 0x060fe20000400000 */
[----:B------:R-:W-:-:S07]  /*b5d0*/  FMUL R43, R59, R8 ;  /* 0x000000083b2b7220 */ /* 0x000fce0000400000 */
[----:B------:R-:W-:Y:S01]  /*b5e0*/  HMMA.16816.F32 R40, R52, R20, R40 ;  /* 0x000000143428723c */ /* 0x000fe20000001828 */
[----:B------:R-:W2:Y:S04]  /*b5f0*/  LDL.LU R20, [R1+0x380] ;  /* 0x0003800001147983 */ /* 0x000ea80000300800 */
[----:B------:R-:W5:Y:S04]  /*b600*/  LDL.LU R13, [R1+0x384] ;  /* 0x00038400010d7983 */ /* 0x000f680000300800 */
[----:B------:R-:W5:Y:S04]  /*b610*/  LDL.LU R12, [R1+0x388] ;  /* 0x00038800010c7983 */ /* 0x000f680000300800 */
[----:B------:R-:W5:Y:S06]  /*b620*/  LDL.LU R8, [R1+0x38c] ;  /* 0x00038c0001087983 */ /* 0x000f6c0000300800 */
[----:B------:R-:W-:Y:S04]  /*b630*/  STL [R1+0x88c], R43 ;  /* 0x00088c2b01007387 */ /* 0x000fe80000100800 */
[----:B------:R-:W5:Y:S04]  /*b640*/  LDL.LU R27, [R1+0x3a0] ;  /* 0x0003a000011b7983 */ /* 0x000f680000300800 */
[----:B------:R-:W5:Y:S01]  /*b650*/  LDL.LU R26, [R1+0x3a4] ;  /* 0x0003a400011a7983 */ /* 0x000f620000300800 */
[----:B------:R-:W-:Y:S01]  /*b660*/  IMAD.MOV.U32 R28, RZ, RZ, R23 ;  /* 0x000000ffff1c7224 */ /* 0x000fe200078e0017 */
[----:B------:R-:W-:Y:S01]  /*b670*/  MOV R29, R22 ;  /* 0x00000016001d7202 */ /* 0x000fe20000000f00 */
[C---:B---3--:R-:W-:Y:S01]  /*b680*/  FMUL R4, R57.reuse, R4 ;  /* 0x0000000439047220 */ /* 0x048fe20000400000 */
[----:B----4-:R-:W-:Y:S01]  /*b690*/  FMUL R5, R57, R5 ;  /* 0x0000000539057220 */ /* 0x010fe20000400000 */
[C---:B------:R-:W-:Y:S01]  /*b6a0*/  FMUL R6, R59.reuse, R6 ;  /* 0x000000063b067220 */ /* 0x040fe20000400000 */
[----:B------:R-:W-:-:S07]  /*b6b0*/  FMUL R7, R59, R7 ;  /* 0x000000073b077220 */ /* 0x000fce0000400000 */
[----:B------:R-:W-:Y:S01]  /*b6c0*/  HMMA.16816.F32 R4, R52, R32, R4 ;  /* 0x000000203404723c */ /* 0x000fe20000001804 */
[----:B------:R-:W0:-:S15]  /*b6d0*/  LDSM.16.M88.4 R32, [R0+UR5+0x27000] ;  /* 0x027000050020783b */ /* 0x000e1e0008000200 */
[----:B------:R-:W-:-:S03]  /*b6e0*/  NOP ;  /* 0x0000000000007918 */ /* 0x000fc60000000000 */
[----:B------:R2:W-:Y:S04]  /*b6f0*/  STL.64 [R1+0x30], R4 ;  /* 0x0000300401007387 */ /* 0x0005e80000100a00 */
[----:B------:R1:W-:Y:S04]  /*b700*/  STL.64 [R1+0x38], R6 ;  /* 0x0000380601007387 */ /* 0x0003e80000100a00 */
[----:B------:R-:W3:Y:S04]  /*b710*/  LDL.LU R23, [R1+0x3a8] ;  /* 0x0003a80001177983 */ /* 0x000ee80000300800 */
[----:B------:R-:W4:Y:S01]  /*b720*/  LDL.LU R22, [R1+0x3ac] ;  /* 0x0003ac0001167983 */ /* 0x000f220000300800 */
[----:B0-----:R-:W-:Y:S01]  /*b730*/  IMAD.MOV.U32 R9, RZ, RZ, R34 ;  /* 0x000000ffff097224 */ /* 0x001fe200078e0022 */
[----:B------:R-:W-:Y:S01]  /*b740*/  MOV R61, R35 ;  /* 0x00000023003d7202 */ /* 0x000fe20000000f00 */
[C---:B--2---:R-:W-:Y:S01]  /*b750*/  FMUL R4, R57.reuse, R20 ;  /* 0x0000001439047220 */ /* 0x044fe20000400000 */
[----:B-----5:R-:W-:Y:S01]  /*b760*/  FMUL R5, R57, R13 ;  /* 0x0000000d39057220 */ /* 0x020fe20000400000 */
[C---:B-1----:R-:W-:Y:S01]  /*b770*/  FMUL R6, R59.reuse, R12 ;  /* 0x0000000c3b067220 */ /* 0x042fe20000400000 */
[----:B------:R-:W-:-:S07]  /*b780*/  FMUL R7, R59, R8 ;  /* 0x000000083b077220 */ /* 0x000fce0000400000 */
[----:B------:R-:W-:Y:S01]  /*b790*/  HMMA.16816.F32 R32, R52, R32, R4 ;  /* 0x000000203420723c */ /* 0x000fe20000001804 */
[----:B------:R-:W0:-:S15]  /*b7a0*/  LDSM.16.M88.4 R4, [R0+UR5+0x27400] ;  /* 0x027400050004783b */ /* 0x000e1e0008000200 */
[----:B------:R-:W-:-:S03]  /*b7b0*/  NOP ;  /* 0x0000000000007918 */ /* 0x000fc60000000000 */
[----:B------:R-:W-:-:S05]  /*b7c0*/  MOV R43, R35 ;  /* 0x00000023002b7202 */ /* 0x000fca0000000f00 */
[----:B------:R-:W-:Y:S04]  /*b7d0*/  STL.64 [R1+0x920], R42 ;  /* 0x0009202a01007387 */ /* 0x000fe80000100a00 */
[----:B------:R-:W-:Y:S04]  /*b7e0*/  STL.64 [R1+0x918], R40 ;  /* 0x0009182801007387 */ /* 0x000fe80000100a00 */
[----:B0-----:R3:W-:Y:S04]  /*b7f0*/  STL [R1+0x68], R6 ;  /* 0x0000680601007387 */ /* 0x0017e80000100800 */
[----:B------:R-:W2:Y:S04]  /*b800*/  LDL.LU R50, [R1+0x138] ;  /* 0x0001380001327983 */ /* 0x000ea80000300800 */
[----:B------:R-:W2:Y:S01]  /*b810*/  LDL.LU R51, [R1+0x13c] ;  /* 0x00013c0001337983 */ /* 0x000ea20000300800 */
[----:B------:R-:W-:-:S02]  /*b820*/  IMAD.MOV.U32 R60, RZ, RZ, R7 ;  /* 0x000000ffff3c7224 */ /* 0x000fc400078e0007 */
[C---:B---3--:R-:W-:Y:S01]  /*b830*/  FMUL R6, R59.reuse, R23 ;  /* 0x000000173b067220 */ /* 0x048fe20000400000 */
[----:B----4-:R-:W-:Y:S01]  /*b840*/  FMUL R7, R59, R22 ;  /* 0x000000163b077220 */ /* 0x010fe20000400000 */
[----:B--2---:R-:W-:Y:S04]  /*b850*/  STL.64 [R1+0x928], R50 ;  /* 0x0009283201007387 */ /* 0x004fe80000100a00 */
[----:B------:R-:W2:Y:S04]  /*b860*/  LDL.LU R22, [R1+0x148] ;  /* 0x0001480001167983 */ /* 0x000ea80000300800 */
[----:B------:R-:W2:Y:S01]  /*b870*/  LDL.LU R23, [R1+0x14c] ;  /* 0x00014c0001177983 */ /* 0x000ea20000300800 */
[----:B------:R-:W-:Y:S01]  /*b880*/  IMAD.MOV.U32 R12, RZ, RZ, R32 ;  /* 0x000000ffff0c7224 */ /* 0x000fe200078e0020 */
[----:B------:R-:W-:Y:S01]  /*b890*/  MOV R32, R3 ;  /* 0x0000000300207202 */ /* 0x000fe20000000f00 */
[----:B------:R-:W-:Y:S01]  /*b8a0*/  IMAD.MOV.U32 R8, RZ, RZ, R34 ;  /* 0x000000ffff087224 */ /* 0x000fe200078e0022 */
[----:B------:R-:W-:Y:S01]  /*b8b0*/  MOV R13, R33 ;  /* 0x00000021000d7202 */ /* 0x000fe20000000f00 */
[----:B------:R-:W-:Y:S01]  /*b8c0*/  IMAD.MOV.U32 R35, RZ, RZ, R15 ;  /* 0x000000ffff237224 */ /* 0x000fe200078e000f */
[----:B------:R-:W-:Y:S01]  /*b8d0*/  MOV R34, R14 ;  /* 0x0000000e00227202 */ /* 0x000fe20000000f00 */
[----:B--2---:R-:W-:Y:S04]  /*b8e0*/  STL.64 [R1+0x930], R22 ;  /* 0x0009301601007387 */ /* 0x004fe80000100a00 */
[----:B------:R-:W2:Y:S01]  /*b8f0*/  LDL.LU R3, [R1+0x968] ;  /* 0x0009680001037983 */ /* 0x000ea20000300800 */
[----:B------:R-:W-:-:S03]  /*b900*/  IMAD.MOV.U32 R33, RZ, RZ, R2 ;  /* 0x000000ffff217224 */ /* 0x000fc600078e0002 */
[----:B------:R-:W3:Y:S04]  /*b910*/  LDL.LU R2, [R1+0x964] ;  /* 0x0009640001027983 */ /* 0x000ee80000300800 */
[----:B------:R-:W4:Y:S04]  /*b920*/  LDL.LU R14, [R1+0x960] ;  /* 0x00096000010e7983 */ /* 0x000f280000300800 */
[----:B------:R-:W5:Y:S04]  /*b930*/  LDL.LU R15, [R1+0x95c] ;  /* 0x00095c00010f7983 */ /* 0x000f680000300800 */
[----:B------:R-:W-:Y:S04]  /*b940*/  STL.64 [R1+0x950], R34 ;  /* 0x0009502201007387 */ /* 0x000fe80000100a00 */
[----:B------:R0:W-:Y:S04]  /*b950*/  STL.64 [R1+0x948], R32 ;  /* 0x0009482001007387 */ /* 0x0001e80000100a00 */
[----:B------:R-:W5:Y:S04]  /*b960*/  LDL.LU R38, [R1+0x158] ;  /* 0x0001580001267983 */ /* 0x000f680000300800 */
[----:B------:R-:W5:Y:S01]  /*b970*/  LDL.LU R39, [R1+0x15c] ;  /* 0x00015c0001277983 */ /* 0x000f620000300800 */
[----:B------:R-:W-:Y:S01]  /*b980*/  IMAD.MOV.U32 R21, RZ, RZ, R4 ;  /* 0x000000ffff157224 */ /* 0x000fe200078e0004 */
[----:B------:R-:W-:-:S02]  /*b990*/  MOV R20, R5 ;  /* 0x0000000500147202 */ /* 0x000fc40000000f00 */
[----:B--2---:R-:W-:Y:S02]  /*b9a0*/  MOV R40, R3 ;  /* 0x0000000300287202 */ /* 0x004fe40000000f00 */
[----:B------:R-:W2:Y:S01]  /*b9b0*/  LDL.LU R3, [R1+0x958] ;  /* 0x0009580001037983 */ /* 0x000ea20000300800 */
[C---:B------:R-:W-:Y:S01]  /*b9c0*/  FMUL R4, R57.reuse, R27 ;  /* 0x0000001b39047220 */ /* 0x040fe20000400000 */
[----:B------:R-:W-:Y:S01]  /*b9d0*/  FMUL R5, R57, R26 ;  /* 0x0000001a39057220 */ /* 0x000fe20000400000 */
[----:B0-----:R-:W-:Y:S01]  /*b9e0*/  MOV R32, R21 ;  /* 0x0000001500207202 */ /* 0x001fe20000000f00 */
[----:B------:R-:W-:Y:S01]  /*b9f0*/  IMAD.MOV.U32 R33, RZ, RZ, R20 ;  /* 0x000000ffff217224 */ /* 0x000fe200078e0014 */
[----:B------:R-:W2:Y:S01]  /*ba00*/  LDL.LU R41, [R1+0xa4] ;  /* 0x0000a40001297983 */ /* 0x000ea20000300800 */
[----:B----4-:R-:W-:Y:S02]  /*ba10*/  MOV R21, R14 ;  /* 0x0000000e00157202 */ /* 0x010fe40000000f00 */
[----:B---3--:R-:W-:Y:S01]  /*ba20*/  MOV R23, R2 ;  /* 0x0000000200177202 */ /* 0x008fe20000000f00 */
[----:B------:R-:W3:Y:S02]  /*ba30*/  LDL.LU R50, [R1+0x168] ;  /* 0x0001680001327983 */ /* 0x000ee40000300800 */
[----:B------:R-:W-:Y:S02]  /*ba40*/  HMMA.16816.F32 R4, R52, R32, R4 ;  /* 0x000000203404723c */ /* 0x000fe40000001804 */
[----:B------:R-:W3:Y:S01]  /*ba50*/  LDL.LU R51, [R1+0x16c] ;  /* 0x00016c0001337983 */ /* 0x000ee20000300800 */
[----:B-----5:R-:W-:Y:S01]  /*ba60*/  IMAD.MOV.U32 R20, RZ, RZ, R15 ;  /* 0x000000ffff147224 */ /* 0x020fe200078e000f */
[----:B------:R-:W-:Y:S01]  /*ba70*/  MOV R43, R18 ;  /* 0x00000012002b7202 */ /* 0x000fe20000000f00 */
[----:B------:R-:W-:Y:S01]  /*ba80*/  IMAD.MOV.U32 R42, RZ, RZ, R19 ;  /* 0x000000ffff2a7224 */ /* 0x000fe200078e0013 */
[----:B------:R-:W-:Y:S01]  /*ba90*/  MOV R47, R16 ;  /* 0x00000010002f7202 */ /* 0x000fe20000000f00 */
[----:B------:R-:W-:-:S02]  /*baa0*/  IMAD.MOV.U32 R46, RZ, RZ, R17 ;  /* 0x000000ffff2e7224 */ /* 0x000fc400078e0011 */
[----:B--2---:R-:W-:-:S10]  /*bab0*/  IMAD.MOV.U32 R22, RZ, RZ, R3 ;  /* 0x000000ffff167224 */ /* 0x004fd400078e0003 */
[----:B------:R-:W-:Y:S01]  /*bac0*/  MOV R2, R5 ;  /* 0x0000000500027202 */ /* 0x000fe20000000f00 */
[----:B------:R-:W-:Y:S01]  /*bad0*/  IMAD.MOV.U32 R14, RZ, RZ, R4 ;  /* 0x000000ffff0e7224 */ /* 0x000fe200078e0004 */
[----:B------:R-:W-:Y:S01]  /*bae0*/  MOV R27, R56 ;  /* 0x00000038001b7202 */ /* 0x000fe20000000f00 */
[----:B------:R-:W2:Y:S01]  /*baf0*/  LDL.LU R4, [R1+0x3b0] ;  /* 0x0003b00001047983 */ /* 0x000ea20000300800 */
[----:B------:R-:W-:Y:S01]  /*bb00*/  IMAD.MOV.U32 R3, RZ, RZ, R6 ;  /* 0x000000ffff037224 */ /* 0x000fe200078e0006 */
[----:B------:R-:W-:Y:S02]  /*bb10*/  MOV R15, R7 ;  /* 0x00000007000f7202 */ /* 0x000fe40000000f00 */
[----:B------:R-:W4:Y:S04]  /*bb20*/  LDL.LU R5, [R1+0x3b4] ;  /* 0x0003b40001057983 */ /* 0x000f280000300800 */
[----:B------:R-:W5:Y:S04]  /*bb30*/  LDL.LU R6, [R1+0x3b8] ;  /* 0x0003b80001067983 */ /* 0x000f680000300800 */
[----:B------:R-:W3:Y:S04]  /*bb40*/  LDL.LU R7, [R1+0x3bc] ;  /* 0x0003bc0001077983 */ /* 0x000ee80000300800 */
[----:B------:R-:W3:Y:S04]  /*bb50*/  LDL.LU R19, [R1+0x390] ;  /* 0x0003900001137983 */ /* 0x000ee80000300800 */
[----:B------:R-:W3:Y:S04]  /*bb60*/  LDL.LU R18, [R1+0x394] ;  /* 0x0003940001127983 */ /* 0x000ee80000300800 */
[----:B------:R-:W3:Y:S04]  /*bb70*/  LDL.LU R17, [R1+0x398] ;  /* 0x0003980001117983 */ /* 0x000ee80000300800 */
[----:B------:R-:W3:Y:S01]  /*bb80*/  LDL.LU R16, [R1+0x39c] ;  /* 0x00039c0001107983 */ /* 0x000ee20000300800 */
[----:B------:R-:W-:-:S03]  /*bb90*/  IMAD.MOV.U32 R26, RZ, RZ, R58 ;  /* 0x000000ffff1a7224 */ /* 0x000fc600078e003a */
[----:B------:R-:W0:Y:S01]  /*bba0*/  LDSM.16.M88.4 R32, [R0+UR5+0x27800] ;  /* 0x027800050020783b */ /* 0x000e220008000200 */
[----:B------:R-:W-:Y:S01]  /*bbb0*/  IMAD.MOV.U32 R30, RZ, RZ, R11 ;  /* 0x000000ffff1e7224 */ /* 0x000fe200078e000b */
[----:B------:R-:W-:Y:S02]  /*bbc0*/  MOV R31, R10 ;  /* 0x0000000a001f7202 */ /* 0x000fe40000000f00 */
[----:B------:R-:W-:Y:S04]  /*bbd0*/  STL [R1+0x884], R3 ;  /* 0x0008840301007387 */ /* 0x000fe80000100800 */
[----:B------:R-:W-:Y:S01]  /*bbe0*/  STL [R1+0x880], R15 ;  /* 0x0008800f01007387 */ /* 0x000fe20000100800 */
[----:B0-----:R-:W-:Y:S01]  /*bbf0*/  IMAD.MOV.U32 R11, RZ, RZ, R34 ;  /* 0x000000ffff0b7224 */ /* 0x001fe200078e0022 */
[----:B------:R-:W-:-:S02]  /*bc00*/  MOV R10, R35 ;  /* 0x00000023000a7202 */ /* 0x000fc40000000f00 */
[----:B------:R-:W3:Y:S01]  /*bc10*/  LDL.LU.64 R34, [R1+0x950] ;  /* 0x0009500001227983 */ /* 0x000ee20000300a00 */
[C---:B--2---:R-:W-:Y:S01]  /*bc20*/  FMUL R4, R57.reuse, R4 ;  /* 0x0000000439047220 */ /* 0x044fe20000400000 */
[----:B----4-:R-:W-:Y:S01]  /*bc30*/  FMUL R5, R57, R5 ;  /* 0x0000000539057220 */ /* 0x010fe20000400000 */
[C---:B-----5:R-:W-:Y:S01]  /*bc40*/  FMUL R6, R59.reuse, R6 ;  /* 0x000000063b067220 */ /* 0x060fe20000400000 */
[----:B---3--:R-:W-:Y:S01]  /*bc50*/  FMUL R7, R59, R7 ;  /* 0x000000073b077220 */ /* 0x008fe20000400000 */
[C---:B------:R-:W-:Y:S01]  /*bc60*/  FMUL R56, R57.reuse, R19 ;  /* 0x0000001339387220 */ /* 0x040fe20000400000 */
[----:B------:R-:W-:Y:S01]  /*bc70*/  FMUL R57, R57, R18 ;  /* 0x0000001239397220 */ /* 0x000fe20000400000 */
[C---:B------:R-:W-:Y:S01]  /*bc80*/  FMUL R58, R59.reuse, R17 ;  /* 0x000000113b3a7220 */ /* 0x040fe20000400000 */
[----:B------:R-:W-:Y:S02]  /*bc90*/  FMUL R59, R59, R16 ;  /* 0x000000103b3b7220 */ /* 0x000fe40000400000 */
[----:B------:R-:W0:Y:S01]  /*bca0*/  LDSM.16.M88.4 R16, [R0+UR5+0x27c00] ;  /* 0x027c00050010783b */ /* 0x000e220008000200 */
[----:B------:R-:W-:Y:S03]  /*bcb0*/  HMMA.16816.F32 R4, R52, R32, R4 ;  /* 0x000000203404723c */ /* 0x000fe60000001804 */
[----:B------:R-:W2:Y:S01]  /*bcc0*/  LDL.LU.64 R32, [R1+0x948] ;  /* 0x0009480001207983 */ /* 0x000ea20000300a00 */
[----:B0-----:R-:W-:Y:S01]  /*bcd0*/  IMAD.MOV.U32 R3, RZ, RZ, R18 ;  /* 0x000000ffff037224 */ /* 0x001fe200078e0012 */
[----:B------:R-:W-:-:S03]  /*bce0*/  MOV R15, R19 ;  /* 0x00000013000f7202 */ /* 0x000fc60000000f00 */
[----:B------:R-:W-:Y:S01]  /*bcf0*/  HMMA.16816.F32 R56, R52, R16, R56 ;  /* 0x000000103438723c */ /* 0x000fe20000001838 */
[----:B------:R-:W3:Y:S04]  /*bd00*/  LDL.LU.64 R18, [R1+0x940] ;  /* 0x0009400001127983 */ /* 0x000ee80000300a00 */
[----:B------:R-:W3:Y:S03]  /*bd10*/  LDL.LU.64 R16, [R1+0x938] ;  /* 0x0009380001107983 */ /* 0x000ee60000300a00 */
[C---:B---3--:R-:W-:Y:S01]  /*bd20*/  HMMA.16816.F32 R48, R16.reuse, R50, R20 ;  /* 0x000000321030723c */ /* 0x048fe20000001814 */
[----:B------:R-:W2:Y:S07]  /*bd30*/  LDL.LU.64 R22, [R1+0x930] ;  /* 0x0009300001167983 */ /* 0x000eae0000300a00 */
[C---:B------:R-:W-:Y:S11]  /*bd40*/  HMMA.16816.F32 R36, R16.reuse, R38, R40 ;  /* 0x000000261024723c */ /* 0x040ff60000001828 */
[----:B------:R-:W-:Y:S04]  /*bd50*/  STL.64 [R1+0x190], R48 ;  /* 0x0001903001007387 */ /* 0x000fe80000100a00 */
[----:B------:R0:W-:Y:S04]  /*bd60*/  STL.64 [R1+0x198], R50 ;  /* 0x0001983201007387 */ /* 0x0001e80000100a00 */
[----:B0-----:R-:W3:Y:S04]  /*bd70*/  LDL.LU.64 R50, [R1+0x928] ;  /* 0x0009280001327983 */ /* 0x001ee80000300a00 */
[----:B------:R-:W4:Y:S04]  /*bd80*/  LDL.LU.64 R42, [R1+0x920] ;  /* 0x00092000012a7983 */ /* 0x000f280000300a00 */
[----:B------:R-:W5:Y:S04]  /*bd90*/  LDL.LU.64 R40, [R1+0x918] ;  /* 0x0009180001287983 */ /* 0x000f680000300a00 */
[----:B------:R-:W-:Y:S04]  /*bda0*/  STL.64 [R1+0x290], R36 ;  /* 0x0002902401007387 */ /* 0x000fe80000100a00 */
[----:B------:R0:W-:Y:S04]  /*bdb0*/  STL.64 [R1+0x298], R38 ;  /* 0x0002982601007387 */ /* 0x0001e80000100a00 */
[----:B0-----:R-:W3:Y:S04]  /*bdc0*/  LDL.LU.64 R38, [R1+0x910] ;  /* 0x0009100001267983 */ /* 0x001ee80000300a00 */
[----:B------:R-:W3:Y:S01]  /*bdd0*/  LDL.LU.64 R36, [R1+0x908] ;  /* 0x0009080001247983 */ /* 0x000ee20000300a00 */
[----:B--2---:R-:W-:Y:S03]  /*bde0*/  HMMA.16816.F32 R20, R16, R22, R32 ;  /* 0x000000161014723c */ /* 0x004fe60000001820 */
[----:B------:R-:W2:Y:S04]  /*bdf0*/  LDL.LU.64 R34, [R1+0x900] ;  /* 0x0009000001227983 */ /* 0x000ea80000300a00 */
[----:B------:R-:W2:-:S12]  /*be00*/  LDL.LU.64 R32, [R1+0x8f8] ;  /* 0x0008f80001207983 */ /* 0x000e980000300a00 */
[----:B------:R-:W-:Y:S04]  /*be10*/  STL.64 [R1+0x280], R20 ;  /* 0x0002801401007387 */ /* 0x000fe80000100a00 */
[----:B------:R0:W-:Y:S04]  /*be20*/  STL.64 [R1+0x288], R22 ;  /* 0x0002881601007387 */ /* 0x0001e80000100a00 */
[----:B0-----:R-:W3:Y:S04]  /*be30*/  LDL.LU.64 R22, [R1+0x8f0] ;  /* 0x0008f00001167983 */ /* 0x001ee80000300a00 */
[----:B------:R-:W3:Y:S02]  /*be40*/  LDL.LU.64 R20, [R1+0x8e8] ;  /* 0x0008e80001147983 */ /* 0x000ee40000300a00 */
[----:B---3--:R-:W-:Y:S02]  /*be50*/  HMMA.16816.F32 R20, R16, R50, R20 ;  /* 0x000000321014723c */ /* 0x008fe40000001814 */
[----:B------:R-:W3:Y:S04]  /*be60*/  LDL.LU.64 R50, [R1+0x8e0] ;  /* 0x0008e00001327983 */ /* 0x000ee80000300a00 */
[----:B------:R-:W3:-:S13]  /*be70*/  LDL.LU.64 R48, [R1+0x8d8] ;  /* 0x0008d80001307983 */ /* 0x000eda0000300a00 */
[----:B------:R-:W-:Y:S04]  /*be80*/  STL.64 [R1+0x270], R20 ;  /* 0x0002701401007387 */ /* 0x000fe80000100a00 */
[----:B------:R0:W-:Y:S02]  /*be90*/  STL.64 [R1+0x278], R22 ;  /* 0x0002781601007387 */ /* 0x0001e40000100a00 */
[----:B0-----:R-:W-:Y:S01]  /*bea0*/  IMAD.MOV.U32 R22, RZ, RZ, R45 ;  /* 0x000000ffff167224 */ /* 0x001fe200078e002d */
[----:B------:R-:W-:Y:S01]  /*beb0*/  MOV R23, R44 ;  /* 0x0000002c00177202 */ /* 0x000fe20000000f00 */
[----:B---3--:R-:W-:Y:S01]  /*bec0*/  HMMA.16816.F32 R48, R16, R46, R48 ;  /* 0x0000002e1030723c */ /* 0x008fe20000001830 */
[----:B------:R-:W3:Y:S04]  /*bed0*/  LDL.LU.64 R46, [R1+0x8d0] ;  /* 0x0008d000012e7983 */ /* 0x000ee80000300a00 */
[----:B------:R-:W3:-:S14]  /*bee0*/  LDL.LU.64 R44, [R1+0x8c8] ;  /* 0x0008c800012c7983 */ /* 0x000edc0000300a00 */
[----:B------:R-:W-:Y:S04]  /*bef0*/  STL.64 [R1+0x160], R48 ;  /* 0x0001603001007387 */ /* 0x000fe80000100a00 */
[----:B------:R0:W-:Y:S02]  /*bf00*/  STL.64 [R1+0x168], R50 ;  /* 0x0001683201007387 */ /* 0x0001e40000100a00 */
[----:B0-----:R-:W-:Y:S01]  /*bf10*/  IMAD.MOV.U32 R50, RZ, RZ, R25 ;  /* 0x000000ffff327224 */ /* 0x001fe200078e0019 */
[----:B------:R-:W-:Y:S01]  /*bf20*/  MOV R51, R24 ;  /* 0x0000001800337202 */ /* 0x000fe20000000f00 */
[----:B---3--:R-:W-:Y:S01]  /*bf30*/  HMMA.16816.F32 R44, R16, R26, R44 ;  /* 0x0000001a102c723c */ /* 0x008fe2000000182c */
[----:B------:R-:W3:Y:S04]  /*bf40*/  LDL.LU.64 R26, [R1+0x8c0] ;  /* 0x0008c000011a7983 */ /* 0x000ee80000300a00 */
[----:B------:R-:W3:Y:S01]  /*bf50*/  LDL.LU.64 R24, [R1+0x8b8] ;  /* 0x0008b80001187983 */ /* 0x000ee20000300a00 */
[----:B------:R-:W-:Y:S01]  /*bf60*/  IMAD.MOV.U32 R54, RZ, RZ, R29 ;  /* 0x000000ffff367224 */ /* 0x000fe200078e001d */
[----:B------:R-:W-:-:S12]  /*bf70*/  MOV R55, R28 ;  /* 0x0000001c00377202 */ /* 0x000fd80000000f00 */
[----:B------:R-:W-:Y:S04]  /*bf80*/  STL.64 [R1+0x150], R44 ;  /* 0x0001502c01007387 */ /* 0x000fe80000100a00 */
[----:B------:R0:W-:Y:S04]  /*bf90*/  STL.64 [R1+0x158], R46 ;  /* 0x0001582e01007387 */ /* 0x0001e80000100a00 */
[----:B0-----:R-:W2:Y:S04]  /*bfa0*/  LDL.LU R46, [R1+0xf8] ;  /* 0x0000f800012e7983 */ /* 0x001ea80000300800 */
[----:B------:R-:W2:Y:S01]  /*bfb0*/  LDL.LU R47, [R1+0xfc] ;  /* 0x0000fc00012f7983 */ /* 0x000ea20000300800 */
[C---:B---3--:R-:W-:Y:S03]  /*bfc0*/  HMMA.16816.F32 R24, R16.reuse, R30, R24 ;  /* 0x0000001e1018723c */ /* 0x048fe60000001818 */
[----:B------:R-:W3:Y:S04]  /*bfd0*/  LDL.LU.64 R30, [R1+0x8b0] ;  /* 0x0008b000011e7983 */ /* 0x000ee80000300a00 */
[----:B------:R-:W3:Y:S01]  /*bfe0*/  LDL.LU.64 R28, [R1+0x8a8] ;  /* 0x0008a800011c7983 */ /* 0x000ee20000300a00 */
[C---:B------:R-:W-:Y:S11]  /*bff0*/  HMMA.16816.F32 R20, R16.reuse, R22, R36 ;  /* 0x000000161014723c */ /* 0x040ff60000001824 */
[----:B------:R-:W-:Y:S04]  /*c000*/  STL.64 [R1+0x140], R24 ;  /* 0x0001401801007387 */ /* 0x000fe80000100a00 */
[----:B------:R2:W-:Y:S02]  /*c010*/  STL.64 [R1+0x148], R26 ;  /* 0x0001481a01007387 */ /* 0x0005e40000100a00 */
[----:B--2---:R-:W-:Y:S01]  /*c020*/  HMMA.16816.F32 R24, R16, R50, R32 ;  /* 0x000000321018723c */ /* 0x004fe20000001820 */
[----:B------:R-:W-:Y:S01]  /*c030*/  IMAD.MOV.U32 R34, RZ, RZ, R9 ;  /* 0x000000ffff227224 */ /* 0x000fe200078e0009 */
[----:B------:R-:W-:Y:S01]  /*c040*/  MOV R35, R61 ;  /* 0x0000003d00237202 */ /* 0x000fe20000000f00 */
[----:B------:R-:W-:Y:S01]  /*c050*/  IMAD.MOV.U32 R36, RZ, RZ, R12 ;  /* 0x000000ffff247224 */ /* 0x000fe200078e000c */
[----:B------:R-:W-:Y:S01]  /*c060*/  MOV R37, R13 ;  /* 0x0000000d00257202 */ /* 0x000fe20000000f00 */
[----:B------:R-:W-:Y:S01]  /*c070*/  IMAD.MOV.U32 R38, RZ, RZ, R8 ;  /* 0x000000ffff267224 */ /* 0x000fe200078e0008 */
[----:B----4-:R-:W-:-:S02]  /*c080*/  MOV R39, R43 ;  /* 0x0000002b00277202 */ /* 0x010fc40000000f00 */
[----:B---3--:R-:W-:-:S15]  /*c090*/  HMMA.16816.F32 R28, R16, R46, R28 ;  /* 0x0000002e101c723c */ /* 0x008fde000000181c */
[----:B------:R-:W-:-:S04]  /*c0a0*/  NOP ;  /* 0x0000000000007918 */ /* 0x000fc80000000000 */
[----:B------:R-:W-:Y:S04]  /*c0b0*/  STL.64 [R1+0x130], R28 ;  /* 0x0001301c01007387 */ /* 0x000fe80000100a00 */
[----:B------:R-:W-:Y:S04]  /*c0c0*/  STL.64 [R1+0x138], R30 ;  /* 0x0001381e01007387 */ /* 0x000fe80000100a00 */
[----:B------:R-:W-:Y:S04]  /*c0d0*/  STL.64 [R1+0x120], R24 ;  /* 0x0001201801007387 */ /* 0x000fe80000100a00 */
[----:B------:R-:W-:Y:S04]  /*c0e0*/  STL.64 [R1+0x128], R26 ;  /* 0x0001281a01007387 */ /* 0x000fe80000100a00 */
[----:B------:R-:W2:Y:S04]  /*c0f0*/  LDL.LU R9, [R1+0x8a0] ;  /* 0x0008a00001097983 */ /* 0x000ea80000300800 */
[----:B------:R-:W-:Y:S04]  /*c100*/  STL.64 [R1+0x110], R20 ;  /* 0x0001101401007387 */ /* 0x000fe80000100a00 */
[----:B------:R0:W-:Y:S04]  /*c110*/  STL.64 [R1+0x118], R22 ;  /* 0x0001181601007387 */ /* 0x0001e80000100a00 */
[----:B------:R-:W3:Y:S04]  /*c120*/  LDL.LU R61, [R1+0x89c] ;  /* 0x00089c00013d7983 */ /* 0x000ee80000300800 */
[----:B------:R-:W3:Y:S04]  /*c130*/  LDL.LU R12, [R1+0x898] ;  /* 0x00089800010c7983 */ /* 0x000ee80000300800 */
[----:B------:R-:W4:Y:S04]  /*c140*/  LDL.LU R13, [R1+0x894] ;  /* 0x00089400010d7983 */ /* 0x000f280000300800 */
[----:B------:R-:W2:Y:S04]  /*c150*/  LDL.LU R8, [R1+0x890] ;  /* 0x0008900001087983 */ /* 0x000ea80000300800 */
[----:B------:R-:W5:Y:S01]  /*c160*/  LDL.LU R43, [R1+0x88c] ;  /* 0x00088c00012b7983 */ /* 0x000f620000300800 */
[----:B------:R-:W-:Y:S01]  /*c170*/  MOV R46, R3 ;  /* 0x00000003002e7202 */ /* 0x000fe20000000f00 */
[----:B------:R-:W-:-:S02]  /*c180*/  IMAD.MOV.U32 R47, RZ, RZ, R15 ;  /* 0x000000ffff2f7224 */ /* 0x000fc400078e000f */
[--C-:B---3--:R-:W-:Y:S01]  /*c190*/  FFMA R12, R12, UR11, -R61.reuse ;  /* 0x0000000b0c0c7c23 */ /* 0x108fe2000800083d */
[----:B----4-:R-:W-:-:S03]  /*c1a0*/  FFMA R13, R13, UR11, -R61 ;  /* 0x0000000b0d0d7c23 */ /* 0x010fc6000800083d */
[----:B------:R-:W-:Y:S01]  /*c1b0*/  FMUL R12, R12, 1.4426950216293334961 ;  /* 0x3fb8aa3b0c0c7820 */ /* 0x000fe20000400000 */
[----:B------:R-:W-:-:S03]  /*c1c0*/  FMUL R13, R13, 1.4426950216293334961 ;  /* 0x3fb8aa3b0d0d7820 */ /* 0x000fc60000400000 */
[----:B0-----:R-:W0:Y:S01]  /*c1d0*/  MUFU.EX2 R22, R12 ;  /* 0x0000000c00167308 */ /* 0x001e220000000800 */
[----:B-----5:R-:W-:Y:S07]  /*c1e0*/  HMMA.16816.F32 R24, R16, R54, R40 ;  /* 0x000000361018723c */ /* 0x020fee0000001828 */
[----:B------:R-:W1:Y:S01]  /*c1f0*/  MUFU.EX2 R23, R13 ;  /* 0x0000000d00177308 */ /* 0x000e620000000800 */
[----:B--2---:R-:W-:Y:S02]  /*c200*/  IMAD.MOV.U32 R50, RZ, RZ, R9 ;  /* 0x000000ffff327224 */ /* 0x004fe400078e0009 */
[----:B------:R-:W2:Y:S04]  /*c210*/  LDL.LU R9, [R1+0x888] ;  /* 0x0008880001097983 */ /* 0x000ea80000300800 */
[----:B------:R-:W3:Y:S04]  /*c220*/  LDL.LU R51, [R1+0xbc] ;  /* 0x0000bc0001337983 */ /* 0x000ee80000300800 */
[----:B0-----:R-:W-:Y:S04]  /*c230*/  STL [R1+0x328], R22 ;  /* 0x0003281601007387 */ /* 0x001fe80000100800 */
[----:B-1----:R-:W-:Y:S04]  /*c240*/  STL [R1+0x32c], R23 ;  /* 0x00032c1701007387 */ /* 0x002fe80000100800 */
[----:B------:R-:W3:Y:S04]  /*c250*/  LDL.LU R40, [R1+0x30] ;  /* 0x0000300001287983 */ /* 0x000ee80000300800 */
[----:B------:R-:W-:Y:S04]  /*c260*/  STL.64 [R1+0x100], R24 ;  /* 0x0001001801007387 */ /* 0x000fe80000100a00 */
[----:B------:R0:W-:Y:S04]  /*c270*/  STL.64 [R1+0x108], R26 ;  /* 0x0001081a01007387 */ /* 0x0001e80000100a00 */
[----:B------:R-:W3:Y:S04]  /*c280*/  LDL.LU R41, [R1+0x34] ;  /* 0x0000340001297983 */ /* 0x000ee80000300800 */
[----:B------:R-:W3:Y:S04]  /*c290*/  LDL.LU R42, [R1+0x38] ;  /* 0x00003800012a7983 */ /* 0x000ee80000300800 */
[----:B------:R-:W3:Y:S04]  /*c2a0*/  LDL.LU R43, [R1+0x3c] ;  /* 0x00003c00012b7983 */ /* 0x000ee80000300800 */
[----:B------:R-:W4:Y:S04]  /*c2b0*/  LDL.LU R3, [R1+0x884] ;  /* 0x0008840001037983 */ /* 0x000f280000300800 */
[----:B------:R-:W5:Y:S01]  /*c2c0*/  LDL.LU R15, [R1+0x880] ;  /* 0x00088000010f7983 */ /* 0x000f620000300800 */
[----:B------:R-:W-:Y:S01]  /*c2d0*/  MOV R55, R60 ;  /* 0x0000003c00377202 */ /* 0x000fe20000000f00 */
[----:B------:R-:W-:-:S02]  /*c2e0*/  IMAD.MOV.U32 R28, RZ, RZ, R14 ;  /* 0x000000ffff1c7224 */ /* 0x000fc400078e000e */
[----:B------:R-:W2:Y:S04]  /*c2f0*/  LDL.LU R54, [R1+0x68] ;  /* 0x0000680001367983 */ /* 0x000ea80000300800 */
[----:B------:R-:W2:Y:S04]  /*c300*/  LDL.LU R60, [R1+0x87c] ;  /* 0x00087c00013c7983 */ /* 0x000ea80000300800 */
[----:B------:R-:W3:Y:S01]  /*c310*/  LDL.LU R14, [R1+0x878] ;  /* 0x00087800010e7983 */ /* 0x000ee20000300800 */
[----:B------:R-:W-:Y:S01]  /*c320*/  MOV R29, R2 ;  /* 0x00000002001d7202 */ /* 0x000fe20000000f00 */
[----:B0-----:R-:W-:-:S02]  /*c330*/  IMAD.MOV.U32 R26, RZ, RZ, R11 ;  /* 0x000000ffff1a7224 */ /* 0x001fc400078e000b */
[----:B------:R-:W3:Y:S01]  /*c340*/  LDL.LU R2, [R1+0x874] ;  /* 0x0008740001027983 */ /* 0x000ee20000300800 */
[----:B------:R-:W-:-:S04]  /*c350*/  FFMA R8, R8, UR11, -R61 ;  /* 0x0000000b08087c23 */ /* 0x000fc8000800083d */
[----:B------:R-:W-:Y:S01]  /*c360*/  FMUL R8, R8, 1.4426950216293334961 ;  /* 0x3fb8aa3b08087820 */ /* 0x000fe20000400000 */
[----:B----4-:R-:W-:Y:S02]  /*c370*/  IMAD.MOV.U32 R30, RZ, RZ, R3 ;  /* 0x000000ffff1e7224 */ /* 0x010fe400078e0003 */
[----:B------:R-:W4:Y:S01]  /*c380*/  LDL.LU R3, [R1+0x870] ;  /* 0x0008700001037983 */ /* 0x000f220000300800 */
[----:B-----5:R-:W-:-:S03]  /*c390*/  MOV R31, R15 ;  /* 0x0000000f001f7202 */ /* 0x020fc60000000f00 */
[----:B------:R-:W5:Y:S04]  /*c3a0*/  LDL.LU R15, [R1+0x86c] ;  /* 0x00086c00010f7983 */ /* 0x000f680000300800 */
[----:B------:R-:W4:Y:S01]  /*c3b0*/  LDL.LU R11, [R1+0x868] ;  /* 0x00086800010b7983 */ /* 0x000f220000300800 */
[----:B--2---:R-:W-:Y:S01]  /*c3c0*/  FFMA R9, R9, UR11, -R61 ;  /* 0x0000000b09097c23 */ /* 0x004fe2000800083d */
[----:B------:R-:W0:Y:S03]  /*c3d0*/  MUFU.EX2 R20, R8 ;  /* 0x0000000800147308 */ /* 0x000e260000000800 */
[----:B------:R-:W-:Y:S01]  /*c3e0*/  FMUL R9, R9, 1.4426950216293334961 ;  /* 0x3fb8aa3b09097820 */ /* 0x000fe20000400000 */
[----:B---3--:R-:W-:Y:S01]  /*c3f0*/  FFMA R14, R14, UR11, -R60 ;  /* 0x0000000b0e0e7c23 */ /* 0x008fe2000800083c */
[C---:B------:R-:W-:Y:S03]  /*c400*/  HMMA.16816.F32 R40, R16.reuse, R50, R40 ;  /* 0x000000321028723c */ /* 0x040fe60000001828 */
[----:B------:R-:W-:Y:S01]  /*c410*/  FMUL R14, R14, 1.4426950216293334961 ;  /* 0x3fb8aa3b0e0e7820 */ /* 0x000fe20000400000 */
[----:B------:R-:W1:Y:S04]  /*c420*/  MUFU.EX2 R13, R9 ;  /* 0x00000009000d7308 */ /* 0x000e680000000800 */
[----:B------:R-:W-:Y:S04]  /*c430*/  HMMA.16816.F32 R36, R16, R34, R36 ;  /* 0x000000221024723c */ /* 0x000fe80000001824 */
[----:B------:R-:W2:Y:S01]  /*c440*/  MUFU.EX2 R21, R14 ;  /* 0x0000000e00157308 */ /* 0x000ea20000000800 */
[----:B------:R-:W-:-:S02]  /*c450*/  MOV R27, R10 ;  /* 0x0000000a001b7202 */ /* 0x000fc40000000f00 */
[----:B------:R-:W3:Y:S04]  /*c460*/  LDL.LU R10, [R1+0x864] ;  /* 0x00086400010a7983 */ /* 0x000ee80000300800 */
[----:B0-----:R-:W-:Y:S04]  /*c470*/  STL [R1+0x330], R20 ;  /* 0x0003301401007387 */ /* 0x001fe80000100800 */
[----:B-1----:R-:W-:Y:S04]  /*c480*/  STL [R1+0x334], R13 ;  /* 0x0003340d01007387 */ /* 0x002fe80000100800 */
[----:B------:R-:W-:Y:S04]  /*c490*/  STL.64 [R1+0xf0], R40 ;  /* 0x0000f02801007387 */ /* 0x000fe80000100a00 */
[----:B------:R-:W-:Y:S04]  /*c4a0*/  STL.64 [R1+0xf8], R42 ;  /* 0x0000f82a01007387 */ /* 0x000fe80000100a00 */
[----:B--2---:R-:W-:Y:S04]  /*c4b0*/  STL [R1+0x10], R21 ;  /* 0x0000101501007387 */ /* 0x004fe80000100800 */
[----:B------:R-:W2:Y:S04]  /*c4c0*/  LDL.LU R32, [R1+0x230] ;  /* 0x0002300001207983 */ /* 0x000ea80000300800 */
[----:B------:R-:W-:Y:S04]  /*c4d0*/  STL.64 [R1+0xe0], R36 ;  /* 0x0000e02401007387 */ /* 0x000fe80000100a00 */
[----:B------:R0:W-:Y:S01]  /*c4e0*/  STL.64 [R1+0xe8], R38 ;  /* 0x0000e82601007387 */ /* 0x0001e20000100a00 */
[----:B----4-:R-:W-:-:S03]  /*c4f0*/  IMAD.MOV.U32 R33, RZ, RZ, R11 ;  /* 0x000000ffff217224 */ /* 0x010fc600078e000b */
[----:B------:R-:W4:Y:S01]  /*c500*/  LDL.LU R11, [R1+0x860] ;  /* 0x00086000010b7983 */ /* 0x000f220000300800 */
[----:B-----5:R-:W-:-:S04]  /*c510*/  FFMA R15, R15, UR11, -R60 ;  /* 0x0000000b0f0f7c23 */ /* 0x020fc8000800083c */
[----:B------:R-:W-:-:S04]  /*c520*/  FMUL R15, R15, 1.4426950216293334961 ;  /* 0x3fb8aa3b0f0f7820 */ /* 0x000fc80000400000 */
[----:B------:R-:W1:Y:S02]  /*c530*/  MUFU.EX2 R14, R15 ;  /* 0x0000000f000e7308 */ /* 0x000e640000000800 */
[----:B-1----:R-:W-:Y:S04]  /*c540*/  STL [R1+0x14], R14 ;  /* 0x0000140e01007387 */ /* 0x002fe80000100800 */
[----:B------:R-:W2:Y:S04]  /*c550*/  LDL.LU R34, [R1+0x238] ;  /* 0x0002380001227983 */ /* 0x000ea80000300800 */
[----:B------:R-:W2:Y:S01]  /*c560*/  LDL.LU R35, [R1+0x23c] ;  /* 0x00023c0001237983 */ /* 0x000ea20000300800 */
[----:B---3--:R-:W-:Y:S01]  /*c570*/  FFMA R10, R10, UR11, -R60 ;  /* 0x0000000b0a0a7c23 */ /* 0x008fe2000800083c */
[----:B------:R-:W-:Y:S01]  /*c580*/  LOP3.LUT R0, R0, 0x40, RZ, 0x3c, !PT ;  /* 0x0000004000007812 */ /* 0x000fe200078e3cff */
[----:B0-----:R-:W-:Y:S01]  /*c590*/  IMAD.MOV.U32 R39, RZ, RZ, R2 ;  /* 0x000000ffff277224 */ /* 0x001fe200078e0002 */
[C---:B------:R-:W-:Y:S01]  /*c5a0*/  HMMA.16816.F32 R24, R16.reuse, R26, R4 ;  /* 0x0000001a1018723c */ /* 0x040fe20000001804 */
[----:B------:R-:W-:Y:S01]  /*c5b0*/  FMUL R10, R10, 1.4426950216293334961 ;  /* 0x3fb8aa3b0a0a7820 */ /* 0x000fe20000400000 */
[----:B------:R-:W3:Y:S03]  /*c5c0*/  LDL.LU R36, [R1+0x220] ;  /* 0x0002200001247983 */ /* 0x000ee60000300800 */
[----:B------:R-:W0:Y:S01]  /*c5d0*/  MUFU.EX2 R12, R10 ;  /* 0x0000000a000c7308 */ /* 0x000e220000000800 */
[----:B------:R-:W2:Y:S02]  /*c5e0*/  LDSM.16.M88.4 R48, [R0+UR5+0x20000] ;  /* 0x020000050030783b */ /* 0x000ea40008000200 */
[----:B------:R-:W-:Y:S01]  /*c5f0*/  HMMA.16816.F32 R4, R16, R46, R56 ;  /* 0x0000002e1004723c */ /* 0x000fe20000001838 */
[----:B------:R-:W-:Y:S01]  /*c600*/  MOV R38, R3 ;  /* 0x0000000300267202 */ /* 0x000fe20000000f00 */
[----:B------:R-:W3:Y:S04]  /*c610*/  LDL.LU R37, [R1+0x224] ;  /* 0x0002240001257983 */ /* 0x000ee80000300800 */
[----:B------:R-:W5:Y:S04]  /*c620*/  LDL.LU R3, [R1+0x170] ;  /* 0x0001700001037983 */ /* 0x000f680000300800 */
[----:B------:R-:W-:Y:S04]  /*c630*/  LDSM.16.M88.4 R44, [R0+UR5+0x20800] ;  /* 0x02080005002c783b */ /* 0x000fe80008000200 */
[----:B0-----:R-:W-:Y:S01]  /*c640*/  STL [R1+0x320], R12 ;  /* 0x0003200c01007387 */ /* 0x001fe20000100800 */
[----:B------:R-:W-:-:S02]  /*c650*/  F2FP.F16.F32.PACK_AB R58, R13, R20 ;  /* 0x000000140d3a723e */ /* 0x000fc400000000ff */
[----:B------:R-:W-:Y:S02]  /*c660*/  F2FP.F16.F32.PACK_AB R57, R14, R21 ;  /* 0x000000150e39723e */ /* 0x000fe400000000ff */
[----:B------:R-:W-:Y:S01]  /*c670*/  F2FP.F16.F32.PACK_AB R56, R23, R22 ;  /* 0x000000161738723e */ /* 0x000fe200000000ff */
[----:B----4-:R-:W-:-:S04]  /*c680*/  FFMA R11, R11, UR11, -R60 ;  /* 0x0000000b0b0b7c23 */ /* 0x010fc8000800083c */
[----:B------:R-:W-:Y:S02]  /*c690*/  FMUL R2, R11, 1.4426950216293334961 ;  /* 0x3fb8aa3b0b027820 */ /* 0x000fe40000400000 */
[----:B------:R-:W-:Y:S04]  /*c6a0*/  HMMA.16816.F32 R8, R16, R54, R28 ;  /* 0x000000361008723c */ /* 0x000fe8000000181c */
[----:B------:R-:W0:-:S15]  /*c6b0*/  MUFU.EX2 R2, R2 ;  /* 0x0000000200027308 */ /* 0x000e1e0000000800 */
[----:B------:R-:W-:Y:S04]  /*c6c0*/  STL.64 [R1+0xd0], R8 ;  /* 0x0000d00801007387 */ /* 0x000fe80000100a00 */
[----:B------:R-:W-:Y:S04]  /*c6d0*/  STL.64 [R1+0xd8], R10 ;  /* 0x0000d80a01007387 */ /* 0x000fe80000100a00 */
[----:B------:R-:W4:Y:S04]  /*c6e0*/  LDL.LU R52, [R1+0x174] ;  /* 0x0001740001347983 */ /* 0x000f280000300800 */
[----:B------:R-:W4:Y:S04]  /*c6f0*/  LDL.LU R53, [R1+0x90] ;  /* 0x0000900001357983 */ /* 0x000f280000300800 */
[----:B------:R-:W-:Y:S04]  /*c700*/  STL.64 [R1+0x260], R24 ;  /* 0x0002601801007387 */ /* 0x000fe80000100a00 */
[----:B------:R-:W-:Y:S04]  /*c710*/  STL.64 [R1+0x268], R26 ;  /* 0x0002681a01007387 */ /* 0x000fe80000100a00 */
[----:B0-----:R-:W-:Y:S04]  /*c720*/  STL [R1+0x324], R2 ;  /* 0x0003240201007387 */ /* 0x001fe80000100800 */
[----:B------:R-:W-:Y:S01]  /*c730*/  STL.64 [R1+0x250], R4 ;  /* 0x0002500401007387 */ /* 0x000fe20000100a00 */
[----:B------:R-:W-:-:S03]  /*c740*/  F2FP.F16.F32.PACK_AB R59, R2, R12 ;  /* 0x0000000c023b723e */ /* 0x000fc600000000ff */
[----:B------:R2:W-:Y:S04]  /*c750*/  STL.64 [R1+0x258], R6 ;  /* 0x0002580601007387 */ /* 0x0005e80000100a00 */
[----:B------:R-:W4:Y:S04]  /*c760*/  LDL.LU R30, [R1+0x94] ;  /* 0x00009400011e7983 */ /* 0x000f280000300800 */
[----:B------:R-:W4:Y:S04]  /*c770*/  LDL.LU R20, [R1+0x210] ;  /* 0x0002100001147983 */ /* 0x000f280000300800 */
[----:B------:R-:W4:Y:S04]  /*c780*/  LDL.LU R21, [R1+0x214] ;  /* 0x0002140001157983 */ /* 0x000f280000300800 */
[----:B------:R-:W4:Y:S04]  /*c790*/  LDL.LU R22, [R1+0x218] ;  /* 0x0002180001167983 */ /* 0x000f280000300800 */
[----:B------:R-:W4:Y:S04]  /*c7a0*/  LDL.LU R23, [R1+0x21c] ;  /* 0x00021c0001177983 */ /* 0x000f280000300800 */
[----:B------:R-:W4:Y:S01]  /*c7b0*/  LDL.LU R31, [R1+0x178] ;  /* 0x00017800011f7983 */ /* 0x000f220000300800 */
[----:B--2---:R-:W-:Y:S03]  /*c7c0*/  HMMA.16816.F32 R4, R56, R48, R32 ;  /* 0x000000303804723c */ /* 0x004fe60000001820 */
[----:B------:R-:W2:Y:S04]  /*c7d0*/  LDL.LU R24, [R1+0x180] ;  /* 0x0001800001187983 */ /* 0x000ea80000300800 */
        /* <DEDUP_REMOVED lines=10> */
[----:B------:R-:W-:Y:S01]  /*c880*/  LDSM.16.M88.4 R12, [R0+UR5+0x20c00] ;  /* 0x020c0005000c783b */ /* 0x000fe20008000200 */
[----:B-----5:R-:W-:-:S03]  /*c890*/  FFMA R2, R3, UR11, -R61 ;  /* 0x0000000b03027c23 */ /* 0x020fc6000800083d */
[----:B------:R-:W3:Y:S01]  /*c8a0*/  LDSM.16.M88.4 R8, [R0+UR5+0x20400] ;  /* 0x020400050008783b */ /* 0x000ee20008000200 */
[----:B------:R-:W-:Y:S01]  /*c8b0*/  FMUL R3, R2, 1.4426950216293334961 ;  /* 0x3fb8aa3b02037820 */ /* 0x000fe20000400000 */
[----:B---3--:R-:W-:Y:S02]  /*c8c0*/  HMMA.16816.F32 R16, R56, R8, R36 ;  /* 0x000000083810723c */ /* 0x008fe40000001824 */
[----:B------:R-:W-:Y:S01]  /*c8d0*/  LDSM.16.M88.4 R36, [R0+UR5+0x21800] ;  /* 0x021800050024783b */ /* 0x000fe20008000200 */
[--C-:B----4-:R-:W-:Y:S02]  /*c8e0*/  FFMA R2, R52, UR11, -R61.reuse ;  /* 0x0000000b34027c23 */ /* 0x110fe4000800083d */
[----:B------:R0:W1:Y:S02]  /*c8f0*/  MUFU.EX2 R52, R3 ;  /* 0x0000000300347308 */ /* 0x0000640000000800 */
[----:B0-----:R-:W-:Y:S01]  /*c900*/  FMUL R3, R2, 1.4426950216293334961 ;  /* 0x3fb8aa3b02037820 */ /* 0x001fe20000400000 */
[----:B------:R-:W-:-:S05]  /*c910*/  FFMA R2, R53, UR11, -R61 ;  /* 0x0000000b35027c23 */ /* 0x000fca000800083d */
[----:B------:R0:W3:Y:S02]  /*c920*/  MUFU.EX2 R53, R3 ;  /* 0x0000000300357308 */ /* 0x0000e40000000800 */
[----:B0-----:R-:W-:Y:S01]  /*c930*/  FMUL R3, R2, 1.4426950216293334961 ;  /* 0x3fb8aa3b02037820 */ /* 0x001fe20000400000 */
[----:B------:R-:W-:-:S05]  /*c940*/  FFMA R2, R30, UR11, -R61 ;  /* 0x0000000b1e027c23 */ /* 0x000fca000800083d */
[----:B------:R0:W-:Y:S02]  /*c950*/  MUFU.EX2 R48, R3 ;  /* 0x0000000300307308 */ /* 0x0001e40000000800 */
[----:B0-----:R-:W-:-:S06]  /*c960*/  FMUL R3, R2, 1.4426950216293334961 ;  /* 0x3fb8aa3b02037820 */ /* 0x001fcc0000400000 */
[----:B------:R0:W4:Y:S01]  /*c970*/  MUFU.EX2 R49, R3 ;  /* 0x0000000300317308 */ /* 0x0001220000000800 */
[--C-:B------:R-:W-:Y:S02]  /*c980*/  FFMA R2, R31, UR11, -R60.reuse ;  /* 0x0000000b1f027c23 */ /* 0x100fe4000800083c */
[----:B------:R-:W5:Y:S02]  /*c990*/  LDSM.16.M88.4 R28, [R0+UR5+0x21000] ;  /* 0x02100005001c783b */ /* 0x000f640008000200 */
[----:B0-----:R-:W-:Y:S01]  /*c9a0*/  FMUL R3, R2, 1.4426950216293334961 ;  /* 0x3fb8aa3b02037820 */ /* 0x001fe20000400000 */
[--C-:B--2---:R-:W-:Y:S01]  /*c9b0*/  FFMA R2, R35, UR11, -R60.reuse ;  /* 0x0000000b23027c23 */ /* 0x104fe2000800083c */
[----:B------:R-:W-:Y:S01]  /*c9c0*/  HMMA.16816.F32 R24, R56, R12, R24 ;  /* 0x0000000c3818723c */ /* 0x000fe20000001818 */
[----:B-1----:R0:W-:Y:S02]  /*c9d0*/  STL [R1+0x318], R52 ;  /* 0x0003183401007387 */ /* 0x0021e40000100800 */
[----:B------:R-:W-:Y:S01]  /*c9e0*/  FMUL R2, R2, 1.4426950216293334961 ;  /* 0x3fb8aa3b02027820 */ /* 0x000fe20000400000 */
[----:B------:R1:W-:Y:S01]  /*c9f0*/  MUFU.EX2 R12, R3 ;  /* 0x00000003000c7308 */ /* 0x0003e20000000800 */
[----:B------:R-:W2:Y:S07]  /*ca00*/  LDSM.16.M88.4 R32, [R0+UR5+0x21400] ;  /* 0x021400050020783b */ /* 0x000eae0008000200 */
[----:B------:R0:W3:Y:S01]  /*ca10*/  MUFU.EX2 R13, R2 ;  /* 0x00000002000d7308 */ /* 0x0000e20000000800 */
[----:B-1----:R-:W-:-:S04]  /*ca20*/  FFMA R3, R54, UR11, -R60 ;  /* 0x0000000b36037c23 */ /* 0x002fc8000800083c */
[----:B------:R-:W-:Y:S01]  /*ca30*/  FMUL R3, R3, 1.4426950216293334961 ;  /* 0x3fb8aa3b03037820 */ /* 0x000fe20000400000 */
[----:B0-----:R-:W-:-:S04]  /*ca40*/  FFMA R2, R55, UR11, -R60 ;  /* 0x0000000b37027c23 */ /* 0x001fc8000800083c */
[----:B------:R-:W-:Y:S01]  /*ca50*/  FMUL R2, R2, 1.4426950216293334961 ;  /* 0x3fb8aa3b02027820 */ /* 0x000fe20000400000 */
[----:B------:R-:W-:Y:S08]  /*ca60*/  MUFU.EX2 R8, R3 ;  /* 0x0000000300087308 */ /* 0x000ff00000000800 */
[----:B------:R-:W0:Y:S01]  /*ca70*/  MUFU.EX2 R9, R2 ;  /* 0x0000000200097308 */ /* 0x000e220000000800 */
[----:B------:R-:W-:Y:S01]  /*ca80*/  HMMA.16816.F32 R20, R56, R44, R20 ;  /* 0x0000002c3814723c */ /* 0x000fe20000001814 */
[----:B---3--:R1:W-:Y:S01]  /*ca90*/  STL [R1+0x314], R53 ;  /* 0x0003143501007387 */ /* 0x0083e20000100800 */
[----:B------:R-:W-:-:S02]  /*caa0*/  F2FP.F16.F32.PACK_AB R52, R53, R52 ;  /* 0x000000343534723e */ /* 0x000fc400000000ff */
[----:B----4-:R-:W-:Y:S02]  /*cab0*/  F2FP.F16.F32.PACK_AB R54, R49, R48 ;  /* 0x000000303136723e */ /* 0x010fe400000000ff */
[----:B-1----:R-:W-:Y:S02]  /*cac0*/  F2FP.F16.F32.PACK_AB R53, R13, R12 ;  /* 0x0000000c0d35723e */ /* 0x002fe400000000ff */
[----:B0-----:R-:W-:Y:S01]  /*cad0*/  F2FP.F16.F32.PACK_AB R55, R9, R8 ;  /* 0x000000080937723e */ /* 0x001fe200000000ff */
[----:B------:R-:W-:Y:S04]  /*cae0*/  STL [R1+0x698], R61 ;  /* 0x0006983d01007387 */ /* 0x000fe80000100800 */
[----:B------:R0:W-:Y:S02]  /*caf0*/  STL [R1+0x31c], R48 ;  /* 0x00031c3001007387 */ /* 0x0001e40000100800 */
[----:B------:R-:W-:Y:S02]  /*cb00*/  HMMA.16816.F32 R4, R52, R50, R4 ;  /* 0x000000323404723c */ /* 0x000fe40000001804 */
[----:B------:R-:W-:Y:S04]  /*cb10*/  STL [R1+0x310], R49 ;  /* 0x0003103101007387 */ /* 0x000fe80000100800 */
[----:B------:R-:W-:Y:S04]  /*cb20*/  STL [R1+0x304], R12 ;  /* 0x0003040c01007387 */ /* 0x000fe80000100800 */
[----:B------:R-:W-:Y:S04]  /*cb30*/  STL [R1+0x684], R60 ;  /* 0x0006843c01007387 */ /* 0x000fe80000100800 */
[----:B------:R-:W-:Y:S04]  /*cb40*/  STL [R1+0x300], R13 ;  /* 0x0003000d01007387 */ /* 0x000fe80000100800 */
[----:B------:R-:W-:Y:S04]  /*cb50*/  STL [R1+0x308], R8 ;  /* 0x0003080801007387 */ /* 0x000fe80000100800 */
[----:B------:R1:W-:Y:S01]  /*cb60*/  STL [R1+0x30c], R9 ;  /* 0x00030c0901007387 */ /* 0x0003e20000100800 */
[----:B-----5:R-:W-:Y:S03]  /*cb70*/  HMMA.16816.F32 R40, R56, R28, R40 ;  /* 0x0000001c3828723c */ /* 0x020fe60000001828 */
[----:B0-----:R-:W2:Y:S05]  /*cb80*/  LDL.LU R48, [R1+0x1f0] ;  /* 0x0001f00001307983 */ /* 0x001eaa0000300800 */
[C---:B-1----:R-:W-:Y:S08]  /*cb90*/  HMMA.16816.F32 R8, R52.reuse, R10, R16 ;  /* 0x0000000a3408723c */ /* 0x042ff00000001810 */
[C---:B------:R-:W-:Y:S01]  /*cba0*/  HMMA.16816.F32 R16, R52.reuse, R46, R20 ;  /* 0x0000002e3410723c */ /* 0x040fe20000001814 */
[----:B------:R0:W-:Y:S07]  /*cbb0*/  STL.64 [R1+0x3c0], R4 ;  /* 0x0003c00401007387 */ /* 0x0001ee0000100a00 */
[C---:B------:R-:W-:Y:S01]  /*cbc0*/  HMMA.16816.F32 R12, R52.reuse, R14, R24 ;  /* 0x0000000e340c723c */ /* 0x040fe20000001818 */
[----:B------:R1:W-:Y:S04]  /*cbd0*/  STL.64 [R1+0x3c8], R6 ;  /* 0x0003c80601007387 */ /* 0x0003e80000100a00 */
[----:B------:R-:W2:Y:S04]  /*cbe0*/  LDL.LU R49, [R1+0x1f4] ;  /* 0x0001f40001317983 */ /* 0x000ea80000300800 */
[----:B------:R-:W2:Y:S04]  /*cbf0*/  LDL.LU R50, [R1+0x1f8] ;  /* 0x0001f80001327983 */ /* 0x000ea80000300800 */
[----:B------:R-:W2:Y:S04]  /*cc00*/  LDL.LU R51, [R1+0x1fc] ;  /* 0x0001fc0001337983 */ /* 0x000ea80000300800 */
[----:B0-----:R-:W3:Y:S04]  /*cc10*/  LDL.LU R4, [R1+0x1d0] ;  /* 0x0001d00001047983 */ /* 0x001ee80000300800 */
[----:B------:R-:W3:Y:S04]  /*cc20*/  LDL.LU R5, [R1+0x1d4] ;  /* 0x0001d40001057983 */ /* 0x000ee80000300800 */
[----:B-1----:R-:W3:Y:S04]  /*cc30*/  LDL.LU R6, [R1+0x1d8] ;  /* 0x0001d80001067983 */ /* 0x002ee80000300800 */
[----:B------:R-:W3:Y:S04]  /*cc40*/  LDL.LU R7, [R1+0x1dc] ;  /* 0x0001dc0001077983 */ /* 0x000ee80000300800 */
[----:B------:R-:W-:Y:S04]  /*cc50*/  STL.64 [R1+0x3d0], R8 ;  /* 0x0003d00801007387 */ /* 0x000fe80000100a00 */
[----:B------:R-:W-:Y:S04]  /*cc60*/  STL.64 [R1+0x3d8], R10 ;  /* 0x0003d80a01007387 */ /* 0x000fe80000100a00 */
[----:B------:R-:W-:Y:S04]  /*cc70*/  STL.64 [R1+0x3f0], R16 ;  /* 0x0003f01001007387 */ /* 0x000fe80000100a00 */
[----:B------:R-:W-:Y:S04]  /*cc80*/  STL.64 [R1+0x3f8], R18 ;  /* 0x0003f81201007387 */ /* 0x000fe80000100a00 */
[----:B------:R-:W-:Y:S04]  /*cc90*/  STL.64 [R1+0x3e0], R12 ;  /* 0x0003e00c01007387 */ /* 0x000fe80000100a00 */
[----:B------:R0:W-:Y:S04]  /*cca0*/  STL.64 [R1+0x3e8], R14 ;  /* 0x0003e80e01007387 */ /* 0x0001e80000100a00 */
[----:B------:R-:W4:Y:S01]  /*ccb0*/  LDL.LU R24, [R1+0x190] ;  /* 0x0001900001187983 */ /* 0x000f220000300800 */
[----:B0-----:R-:W-:Y:S03]  /*ccc0*/  HMMA.16816.F32 R12, R52, R30, R40 ;  /* 0x0000001e340c723c */ /* 0x001fe60000001828 */
[----:B------:R-:W-:-:S15]  /*ccd0*/  LDSM.16.M88.4 R28, [R0+UR5+0x23000] ;  /* 0x02300005001c783b */ /* 0x000fde0008000200 */
[----:B------:R-:W-:Y:S01]  /*cce0*/  NOP ;  /* 0x0000000000007918 */ /* 0x000fe20000000000 */
[----:B------:R0:W-:Y:S04]  /*ccf0*/  STL.64 [R1+0x420], R12 ;  /* 0x0004200c01007387 */ /* 0x0001e80000100a00 */
[----:B------:R1:W-:Y:S04]  /*cd00*/  STL.64 [R1+0x428], R14 ;  /* 0x0004280e01007387 */ /* 0x0003e80000100a00 */
[----:B------:R-:W4:Y:S04]  /*cd10*/  LDL.LU R25, [R1+0x194] ;  /* 0x0001940001197983 */ /* 0x000f280000300800 */
[----:B------:R-:W5:Y:S04]  /*cd20*/  LDL.LU R26, [R1+0x198] ;  /* 0x00019800011a7983 */ /* 0x000f680000300800 */
[----:B------:R-:W5:Y:S04]  /*cd30*/  LDL.LU R27, [R1+0x19c] ;  /* 0x00019c00011b7983 */ /* 0x000f680000300800 */
[----:B-----5:R-:W-:Y:S04]  /*cd40*/  STL.64 [R1+0x800], R26 ;  /* 0x0008001a01007387 */ /* 0x020fe80000100a00 */
[----:B----4-:R-:W-:Y:S04]  /*cd50*/  STL.64 [R1+0x7f8], R24 ;  /* 0x0007f81801007387 */ /* 0x010fe80000100a00 */
[----:B0-----:R-:W4:Y:S04]  /*cd60*/  LDL.LU R12, [R1+0x2a0] ;  /* 0x0002a000010c7983 */ /* 0x001f280000300800 */
[----:B------:R-:W4:Y:S04]  /*cd70*/  LDL.LU R13, [R1+0x2a4] ;  /* 0x0002a400010d7983 */ /* 0x000f280000300800 */
[----:B-1----:R-:W5:Y:S04]  /*cd80*/  LDL.LU R14, [R1+0x2a8] ;  /* 0x0002a800010e7983 */ /* 0x002f680000300800 */
[----:B------:R-:W5:Y:S01]  /*cd90*/  LDL.LU R15, [R1+0x2ac] ;  /* 0x0002ac00010f7983 */ /* 0x000f620000300800 */
[----:B--2---:R-:W-:Y:S03]  /*cda0*/  HMMA.16816.F32 R8, R56, R32, R48 ;  /* 0x000000203808723c */ /* 0x004fe60000001830 */
[----:B------:R-:W-:Y:S04]  /*cdb0*/  LDSM.16.M88.4 R24, [R0+UR5+0x22800] ;  /* 0x022800050018783b */ /* 0x000fe80008000200 */
[----:B-----5:R-:W-:Y:S04]  /*cdc0*/  STL.64 [R1+0x810], R14 ;  /* 0x0008100e01007387 */ /* 0x020fe80000100a00 */
[----:B----4-:R-:W-:Y:S04]  /*cdd0*/  STL.64 [R1+0x808], R12 ;  /* 0x0008080c01007387 */ /* 0x010fe80000100a00 */
[----:B------:R-:W2:Y:S04]  /*cde0*/  LDL.LU R40, [R1+0x2b0] ;  /* 0x0002b00001287983 */ /* 0x000ea80000300800 */
[----:B------:R-:W2:Y:S04]  /*cdf0*/  LDL.LU R41, [R1+0x2b4] ;  /* 0x0002b40001297983 */ /* 0x000ea80000300800 */
[----:B------:R-:W4:Y:S04]  /*ce00*/  LDL.LU R42, [R1+0x2b8] ;  /* 0x0002b800012a7983 */ /* 0x000f280000300800 */
[----:B------:R-:W4:Y:S04]  /*ce10*/  LDL.LU R43, [R1+0x2bc] ;  /* 0x0002bc00012b7983 */ /* 0x000f280000300800 */
[----:B------:R-:W0:Y:S02]  /*ce20*/  LDSM.16.M88.4 R12, [R0+UR5+0x21c00] ;  /* 0x021c0005000c783b */ /* 0x000e240008000200 */
[----:B0-----:R-:W-:Y:S01]  /*ce30*/  MOV R17, R12 ;  /* 0x0000000c00117202 */ /* 0x001fe20000000f00 */
[----:B------:R-:W-:Y:S01]  /*ce40*/  IMAD.MOV.U32 R16, RZ, RZ, R13 ;  /* 0x000000ffff107224 */ /* 0x000fe200078e000d */
[----:B------:R-:W-:Y:S01]  /*ce50*/  MOV R49, R14 ;  /* 0x0000000e00317202 */ /* 0x000fe20000000f00 */
[----:B------:R-:W-:-:S02]  /*ce60*/  IMAD.MOV.U32 R48, RZ, RZ, R15 ;  /* 0x000000ffff307224 */ /* 0x000fc400078e000f */
[----:B------:R-:W0:Y:S01]  /*ce70*/  LDSM.16.M88.4 R12, [R0+UR5+0x22000] ;  /* 0x02200005000c783b */ /* 0x000e220008000200 */
[----:B------:R-:W-:Y:S01]  /*ce80*/  HMMA.16816.F32 R8, R52, R34, R8 ;  /* 0x000000223408723c */ /* 0x000fe20000001808 */
[----:B0-----:R-:W-:Y:S01]  /*ce90*/  MOV R19, R12 ;  /* 0x0000000c00137202 */ /* 0x001fe20000000f00 */
[----:B------:R-:W-:Y:S01]  /*cea0*/  IMAD.MOV.U32 R18, RZ, RZ, R13 ;  /* 0x000000ffff127224 */ /* 0x000fe200078e000d */
[----:B----4-:R-:W-:Y:S04]  /*ceb0*/  STL.64 [R1+0x820], R42 ;  /* 0x0008202a01007387 */ /* 0x010fe80000100a00 */
[----:B--2---:R-:W-:Y:S04]  /*cec0*/  STL.64 [R1+0x818], R40 ;  /* 0x0008182801007387 */ /* 0x004fe80000100a00 */
[----:B------:R-:W-:Y:S04]  /*ced0*/  STL.64 [R1+0x828], R48 ;  /* 0x0008283001007387 */ /* 0x000fe80000100a00 */
[----:B------:R-:W-:Y:S04]  /*cee0*/  STL.64 [R1+0x238], R14 ;  /* 0x0002380e01007387 */ /* 0x000fe80000100a00 */
[----:B------:R-:W0:Y:S04]  /*cef0*/  LDSM.16.M88.4 R12, [R0+UR5+0x22c00] ;  /* 0x022c0005000c783b */ /* 0x000e280008000200 */
[----:B------:R-:W1:Y:S04]  /*cf00*/  LDSM.16.M88.4 R40, [R0+UR5+0x22400] ;  /* 0x022400050028783b */ /* 0x000e680008000200 */
[----:B0-----:R0:W-:Y:S01]  /*cf10*/  STL.64 [R1+0x208], R14 ;  /* 0x0002080e01007387 */ /* 0x0011e20000100a00 */
[----:B------:R-:W-:-:S03]  /*cf20*/  MOV R3, R12 ;  /* 0x0000000c00037202 */ /* 0x000fc60000000f00 */
[----:B-1----:R-:W-:Y:S01]  /*cf30*/  STL.64 [R1+0x228], R42 ;  /* 0x0002282a01007387 */ /* 0x002fe20000100a00 */
[----:B------:R-:W-:-:S03]  /*cf40*/  IMAD.MOV.U32 R2, RZ, RZ, R13 ;  /* 0x000000ffff027224 */ /* 0x000fc600078e000d */
[----:B------:R1:W-:Y:S04]  /*cf50*/  STL.64 [R1+0x830], R40 ;  /* 0x0008302801007387 */ /* 0x0003e80000100a00 */
[----:B------:R-:W2:Y:S04]  /*cf60*/  LDL.LU R12, [R1+0x1a0] ;  /* 0x0001a000010c7983 */ /* 0x000ea80000300800 */
[----:B------:R-:W-:Y:S04]  /*cf70*/  STL.64 [R1+0x410], R8 ;  /* 0x0004100801007387 */ /* 0x000fe80000100a00 */
[----:B------:R-:W-:Y:S04]  /*cf80*/  STL.64 [R1+0x418], R10 ;  /* 0x0004180a01007387 */ /* 0x000fe80000100a00 */
[----:B------:R-:W2:Y:S04]  /*cf90*/  LDL.LU R13, [R1+0x1a4] ;  /* 0x0001a400010d7983 */ /* 0x000ea80000300800 */
[----:B0-----:R-:W4:Y:S04]  /*cfa0*/  LDL.LU R14, [R1+0x1a8] ;  /* 0x0001a800010e7983 */ /* 0x001f280000300800 */
[----:B------:R-:W4:Y:S04]  /*cfb0*/  LDL.LU R15, [R1+0x1ac] ;  /* 0x0001ac00010f7983 */ /* 0x000f280000300800 */
[----:B----4-:R-:W-:Y:S04]  /*cfc0*/  STL.64 [R1+0x840], R14 ;  /* 0x0008400e01007387 */ /* 0x010fe80000100a00 */
[----:B--2---:R-:W-:Y:S04]  /*cfd0*/  STL.64 [R1+0x838], R12 ;  /* 0x0008380c01007387 */ /* 0x004fe80000100a00 */
[----:B------:R-:W2:Y:S04]  /*cfe0*/  LDL.LU R48, [R1+0x1e0] ;  /* 0x0001e00001307983 */ /* 0x000ea80000300800 */
[----:B------:R-:W2:Y:S04]  /*cff0*/  LDL.LU R49, [R1+0x1e4] ;  /* 0x0001e40001317983 */ /* 0x000ea80000300800 */
[----:B------:R-:W4:Y:S04]  /*d000*/  LDL.LU R50, [R1+0x1e8] ;  /* 0x0001e80001327983 */ /* 0x000f280000300800 */
[----:B------:R-:W4:Y:S01]  /*d010*/  LDL.LU R51, [R1+0x1ec] ;  /* 0x0001ec0001337983 */ /* 0x000f220000300800 */
[----:B-1----:R-:W-:Y:S01]  /*d020*/  MOV R40, R19 ;  /* 0x0000001300287202 */ /* 0x002fe20000000f00 */
[----:B------:R-:W-:Y:S01]  /*d030*/  IMAD.MOV.U32 R41, RZ, RZ, R18 ;  /* 0x000000ffff297224 */ /* 0x000fe200078e0012 */
[----:B---3--:R-:W-:Y:S01]  /*d040*/  HMMA.16816.F32 R4, R56, R36, R4 ;  /* 0x000000243804723c */ /* 0x008fe20000001804 */
[----:B----4-:R-:W-:Y:S04]  /*d050*/  STL.64 [R1+0x850], R50 ;  /* 0x0008503201007387 */ /* 0x010fe80000100a00 */
[----:B--2---:R-:W-:Y:S04]  /*d060*/  STL.64 [R1+0x848], R48 ;  /* 0x0008483001007387 */ /* 0x004fe80000100a00 */
[----:B------:R0:W-:Y:S04]  /*d070*/  STL.64 [R1+0x858], R40 ;  /* 0x0008582801007387 */ /* 0x0001e80000100a00 */
[----:B0-----:R-:W2:Y:S04]  /*d080*/  LDL.LU R40, [R1+0x2e0] ;  /* 0x0002e00001287983 */ /* 0x001ea80000300800 */
[----:B------:R-:W2:Y:S04]  /*d090*/  LDL.LU R41, [R1+0x2e4] ;  /* 0x0002e40001297983 */ /* 0x000ea80000300800 */
[----:B------:R-:W2:Y:S04]  /*d0a0*/  LDL.LU R42, [R1+0x2e8] ;  /* 0x0002e800012a7983 */ /* 0x000ea80000300800 */
[----:B------:R-:W2:Y:S04]  /*d0b0*/  LDL.LU R43, [R1+0x2ec] ;  /* 0x0002ec00012b7983 */ /* 0x000ea80000300800 */
[----:B------:R-:W3:Y:S01]  /*d0c0*/  LDL.LU R12, [R1+0x2d0] ;  /* 0x0002d000010c7983 */ /* 0x000ee20000300800 */
[----:B------:R-:W-:Y:S03]  /*d0d0*/  HMMA.16816.F32 R36, R52, R38, R4 ;  /* 0x000000263424723c */ /* 0x000fe60000001804 */
[----:B------:R-:W3:Y:S04]  /*d0e0*/  LDL.LU R13, [R1+0x2d4] ;  /* 0x0002d400010d7983 */ /* 0x000ee80000300800 */
[----:B------:R-:W3:Y:S04]  /*d0f0*/  LDL.LU R14, [R1+0x2d8] ;  /* 0x0002d800010e7983 */ /* 0x000ee80000300800 */
[----:B------:R-:W3:Y:S04]  /*d100*/  LDL.LU R15, [R1+0x2dc] ;  /* 0x0002dc00010f7983 */ /* 0x000ee80000300800 */
[----:B------:R-:W-:Y:S04]  /*d110*/  STL.64 [R1+0x218], R26 ;  /* 0x0002181a01007387 */ /* 0x000fe80000100a00 */
[----:B------:R-:W4:Y:S04]  /*d120*/  LDL.LU R8, [R1+0x1c0] ;  /* 0x0001c00001087983 */ /* 0x000f280000300800 */
[----:B------:R-:W4:Y:S04]  /*d130*/  LDL.LU R9, [R1+0x1c4] ;  /* 0x0001c40001097983 */ /* 0x000f280000300800 */
[----:B------:R-:W4:Y:S04]  /*d140*/  LDL.LU R10, [R1+0x1c8] ;  /* 0x0001c800010a7983 */ /* 0x000f280000300800 */
[----:B------:R-:W4:Y:S04]  /*d150*/  LDL.LU R11, [R1+0x1cc] ;  /* 0x0001cc00010b7983 */ /* 0x000f280000300800 */
[----:B------:R-:W5:Y:S04]  /*d160*/  LDL.LU R20, [R1+0x280] ;  /* 0x0002800001147983 */ /* 0x000f680000300800 */
[----:B------:R-:W5:Y:S04]  /*d170*/  LDL.LU R21, [R1+0x284] ;  /* 0x0002840001157983 */ /* 0x000f680000300800 */
[----:B------:R-:W-:Y:S04]  /*d180*/  STL.64 [R1+0x1f8], R30 ;  /* 0x0001f81e01007387 */ /* 0x000fe80000100a00 */
[----:B------:R-:W5:Y:S04]  /*d190*/  LDL.LU R22, [R1+0x288] ;  /* 0x0002880001167983 */ /* 0x000f680000300800 */
[----:B------:R-:W5:Y:S01]  /*d1a0*/  LDL.LU R23, [R1+0x28c] ;  /* 0x00028c0001177983 */ /* 0x000f620000300800 */
[----:B------:R-:W-:-:S03]  /*d1b0*/  IMAD.MOV.U32 R49, RZ, RZ, R16 ;  /* 0x000000ffff317224 */ /* 0x000fc600078e0010 */
[----:B------:R-:W3:Y:S01]  /*d1c0*/  LDL.LU R44, [R1+0x290] ;  /* 0x00029000012c7983 */ /* 0x000ee20000300800 */
[----:B------:R-:W-:-:S03]  /*d1d0*/  MOV R48, R17 ;  /* 0x0000001100307202 */ /* 0x000fc60000000f00 */
        /* <DEDUP_REMOVED lines=8> */
[----:B------:R0:W-:Y:S04]  /*d260*/  STL.64 [R1+0x400], R36 ;  /* 0x0004002401007387 */ /* 0x0001e80000100a00 */
[----:B------:R1:W-:Y:S04]  /*d270*/  STL.64 [R1+0x408], R38 ;  /* 0x0004082601007387 */ /* 0x0003e80000100a00 */
[----:B------:R-:W3:Y:S04]  /*d280*/  LDL.LU R5, [R1+0x1b4] ;  /* 0x0001b40001057983 */ /* 0x000ee80000300800 */
[----:B------:R-:W3:Y:S04]  /*d290*/  LDL.LU R6, [R1+0x1b8] ;  /* 0x0001b80001067983 */ /* 0x000ee80000300800 */
[----:B------:R-:W3:Y:S04]  /*d2a0*/  LDL.LU R7, [R1+0x1bc] ;  /* 0x0001bc0001077983 */ /* 0x000ee80000300800 */
[----:B0-----:R-:W3:Y:S04]  /*d2b0*/  LDL.LU R36, [R1+0x2c0] ;  /* 0x0002c00001247983 */ /* 0x001ee80000300800 */
[----:B------:R-:W3:Y:S04]  /*d2c0*/  LDL.LU R37, [R1+0x2c4] ;  /* 0x0002c40001257983 */ /* 0x000ee80000300800 */
[----:B-1----:R-:W3:Y:S04]  /*d2d0*/  LDL.LU R38, [R1+0x2c8] ;  /* 0x0002c80001267983 */ /* 0x002ee80000300800 */
[----:B------:R-:W3:Y:S01]  /*d2e0*/  LDL.LU R39, [R1+0x2cc] ;  /* 0x0002cc0001277983 */ /* 0x000ee20000300800 */
[----:B--2---:R-:W-:Y:S03]  /*d2f0*/  HMMA.16816.F32 R48, R56, R48, R40 ;  /* 0x000000303830723c */ /* 0x004fe60000001828 */
[----:B------:R-:W3:-:S15]  /*d300*/  LDL.LU.64 R40, [R1+0x858] ;  /* 0x0008580001287983 */ /* 0x000ede0000300a00 */
[----:B------:R-:W-:Y:S01]  /*d310*/  NOP ;  /* 0x0000000000007918 */ /* 0x000fe20000000000 */
[----:B------:R-:W-:Y:S04]  /*d320*/  STL.64 [R1+0xc0], R48 ;  /* 0x0000c03001007387 */ /* 0x000fe80000100a00 */
[----:B------:R0:W-:Y:S04]  /*d330*/  STL.64 [R1+0xc8], R50 ;  /* 0x0000c83201007387 */ /* 0x0001e80000100a00 */
[----:B0-----:R-:W2:Y:S04]  /*d340*/  LDL.LU.64 R50, [R1+0x850] ;  /* 0x0008500001327983 */ /* 0x001ea80000300a00 */
[----:B------:R-:W2:Y:S01]  /*d350*/  LDL.LU.64 R48, [R1+0x848] ;  /* 0x0008480001307983 */ /* 0x000ea20000300a00 */
[----:B---3--:R-:W-:Y:S03]  /*d360*/  HMMA.16816.F32 R40, R56, R40, R12 ;  /* 0x000000283828723c */ /* 0x008fe6000000180c */
[----:B------:R-:W3:Y:S04]  /*d370*/  LDL.LU.64 R14, [R1+0x840] ;  /* 0x00084000010e7983 */ /* 0x000ee80000300a00 */
[----:B------:R-:W3:-:S12]  /*d380*/  LDL.LU.64 R12, [R1+0x838] ;  /* 0x00083800010c7983 */ /* 0x000ed80000300a00 */
[----:B------:R0:W-:Y:S04]  /*d390*/  STL.64 [R1+0xb0], R40 ;  /* 0x0000b02801007387 */ /* 0x0001e80000100a00 */
[----:B------:R2:W-:Y:S04]  /*d3a0*/  STL.64 [R1+0xb8], R42 ;  /* 0x0000b82a01007387 */ /* 0x0005e80000100a00 */
[----:B0-----:R-:W2:Y:S01]  /*d3b0*/  LDL.LU.64 R40, [R1+0x830] ;  /* 0x0008300001287983 */ /* 0x001ea20000300a00 */
[----:B------:R-:W-:Y:S01]  /*d3c0*/  MOV R32, R3 ;  /* 0x0000000300207202 */ /* 0x000fe20000000f00 */
[----:B------:R-:W-:-:S07]  /*d3d0*/  IMAD.MOV.U32 R33, RZ, RZ, R2 ;  /* 0x000000ffff217224 */ /* 0x000fce00078e0002 */
[C---:B------:R-:W-:Y:S08]  /*d3e0*/  HMMA.16816.F32 R32, R56.reuse, R32, R4 ;  /* 0x000000203820723c */ /* 0x040ff00000001804 */
[C---:B---3--:R-:W-:Y:S08]  /*d3f0*/  HMMA.16816.F32 R24, R56.reuse, R24, R12 ;  /* 0x000000183818723c */ /* 0x048ff0000000180c */
[----:B--2---:R-:W-:Y:S01]  /*d400*/  HMMA.16816.F32 R40, R56, R40, R48 ;  /* 0x000000283828723c */ /* 0x004fe20000001830 */
[----:B------:R-:W2:-:S15]  /*d410*/  LDL.LU.64 R48, [R1+0x828] ;  /* 0x0008280001307983 */ /* 0x000e9e0000300a00 */
[----:B------:R-:W-:-:S03]  /*d420*/  NOP ;  /* 0x0000000000007918 */ /* 0x000fc60000000000 */
[----:B------:R-:W-:Y:S04]  /*d430*/  STL.64 [R1+0xa0], R40 ;  /* 0x0000a02801007387 */ /* 0x000fe80000100a00 */
[----:B------:R0:W-:Y:S04]  /*d440*/  STL.64 [R1+0xa8], R42 ;  /* 0x0000a82a01007387 */ /* 0x0001e80000100a00 */
[----:B0-----:R-:W3:Y:S04]  /*d450*/  LDL.LU.64 R42, [R1+0x820] ;  /* 0x00082000012a7983 */ /* 0x001ee80000300a00 */
[----:B------:R-:W3:Y:S04]  /*d460*/  LDL.LU.64 R40, [R1+0x818] ;  /* 0x0008180001287983 */ /* 0x000ee80000300a00 */
[----:B------:R-:W2:Y:S04]  /*d470*/  LDL.LU.64 R14, [R1+0x810] ;  /* 0x00081000010e7983 */ /* 0x000ea80000300a00 */
[----:B------:R-:W2:Y:S04]  /*d480*/  LDL.LU.64 R12, [R1+0x808] ;  /* 0x00080800010c7983 */ /* 0x000ea80000300a00 */
[----:B------:R-:W-:Y:S04]  /*d490*/  STL.64 [R1+0x90], R24 ;  /* 0x0000901801007387 */ /* 0x000fe80000100a00 */
[----:B------:R0:W-:Y:S04]  /*d4a0*/  STL.64 [R1+0x98], R26 ;  /* 0x0000981a01007387 */ /* 0x0001e80000100a00 */
[----:B0-----:R-:W5:Y:S04]  /*d4b0*/  LDL.LU.64 R26, [R1+0x800] ;  /* 0x00080000011a7983 */ /* 0x001f680000300a00 */
[----:B------:R-:W5:Y:S04]  /*d4c0*/  LDL.LU.64 R24, [R1+0x7f8] ;  /* 0x0007f80001187983 */ /* 0x000f680000300a00 */
[----:B------:R-:W-:Y:S04]  /*d4d0*/  STL.64 [R1+0x80], R32 ;  /* 0x0000802001007387 */ /* 0x000fe80000100a00 */
[----:B------:R-:W-:Y:S01]  /*d4e0*/  STL.64 [R1+0x88], R34 ;  /* 0x0000882201007387 */ /* 0x000fe20000100a00 */
[C---:B----4-:R-:W-:Y:S03]  /*d4f0*/  HMMA.16816.F32 R4, R56.reuse, R28, R8 ;  /* 0x0000001c3804723c */ /* 0x050fe60000001808 */
[----:B------:R-:W0:Y:S04]  /*d500*/  LDSM.16.M88.4 R32, [R0+UR5+0x23400] ;  /* 0x023400050020783b */ /* 0x000e280008000200 */
[----:B------:R-:W1:Y:S04]  /*d510*/  LDSM.16.M88.4 R28, [R0+UR5+0x23800] ;  /* 0x02380005001c783b */ /* 0x000e680008000200 */
[----:B------:R-:W4:Y:S08]  /*d520*/  LDSM.16.M88.4 R8, [R0+UR5+0x23c00] ;  /* 0x023c00050008783b */ /* 0x000f300008000200 */
[----:B------:R-:W-:Y:S04]  /*d530*/  STL.64 [R1+0x70], R4 ;  /* 0x0000700401007387 */ /* 0x000fe80000100a00 */
[----:B------:R-:W-:Y:S04]  /*d540*/  STL.64 [R1+0x78], R6 ;  /* 0x0000780601007387 */ /* 0x000fe80000100a00 */
[----:B------:R-:W2:Y:S04]  /*d550*/  LDSM.16.M88.4 R4, [R0+UR5+0x24000] ;  /* 0x024000050004783b */ /* 0x000ea80008000200 */
[----:B0-----:R0:W-:Y:S04]  /*d560*/  STL.64 [R1+0x1e8], R34 ;  /* 0x0001e82201007387 */ /* 0x0011e80000100a00 */
[----:B-1----:R3:W-:Y:S01]  /*d570*/  STL.64 [R1+0x1d8], R30 ;  /* 0x0001d81e01007387 */ /* 0x0027e20000100a00 */
[----:B0-----:R-:W-:-:S15]  /*d580*/  HMMA.16816.F32 R32, R56, R32, R36 ;  /* 0x000000203820723c */ /* 0x001fde0000001824 */
[----:B------:R-:W-:-:S04]  /*d590*/  NOP ;  /* 0x0000000000007918 */ /* 0x000fc80000000000 */
[----:B------:R-:W-:Y:S04]  /*d5a0*/  STL.64 [R1+0x60], R32 ;  /* 0x0000602001007387 */ /* 0x000fe80000100a00 */
[----:B------:R-:W-:Y:S04]  /*d5b0*/  STL.64 [R1+0x68], R34 ;  /* 0x0000682201007387 */ /* 0x000fe80000100a00 */
[----:B----4-:R2:W-:Y:S01]  /*d5c0*/  STL.64 [R1+0x1c8], R10 ;  /* 0x0001c80a01007387 */ /* 0x0105e20000100a00 */
[C---:B---3--:R-:W-:Y:S08]  /*d5d0*/  HMMA.16816.F32 R28, R56.reuse, R28, R40 ;  /* 0x0000001c381c723c */ /* 0x048ff00000001828 */
[C---:B--2---:R-:W-:Y:S11]  /*d5e0*/  HMMA.16816.F32 R8, R56.reuse, R8, R12 ;  /* 0x000000083808723c */ /* 0x044ff6000000180c */
[----:B------:R-:W-:Y:S04]  /*d5f0*/  STL.64 [R1+0x50], R28 ;  /* 0x0000501c01007387 */ /* 0x000fe80000100a00 */
[----:B------:R-:W-:Y:S04]  /*d600*/  STL.64 [R1+0x58], R30 ;  /* 0x0000581e01007387 */ /* 0x000fe80000100a00 */
[----:B------:R5:W-:Y:S02]  /*d610*/  STL.64 [R1+0x1b8], R6 ;  /* 0x0001b80601007387 */ /* 0x000be40000100a00 */
[C---:B-----5:R-:W-:Y:S02]  /*d620*/  HMMA.16816.F32 R4, R56.reuse, R4, R24 ;  /* 0x000000043804723c */ /* 0x060fe40000001818 */
[----:B------:R-:W-:Y:S04]  /*d630*/  STL.64 [R1+0x40], R8 ;  /* 0x0000400801007387 */ /* 0x000fe80000100a00 */
[----:B------:R-:W-:Y:S04]  /*d640*/  STL.64 [R1+0x48], R10 ;  /* 0x0000480a01007387 */ /* 0x000fe80000100a00 */
[----:B------:R-:W2:Y:S04]  /*d650*/  LDL.LU R2, [R1+0x464] ;  /* 0x0004640001027983 */ /* 0x000ea80000300800 */
[----:B------:R-:W2:Y:S04]  /*d660*/  LDL.LU R61, [R1+0x468] ;  /* 0x00046800013d7983 */ /* 0x000ea80000300800 */
[----:B------:R-:W0:Y:S04]  /*d670*/  LDSM.16.M88.4 R8, [R0+UR5+0x24400] ;  /* 0x024400050008783b */ /* 0x000e280008000200 */
[----:B------:R-:W-:Y:S04]  /*d680*/  STL.64 [R1+0x30], R4 ;  /* 0x0000300401007387 */ /* 0x000fe80000100a00 */
[----:B------:R-:W-:Y:S04]  /*d690*/  STL.64 [R1+0x38], R6 ;  /* 0x0000380601007387 */ /* 0x000fe80000100a00 */
[----:B------:R-:W1:Y:S04]  /*d6a0*/  LDSM.16.M88.4 R4, [R0+UR5+0x24800] ;  /* 0x024800050004783b */ /* 0x000e680008000200 */
[----:B------:R-:W3:Y:S04]  /*d6b0*/  LDL.LU R24, [R1+0x160] ;  /* 0x0001600001187983 */ /* 0x000ee80000300800 */
[----:B------:R-:W3:Y:S04]  /*d6c0*/  LDL.LU R25, [R1+0x164] ;  /* 0x0001640001197983 */ /* 0x000ee80000300800 */
[----:B------:R-:W3:Y:S04]  /*d6d0*/  LDL.LU R26, [R1+0x168] ;  /* 0x00016800011a7983 */ /* 0x000ee80000300800 */
[----:B------:R-:W3:Y:S04]  /*d6e0*/  LDL.LU R27, [R1+0x16c] ;  /* 0x00016c00011b7983 */ /* 0x000ee80000300800 */
[----:B------:R-:W4:Y:S04]  /*d6f0*/  LDL.LU R50, [R1+0x438] ;  /* 0x0004380001327983 */ /* 0x000f280000300800 */
[----:B------:R-:W4:Y:S04]  /*d700*/  LDL.LU R3, [R1+0x450] ;  /* 0x0004500001037983 */ /* 0x000f280000300800 */
[----:B------:R-:W5:Y:S01]  /*d710*/  LDL.LU R51, [R1+0x46c] ;  /* 0x00046c0001337983 */ /* 0x000f620000300800 */
[C---:B0-----:R-:W-:Y:S03]  /*d720*/  HMMA.16816.F32 R12, R56.reuse, R8, R44 ;  /* 0x00000008380c723c */ /* 0x041fe6000000182c */
[----:B------:R0:W-:Y:S04]  /*d730*/  STL.64 [R1+0x1a8], R10 ;  /* 0x0001a80a01007387 */ /* 0x0001e80000100a00 */
[----:B-1----:R-:W-:Y:S01]  /*d740*/  STL.64 [R1+0x198], R6 ;  /* 0x0001980601007387 */ /* 0x002fe20000100a00 */
[C---:B0-----:R-:W-:Y:S03]  /*d750*/  HMMA.16816.F32 R8, R56.reuse, R4, R20 ;  /* 0x000000043808723c */ /* 0x041fe60000001814 */
[----:B------:R-:W0:Y:S08]  /*d760*/  LDSM.16.M88.4 R4, [R0+UR5+0x24c00] ;  /* 0x024c00050004783b */ /* 0x000e300008000200 */
[----:B------:R1:W-:Y:S04]  /*d770*/  STL.64 [R1+0x20], R12 ;  /* 0x0000200c01007387 */ /* 0x0003e80000100a00 */
[----:B------:R0:W-:Y:S04]  /*d780*/  STL.64 [R1+0x28], R14 ;  /* 0x0000280e01007387 */ /* 0x0001e80000100a00 */
[----:B0-----:R0:W-:Y:S04]  /*d790*/  STL.64 [R1+0x188], R6 ;  /* 0x0001880601007387 */ /* 0x0011e80000100a00 */
[----:B------:R-:W-:Y:S04]  /*d7a0*/  STL.64 [R1], R8 ;  /* 0x0000000801007387 */ /* 0x000fe80000100a00 */
[----:B------:R-:W-:Y:S04]  /*d7b0*/  STL.64 [R1+0x8], R10 ;  /* 0x0000080a01007387 */ /* 0x000fe80000100a00 */
[----:B-1----:R-:W4:Y:S04]  /*d7c0*/  LDL.LU R12, [R1+0x150] ;  /* 0x00015000010c7983 */ /* 0x002f280000300800 */
[----:B------:R-:W4:Y:S04]  /*d7d0*/  LDL.LU R13, [R1+0x154] ;  /* 0x00015400010d7983 */ /* 0x000f280000300800 */
[----:B------:R-:W4:Y:S04]  /*d7e0*/  LDL.LU R14, [R1+0x158] ;  /* 0x00015800010e7983 */ /* 0x000f280000300800 */
[----:B------:R-:W4:Y:S01]  /*d7f0*/  LDL.LU R15, [R1+0x15c] ;  /* 0x00015c00010f7983 */ /* 0x000f220000300800 */
[----:B0-----:R-:W-:Y:S03]  /*d800*/  HMMA.16816.F32 R4, R56, R4, R16 ;  /* 0x000000043804723c */ /* 0x001fe60000001810 */
        /* <DEDUP_REMOVED lines=12> */
[----:B------:R-:W-:Y:S04]  /*d8d0*/  STL.64 [R1+0x718], R6 ;  /* 0x0007180601007387 */ /* 0x000fe80000100a00 */
[----:B------:R-:W-:Y:S04]  /*d8e0*/  STL.64 [R1+0x710], R4 ;  /* 0x0007100401007387 */ /* 0x000fe80000100a00 */
[----:B------:R-:W0:Y:S04]  /*d8f0*/  LDSM.16.M88.4 R4, [R0+UR5+0x25000] ;  /* 0x025000050004783b */ /* 0x000e280008000200 */
[----:B0-----:R-:W-:Y:S04]  /*d900*/  STL.64 [R1+0x178], R6 ;  /* 0x0001780601007387 */ /* 0x001fe80000100a00 */
[----:B------:R-:W5:Y:S01]  /*d910*/  LDL.LU R29, [R1+0x430] ;  /* 0x00043000011d7983 */ /* 0x000f620000300800 */
[----:B--2---:R-:W-:-:S03]  /*d920*/  FADD R2, R61, R2 ;  /* 0x000000023d027221 */ /* 0x004fc60000000000 */
[----:B------:R-:W2:Y:S01]  /*d930*/  LDL.LU R61, [R1+0x448] ;  /* 0x00044800013d7983 */ /* 0x000ea20000300800 */
[----:B---3--:R-:W-:-:S15]  /*d940*/  HMMA.16816.F32 R8, R56, R4, R24 ;  /* 0x000000043808723c */ /* 0x008fde0000001818 */
[----:B------:R-:W-:-:S04]  /*d950*/  NOP ;  /* 0x0000000000007918 */ /* 0x000fc80000000000 */
[----:B------:R-:W-:Y:S04]  /*d960*/  STL.64 [R1+0x708], R10 ;  /* 0x0007080a01007387 */ /* 0x000fe80000100a00 */
[----:B------:R-:W-:Y:S04]  /*d970*/  STL.64 [R1+0x700], R8 ;  /* 0x0007000801007387 */ /* 0x000fe80000100a00 */
[----:B------:R-:W0:Y:S04]  /*d980*/  LDSM.16.M88.4 R8, [R0+UR5+0x25400] ;  /* 0x025400050008783b */ /* 0x000e280008000200 */
[----:B------:R-:W3:Y:S04]  /*d990*/  LDL.LU R24, [R1+0x120] ;  /* 0x0001200001187983 */ /* 0x000ee80000300800 */
[----:B------:R-:W3:Y:S04]  /*d9a0*/  LDL.LU R25, [R1+0x124] ;  /* 0x0001240001197983 */ /* 0x000ee80000300800 */
[----:B------:R-:W3:Y:S04]  /*d9b0*/  LDL.LU R26, [R1+0x128] ;  /* 0x00012800011a7983 */ /* 0x000ee80000300800 */
[----:B------:R-:W3:Y:S01]  /*d9c0*/  LDL.LU R27, [R1+0x12c] ;  /* 0x00012c00011b7983 */ /* 0x000ee20000300800 */
[----:B0-----:R-:W-:-:S03]  /*d9d0*/  MOV R4, R11 ;  /* 0x0000000b00047202 */ /* 0x001fc60000000f00 */
[----:B------:R-:W-:Y:S01]  /*d9e0*/  STL [R1+0x168], R10 ;  /* 0x0001680a01007387 */ /* 0x000fe20000100800 */
[----:B----4-:R-:W-:Y:S03]  /*d9f0*/  HMMA.16816.F32 R12, R56, R8, R12 ;  /* 0x00000008380c723c */ /* 0x010fe6000000180c */
[----:B------:R-:W0:Y:S01]  /*da00*/  LDSM.16.M88.4 R8, [R0+UR5+0x25800] ;  /* 0x025800050008783b */ /* 0x000e220008000200 */
[----:B------:R-:W-:-:S04]  /*da10*/  FADD R3, R3, R50 ;  /* 0x0000003203037221 */ /* 0x000fc80000000000 */
[----:B-----5:R-:W-:-:S11]  /*da20*/  FADD R3, R28, R3 ;  /* 0x000000031c037221 */ /* 0x020fd60000000000 */
[----:B------:R-:W-:Y:S04]  /*da30*/  STL.64 [R1+0x6f8], R14 ;  /* 0x0006f80e01007387 */ /* 0x000fe80000100a00 */
[----:B------:R-:W-:Y:S01]  /*da40*/  STL.64 [R1+0x6f0], R12 ;  /* 0x0006f00c01007387 */ /* 0x000fe20000100a00 */
[----:B0-----:R-:W-:Y:S03]  /*da50*/  HMMA.16816.F32 R16, R56, R8, R16 ;  /* 0x000000083810723c */ /* 0x001fe60000001810 */
[----:B------:R-:W-:Y:S01]  /*da60*/  STL.64 [R1+0x158], R10 ;  /* 0x0001580a01007387 */ /* 0x000fe20000100a00 */
[----:B------:R-:W-:Y:S01]  /*da70*/  FADD R3, R44, R3 ;  /* 0x000000032c037221 */ /* 0x000fe20000000000 */
[----:B------:R-:W-:-:S02]  /*da80*/  FADD R2, R51, R2 ;  /* 0x0000000233027221 */ /* 0x000fc40000000000 */
[----:B------:R-:W0:-:S12]  /*da90*/  LDSM.16.M88.4 R8, [R0+UR5+0x25c00] ;  /* 0x025c00050008783b */ /* 0x000e180008000200 */
[----:B------:R-:W-:Y:S04]  /*daa0*/  STL.64 [R1+0x6e8], R18 ;  /* 0x0006e81201007387 */ /* 0x000fe80000100a00 */
[----:B------:R1:W-:Y:S04]  /*dab0*/  STL.64 [R1+0x6e0], R16 ;  /* 0x0006e01001007387 */ /* 0x0003e80000100a00 */
[----:B------:R-:W4:Y:S01]  /*dac0*/  LDL.LU R44, [R1+0x43c] ;  /* 0x00043c00012c7983 */ /* 0x000f220000300800 */
[----:B------:R-:W-:-:S04]  /*dad0*/  FADD R2, R60, R2 ;  /* 0x000000023c027221 */ /* 0x000fc80000000000 */
[----:B------:R-:W-:Y:S02]  /*dae0*/  FADD R2, R45, R2 ;  /* 0x000000022d027221 */ /* 0x000fe40000000000 */
[----:B------:R-:W5:Y:S01]  /*daf0*/  LDL.LU R45, [R1+0x45c] ;  /* 0x00045c00012d7983 */ /* 0x000f620000300800 */
[----:B0-----:R-:W-:Y:S01]  /*db00*/  IMAD.MOV.U32 R60, RZ, RZ, R10 ;  /* 0x000000ffff3c7224 */ /* 0x001fe200078e000a */
[----:B-1----:R-:W-:Y:S01]  /*db10*/  MOV R17, R11 ;  /* 0x0000000b00117202 */ /* 0x002fe20000000f00 */
[----:B------:R-:W-:Y:S01]  /*db20*/  HMMA.16816.F32 R20, R56, R8, R20 ;  /* 0x000000083814723c */ /* 0x000fe20000001814 */
[----:B------:R-:W0:Y:S01]  /*db30*/  LDSM.16.M88.4 R8, [R0+UR5+0x26000] ;  /* 0x026000050008783b */ /* 0x000e220008000200 */
[----:B------:R-:W-:-:S15]  /*db40*/  FADD R3, R29, R3 ;  /* 0x000000031d037221 */ /* 0x000fde0000000000 */
[----:B------:R-:W-:Y:S02]  /*db50*/  NOP ;  /* 0x0000000000007918 */ /* 0x000fe40000000000 */
[----:B------:R-:W-:Y:S04]  /*db60*/  STL.64 [R1+0x6d8], R22 ;  /* 0x0006d81601007387 */ /* 0x000fe80000100a00 */
[----:B------:R-:W-:Y:S04]  /*db70*/  STL.64 [R1+0x6d0], R20 ;  /* 0x0006d01401007387 */ /* 0x000fe80000100a00 */
[----:B------:R-:W5:Y:S04]  /*db80*/  LDL.LU R28, [R1+0x110] ;  /* 0x00011000011c7983 */ /* 0x000f680000300800 */
[----:B------:R-:W5:Y:S04]  /*db90*/  LDL.LU R29, [R1+0x114] ;  /* 0x00011400011d7983 */ /* 0x000f680000300800 */
[----:B------:R-:W5:Y:S04]  /*dba0*/  LDL.LU R30, [R1+0x118] ;  /* 0x00011800011e7983 */ /* 0x000f680000300800 */
[----:B------:R-:W5:Y:S01]  /*dbb0*/  LDL.LU R31, [R1+0x11c] ;  /* 0x00011c00011f7983 */ /* 0x000f620000300800 */
[----:B0-----:R-:W-:-:S05]  /*dbc0*/  IMAD.MOV.U32 R16, RZ, RZ, R10 ;  /* 0x000000ffff107224 */ /* 0x001fca00078e000a */
[----:B------:R-:W-:Y:S04]  /*dbd0*/  STL.64 [R1+0x7e8], R16 ;  /* 0x0007e81001007387 */ /* 0x000fe80000100a00 */
[----:B------:R-:W5:Y:S04]  /*dbe0*/  LDL.LU R7, [R1+0x444] ;  /* 0x0004440001077983 */ /* 0x000f680000300800 */
[----:B------:R-:W5:Y:S04]  /*dbf0*/  LDL.LU R46, [R1+0x460] ;  /* 0x00046000012e7983 */ /* 0x000f680000300800 */
[----:B------:R-:W5:Y:S04]  /*dc00*/  LDL.LU R32, [R1+0x100] ;  /* 0x0001000001207983 */ /* 0x000f680000300800 */
[----:B------:R-:W5:Y:S04]  /*dc10*/  LDL.LU R33, [R1+0x104] ;  /* 0x0001040001217983 */ /* 0x000f680000300800 */
[----:B------:R-:W5:Y:S04]  /*dc20*/  LDL.LU R34, [R1+0x108] ;  /* 0x0001080001227983 */ /* 0x000f680000300800 */
[----:B------:R-:W5:Y:S04]  /*dc30*/  LDL.LU R35, [R1+0x10c] ;  /* 0x00010c0001237983 */ /* 0x000f680000300800 */
[----:B------:R-:W5:Y:S04]  /*dc40*/  LDL.LU R47, [R1+0x458] ;  /* 0x00045800012f7983 */ /* 0x000f680000300800 */
[----:B------:R-:W0:Y:S01]  /*dc50*/  LDSM.16.M88.4 R16, [R0+UR5+0x26400] ;  /* 0x026400050010783b */ /* 0x000e220008000200 */
[----:B--2---:R-:W-:-:S03]  /*dc60*/  FADD R2, R61, R2 ;  /* 0x000000023d027221 */ /* 0x004fc60000000000 */
[----:B------:R-:W2:Y:S04]  /*dc70*/  LDL.LU R61, [R1+0x328] ;  /* 0x00032800013d7983 */ /* 0x000ea80000300800 */
[----:B------:R-:W2:Y:S04]  /*dc80*/  LDL.LU R36, [R1+0xf0] ;  /* 0x0000f00001247983 */ /* 0x000ea80000300800 */
[----:B------:R-:W2:Y:S04]  /*dc90*/  LDL.LU R37, [R1+0xf4] ;  /* 0x0000f40001257983 */ /* 0x000ea80000300800 */
[----:B------:R-:W2:Y:S04]  /*dca0*/  LDL.LU R38, [R1+0xf8] ;  /* 0x0000f80001267983 */ /* 0x000ea80000300800 */
[----:B------:R-:W2:Y:S01]  /*dcb0*/  LDL.LU R39, [R1+0xfc] ;  /* 0x0000fc0001277983 */ /* 0x000ea20000300800 */
[----:B---3--:R-:W-:-:S15]  /*dcc0*/  HMMA.16816.F32 R24, R56, R8, R24 ;  /* 0x000000083818723c */ /* 0x008fde0000001818 */
[----:B------:R-:W-:-:S04]  /*dcd0*/  NOP ;  /* 0x0000000000007918 */ /* 0x000fc80000000000 */
[----:B------:R-:W-:Y:S04]  /*dce0*/  STL.64 [R1+0x6c8], R26 ;  /* 0x0006c81a01007387 */ /* 0x000fe80000100a00 */
[----:B------:R-:W-:Y:S04]  /*dcf0*/  STL.64 [R1+0x6c0], R24 ;  /* 0x0006c01801007387 */ /* 0x000fe80000100a00 */
[----:B------:R-:W3:Y:S01]  /*dd00*/  LDL.LU R50, [R1+0x10] ;  /* 0x0000100001327983 */ /* 0x000ee20000300800 */
[----:B------:R-:W-:Y:S01]  /*dd10*/  MOV R13, R11 ;  /* 0x0000000b000d7202 */ /* 0x000fe20000000f00 */
[----:B0-----:R-:W-:-:S02]  /*dd20*/  IMAD.MOV.U32 R12, RZ, RZ, R18 ;  /* 0x000000ffff0c7224 */ /* 0x001fc400078e0012 */
[----:B----4-:R-:W-:Y:S02]  /*dd30*/  FADD R3, R44, R3 ;  /* 0x000000032c037221 */ /* 0x010fe40000000000 */
[----:B------:R-:W4:Y:S04]  /*dd40*/  LDL.LU R44, [R1+0x32c] ;  /* 0x00032c00012c7983 */ /* 0x000f280000300800 */
[----:B------:R-:W4:Y:S04]  /*dd50*/  LDL.LU R40, [R1+0xe0] ;  /* 0x0000e00001287983 */ /* 0x000f280000300800 */
[----:B------:R-:W4:Y:S04]  /*dd60*/  LDL.LU R41, [R1+0xe4] ;  /* 0x0000e40001297983 */ /* 0x000f280000300800 */
[----:B------:R-:W4:Y:S04]  /*dd70*/  LDL.LU R42, [R1+0xe8] ;  /* 0x0000e800012a7983 */ /* 0x000f280000300800 */
[----:B------:R-:W4:Y:S01]  /*dd80*/  LDL.LU R43, [R1+0xec] ;  /* 0x0000ec00012b7983 */ /* 0x000f220000300800 */
[----:B-----5:R-:W-:-:S03]  /*dd90*/  FADD R2, R45, R2 ;  /* 0x000000022d027221 */ /* 0x020fc60000000000 */
[----:B------:R-:W5:Y:S04]  /*dda0*/  LDL.LU R45, [R1+0x14] ;  /* 0x00001400012d7983 */ /* 0x000f680000300800 */
[----:B------:R-:W-:Y:S04]  /*ddb0*/  STL.64 [R1+0x7f0], R12 ;  /* 0x0007f00c01007387 */ /* 0x000fe80000100a00 */
[----:B------:R-:W5:Y:S04]  /*ddc0*/  LDL.LU R51, [R1+0x330] ;  /* 0x0003300001337983 */ /* 0x000f680000300800 */
[----:B------:R-:W0:Y:S02]  /*ddd0*/  LDSM.16.M88.4 R12, [R0+UR5+0x26800] ;  /* 0x02680005000c783b */ /* 0x000e240008000200 */
[----:B0-----:R-:W-:Y:S01]  /*dde0*/  IMAD.MOV.U32 R8, RZ, RZ, R14 ;  /* 0x000000ffff087224 */ /* 0x001fe200078e000e */
[----:B------:R-:W-:Y:S01]  /*ddf0*/  MOV R5, R15 ;  /* 0x0000000f00057202 */ /* 0x000fe20000000f00 */
[C---:B------:R-:W-:Y:S01]  /*de00*/  HMMA.16816.F32 R32, R56.reuse, R12, R32 ;  /* 0x0000000c3820723c */ /* 0x040fe20000001820 */
[----:B------:R-:W0:Y:S07]  /*de10*/  LDSM.16.M88.4 R12, [R0+UR5+0x26c00] ;  /* 0x026c0005000c783b */ /* 0x000e2e0008000200 */
[----:B------:R-:W-:Y:S01]  /*de20*/  HMMA.16816.F32 R28, R56, R16, R28 ;  /* 0x00000010381c723c */ /* 0x000fe2000000181c */
[----:B------:R-:W-:-:S04]  /*de30*/  FADD R2, R46, R2 ;  /* 0x000000022e027221 */ /* 0x000fc80000000000 */
[----:B--2---:R-:W-:-:S14]  /*de40*/  FADD R2, R61, R2 ;  /* 0x000000023d027221 */ /* 0x004fdc0000000000 */
[----:B------:R-:W-:Y:S04]  /*de50*/  STL.64 [R1+0x6b8], R30 ;  /* 0x0006b81e01007387 */ /* 0x000fe80000100a00 */
[----:B------:R-:W-:Y:S04]  /*de60*/  STL.64 [R1+0x6b0], R28 ;  /* 0x0006b01c01007387 */ /* 0x000fe80000100a00 */
[----:B------:R-:W-:Y:S04]  /*de70*/  STL.64 [R1+0x6a8], R34 ;  /* 0x0006a82201007387 */ /* 0x000fe80000100a00 */
[----:B------:R-:W-:Y:S01]  /*de80*/  STL.64 [R1+0x6a0], R32 ;  /* 0x0006a02001007387 */ /* 0x000fe20000100a00 */
[----:B0-----:R-:W-:Y:S01]  /*de90*/  IMAD.MOV.U32 R61, RZ, RZ, R15 ;  /* 0x000000ffff3d7224 */ /* 0x001fe200078e000f */
[----:B------:R-:W-:Y:S02]  /*dea0*/  HMMA.16816.F32 R36, R56, R12, R36 ;  /* 0x0000000c3824723c */ /* 0x000fe40000001824 */
[----:B------:R-:W-:Y:S04]  /*deb0*/  STL [R1+0x108], R14 ;  /* 0x0001080e01007387 */ /* 0x000fe80000100800 */
[----:B------:R-:W0:Y:S01]  /*dec0*/  LDSM.16.M88.4 R12, [R0+UR5+0x27000] ;  /* 0x02700005000c783b */ /* 0x000e220008000200 */
[----:B------:R-:W-:-:S04]  /*ded0*/  FADD R3, R7, R3 ;  /* 0x0000000307037221 */ /* 0x000fc80000000000 */
[----:B------:R-:W-:-:S08]  /*dee0*/  FADD R3, R47, R3 ;  /* 0x000000032f037221 */ /* 0x000fd00000000000 */
[----:B------:R-:W-:Y:S04]  /*def0*/  STL.64 [R1+0x690], R38 ;  /* 0x0006902601007387 */ /* 0x000fe80000100a00 */
[----:B------:R1:W-:Y:S01]  /*df00*/  STL.64 [R1+0x688], R36 ;  /* 0x0006882401007387 */ /* 0x0003e20000100a00 */
[----:B0-----:R-:W-:Y:S01]  /*df10*/  MOV R33, R14 ;  /* 0x0000000e00217202 */ /* 0x001fe20000000f00 */
[----:B------:R-:W-:-:S05]  /*df20*/  IMAD.MOV.U32 R32, RZ, RZ, R15 ;  /* 0x000000ffff207224 */ /* 0x000fca00078e000f */
[----:B------:R-:W-:Y:S01]  /*df30*/  STL.64 [R1+0x740], R32 ;  /* 0x0007402001007387 */ /* 0x000fe20000100a00 */
[----:B------:R-:W-:Y:S01]  /*df40*/  MOV R9, R19 ;  /* 0x0000001300097202 */ /* 0x000fe20000000f00 */
[----:B---3--:R-:W-:Y:S01]  /*df50*/  FADD R3, R50, R3 ;  /* 0x0000000332037221 */ /* 0x008fe20000000000 */
[----:B------:R-:W-:Y:S01]  /*df60*/  IMAD.MOV.U32 R19, RZ, RZ, R48 ;  /* 0x000000ffff137224 */ /* 0x000fe200078e0030 */
[----:B------:R-:W-:Y:S01]  /*df70*/  MOV R18, R49 ;  /* 0x0000003100127202 */ /* 0x000fe20000000f00 */
[----:B------:R-:W0:Y:S01]  /*df80*/  LDSM.16.M88.4 R32, [R0+UR5+0x27400] ;  /* 0x027400050020783b */ /* 0x000e220008000200 */
[----:B----4-:R-:W-:Y:S01]  /*df90*/  HMMA.16816.F32 R40, R56, R12, R40 ;  /* 0x0000000c3828723c */ /* 0x010fe20000001828 */
[----:B------:R-:W-:Y:S01]  /*dfa0*/  FADD R2, R44, R2 ;  /* 0x000000022c027221 */ /* 0x000fe20000000000 */
[----:B-----5:R-:W-:-:S15]  /*dfb0*/  FADD R3, R45, R3 ;  /* 0x000000032d037221 */ /* 0x020fde0000000000 */
[----:B------:R-:W-:Y:S02]  /*dfc0*/  NOP ;  /* 0x0000000000007918 */ /* 0x000fe40000000000 */
[----:B------:R-:W-:Y:S04]  /*dfd0*/  STL.64 [R1+0x728], R42 ;  /* 0x0007282a01007387 */ /* 0x000fe80000100a00 */
[----:B------:R-:W-:Y:S04]  /*dfe0*/  STL.64 [R1+0x720], R40 ;  /* 0x0007202801007387 */ /* 0x000fe80000100a00 */
[----:B------:R-:W2:Y:S04]  /*dff0*/  LDL.LU R44, [R1+0xd0] ;  /* 0x0000d000012c7983 */ /* 0x000ea80000300800 */
[----:B------:R-:W2:Y:S04]  /*e000*/  LDL.LU R45, [R1+0xd4] ;  /* 0x0000d400012d7983 */ /* 0x000ea80000300800 */
[----:B------:R-:W2:Y:S04]  /*e010*/  LDL.LU R46, [R1+0xd8] ;  /* 0x0000d800012e7983 */ /* 0x000ea80000300800 */
[----:B------:R-:W2:Y:S04]  /*e020*/  LDL.LU R47, [R1+0xdc] ;  /* 0x0000dc00012f7983 */ /* 0x000ea80000300800 */
[----:B------:R-:W3:Y:S01]  /*e030*/  LDL.LU R27, [R1+0x320] ;  /* 0x00032000011b7983 */ /* 0x000ee20000300800 */
[----:B------:R-:W-:-:S03]  /*e040*/  FADD R2, R51, R2 ;  /* 0x0000000233027221 */ /* 0x000fc60000000000 */
[----:B------:R-:W4:Y:S04]  /*e050*/  LDL.LU R20, [R1+0x334] ;  /* 0x0003340001147983 */ /* 0x000f280000300800 */
[----:B------:R-:W5:Y:S04]  /*e060*/  LDL.LU R48, [R1+0x260] ;  /* 0x0002600001307983 */ /* 0x000f680000300800 */
[----:B------:R-:W5:Y:S04]  /*e070*/  LDL.LU R49, [R1+0x264] ;  /* 0x0002640001317983 */ /* 0x000f680000300800 */
[----:B------:R-:W5:Y:S04]  /*e080*/  LDL.LU R50, [R1+0x268] ;  /* 0x0002680001327983 */ /* 0x000f680000300800 */
[----:B------:R-:W5:Y:S04]  /*e090*/  LDL.LU R51, [R1+0x26c] ;  /* 0x00026c0001337983 */ /* 0x000f680000300800 */
[----:B------:R-:W4:Y:S04]  /*e0a0*/  LDL.LU R21, [R1+0x324] ;  /* 0x0003240001157983 */ /* 0x000f280000300800 */
[----:B-1----:R-:W4:Y:S04]  /*e0b0*/  LDL.LU R36, [R1+0x250] ;  /* 0x0002500001247983 */ /* 0x002f280000300800 */
[----:B------:R-:W4:Y:S04]  /*e0c0*/  LDL.LU R37, [R1+0x254] ;  /* 0x0002540001257983 */ /* 0x000f280000300800 */
[----:B------:R-:W4:Y:S04]  /*e0d0*/  LDL.LU R38, [R1+0x258] ;  /* 0x0002580001267983 */ /* 0x000f280000300800 */
[----:B------:R-:W4:Y:S04]  /*e0e0*/  LDL.LU R39, [R1+0x25c] ;  /* 0x00025c0001277983 */ /* 0x000f280000300800 */
[----:B------:R-:W4:Y:S04]  /*e0f0*/  LDL.LU R12, [R1+0xc0] ;  /* 0x0000c000010c7983 */ /* 0x000f280000300800 */
[----:B------:R-:W4:Y:S04]  /*e100*/  LDL.LU R13, [R1+0xc4] ;  /* 0x0000c400010d7983 */ /* 0x000f280000300800 */
[----:B------:R-:W4:Y:S04]  /*e110*/  LDL.LU R14, [R1+0xc8] ;  /* 0x0000c800010e7983 */ /* 0x000f280000300800 */
[----:B------:R-:W4:Y:S01]  /*e120*/  LDL.LU R15, [R1+0xcc] ;  /* 0x0000cc00010f7983 */ /* 0x000f220000300800 */
[----:B0-----:R-:W-:-:S03]  /*e130*/  MOV R29, R34 ;  /* 0x00000022001d7202 */ /* 0x001fc60000000f00 */
[----:B------:R-:W4:Y:S01]  /*e140*/  LDL.LU R16, [R1+0x318] ;  /* 0x0003180001107983 */ /* 0x000f220000300800 */
[----:B------:R-:W-:-:S03]  /*e150*/  IMAD.MOV.U32 R28, RZ, RZ, R35 ;  /* 0x000000ffff1c7224 */ /* 0x000fc600078e0023 */
[----:B------:R-:W4:Y:S04]  /*e160*/  LDL.LU R17, [R1+0x304] ;  /* 0x0003040001117983 */ /* 0x000f280000300800 */
[----:B------:R-:W4:Y:S04]  /*e170*/  LDL.LU R22, [R1+0x314] ;  /* 0x0003140001167983 */ /* 0x000f280000300800 */
[----:B------:R-:W4:Y:S04]  /*e180*/  LDL.LU R23, [R1+0x300] ;  /* 0x0003000001177983 */ /* 0x000f280000300800 */
[----:B------:R-:W4:Y:S04]  /*e190*/  LDL.LU R10, [R1+0x31c] ;  /* 0x00031c00010a7983 */ /* 0x000f280000300800 */
[----:B------:R-:W4:Y:S04]  /*e1a0*/  LDL.LU R11, [R1+0x308] ;  /* 0x00030800010b7983 */ /* 0x000f280000300800 */
[----:B------:R-:W4:Y:S04]  /*e1b0*/  LDL.LU R6, [R1+0x310] ;  /* 0x0003100001067983 */ /* 0x000f280000300800 */
[----:B------:R-:W4:Y:S04]  /*e1c0*/  LDL.LU R7, [R1+0x30c] ;  /* 0x00030c0001077983 */ /* 0x000f280000300800 */
[----:B------:R-:W-:Y:S04]  /*e1d0*/  STL.64 [R1+0x758], R28 ;  /* 0x0007581c01007387 */ /* 0x000fe80000100a00 */
[----:B------:R-:W0:Y:S02]  /*e1e0*/  LDSM.16.M88.4 R28, [R0+UR5+0x27800] ;  /* 0x02780005001c783b */ /* 0x000e240008000200 */
[----:B0-----:R-:W-:Y:S01]  /*e1f0*/  MOV R25, R30 ;  /* 0x0000001e00197202 */ /* 0x001fe20000000f00 */
[----:B------:R-:W-:Y:S01]  /*e200*/  IMAD.MOV.U32 R24, RZ, RZ, R31 ;  /* 0x000000ffff187224 */ /* 0x000fe200078e001f */
[----:B--2---:R-:W-:Y:S01]  /*e210*/  HMMA.16816.F32 R44, R56, R32, R44 ;  /* 0x00000020382c723c */ /* 0x004fe2000000182c */
[----:B---3--:R-:W-:-:S15]  /*e220*/  FADD R3, R27, R3 ;  /* 0x000000031b037221 */ /* 0x008fde0000000000 */
[----:B------:R-:W-:-:S03]  /*e230*/  NOP ;  /* 0x0000000000007918 */ /* 0x000fc60000000000 */
[----:B------:R-:W-:Y:S04]  /*e240*/  STL.64 [R1+0x738], R46 ;  /* 0x0007382e01007387 */ /* 0x000fe80000100a00 */
[----:B------:R-:W-:Y:S04]  /*e250*/  STL.64 [R1+0x730], R44 ;  /* 0x0007302c01007387 */ /* 0x000fe80000100a00 */
[----:B------:R-:W-:Y:S04]  /*e260*/  STL.64 [R1+0x770], R24 ;  /* 0x0007701801007387 */ /* 0x000fe80000100a00 */
[----:B------:R-:W0:Y:S01]  /*e270*/  LDSM.16.M88.4 R24, [R0+UR5+0x27c00] ;  /* 0x027c00050018783b */ /* 0x000e220008000200 */
[----:B-----5:R-:W-:Y:S01]  /*e280*/  HMMA.16816.F32 R48, R56, R28, R48 ;  /* 0x0000001c3830723c */ /* 0x020fe20000001830 */
[----:B----4-:R-:W-:Y:S01]  /*e290*/  FADD R2, R20, R2 ;  /* 0x0000000214027221 */ /* 0x010fe20000000000 */
[----:B------:R-:W-:-:S06]  /*e2a0*/  FADD R3, R21, R3 ;  /* 0x0000000315037221 */ /* 0x000fcc0000000000 */
[----:B------:R-:W-:Y:S08]  /*e2b0*/  HMMA.16816.F32 R12, R52, R18, R12 ;  /* 0x00000012340c723c */ /* 0x000ff0000000180c */
[----:B0-----:R-:W-:Y:S01]  /*e2c0*/  HMMA.16816.F32 R56, R56, R24, R36 ;  /* 0x000000183838723c */ /* 0x001fe20000001824 */
[----:B------:R-:W-:Y:S01]  /*e2d0*/  MOV R21, R26 ;  /* 0x0000001a00157202 */ /* 0x000fe20000000f00 */
[----:B------:R-:W-:Y:S01]  /*e2e0*/  IMAD.MOV.U32 R20, RZ, RZ, R27 ;  /* 0x000000ffff147224 */ /* 0x000fe200078e001b */
[----:B------:R-:W-:Y:S04]  /*e2f0*/  STL.64 [R1+0x750], R50 ;  /* 0x0007503201007387 */ /* 0x000fe80000100a00 */
[----:B------:R-:W-:Y:S04]  /*e300*/  STL.64 [R1+0x748], R48 ;  /* 0x0007483001007387 */ /* 0x000fe80000100a00 */
[----:B------:R-:W-:Y:S08]  /*e310*/  STL.64 [R1+0x7a8], R20 ;  /* 0x0007a81401007387 */ /* 0x000ff00000100a00 */
[----:B------:R-:W-:Y:S04]  /*e320*/  STL.64 [R1+0x768], R58 ;  /* 0x0007683a01007387 */ /* 0x000fe80000100a00 */
[----:B------:R0:W-:Y:S04]  /*e330*/  STL.64 [R1+0x760], R56 ;  /* 0x0007603801007387 */ /* 0x0001e80000100a00 */
[----:B------:R-:W-:Y:S04]  /*e340*/  STL.64 [R1+0xc0], R12 ;  /* 0x0000c00c01007387 */ /* 0x000fe80000100a00 */
[----:B------:R-:W-:Y:S04]  /*e350*/  STL.64 [R1+0xc8], R14 ;  /* 0x0000c80e01007387 */ /* 0x000fe80000100a00 */
[----:B------:R-:W2:Y:S04]  /*e360*/  LDL.LU R38, [R1+0x1a8] ;  /* 0x0001a80001267983 */ /* 0x000ea80000300800 */
[----:B------:R-:W2:Y:S04]  /*e370*/  LDL.LU R39, [R1+0x1ac] ;  /* 0x0001ac0001277983 */ /* 0x000ea80000300800 */
[----:B--2---:R-:W-:Y:S04]  /*e380*/  STL.64 [R1+0x778], R38 ;  /* 0x0007782601007387 */ /* 0x004fe80000100a00 */
[----:B------:R-:W2:Y:S04]  /*e390*/  LDL.LU R34, [R1+0x1b8] ;  /* 0x0001b80001227983 */ /* 0x000ea80000300800 */
[----:B------:R-:W2:Y:S04]  /*e3a0*/  LDL.LU R35, [R1+0x1bc] ;  /* 0x0001bc0001237983 */ /* 0x000ea80000300800 */
[----:B--2---:R1:W-:Y:S04]  /*e3b0*/  STL.64 [R1+0x780], R34 ;  /* 0x0007802201007387 */ /* 0x0043e80000100a00 */
[----:B------:R-:W2:Y:S04]  /*e3c0*/  LDL.LU R30, [R1+0x1c8] ;  /* 0x0001c800011e7983 */ /* 0x000ea80000300800 */
[----:B------:R-:W2:Y:S04]  /*e3d0*/  LDL.LU R31, [R1+0x1cc] ;  /* 0x0001cc00011f7983 */ /* 0x000ea80000300800 */
[----:B--2---:R2:W-:Y:S04]  /*e3e0*/  STL.64 [R1+0x788], R30 ;  /* 0x0007881e01007387 */ /* 0x0045e80000100a00 */
[----:B0-----:R-:W3:Y:S04]  /*e3f0*/  LDL.LU R56, [R1+0x40] ;  /* 0x0000400001387983 */ /* 0x001ee80000300800 */
[----:B------:R-:W3:Y:S04]  /*e400*/  LDL.LU R57, [R1+0x44] ;  /* 0x0000440001397983 */ /* 0x000ee80000300800 */
[----:B------:R-:W4:Y:S04]  /*e410*/  LDL.LU R58, [R1+0x48] ;  /* 0x00004800013a7983 */ /* 0x000f280000300800 */
[----:B------:R-:W4:Y:S04]  /*e420*/  LDL.LU R59, [R1+0x4c] ;  /* 0x00004c00013b7983 */ /* 0x000f280000300800 */
[----:B----4-:R0:W-:Y:S04]  /*e430*/  STL.64 [R1+0x798], R58 ;  /* 0x0007983a01007387 */ /* 0x0101e80000100a00 */
[----:B---3--:R-:W-:Y:S04]  /*e440*/  STL.64 [R1+0x790], R56 ;  /* 0x0007903801007387 */ /* 0x008fe80000100a00 */
[----:B------:R-:W3:Y:S04]  /*e450*/  LDL.LU R26, [R1+0x1d8] ;  /* 0x0001d800011a7983 */ /* 0x000ee80000300800 */
[----:B------:R-:W3:Y:S04]  /*e460*/  LDL.LU R27, [R1+0x1dc] ;  /* 0x0001dc00011b7983 */ /* 0x000ee80000300800 */
[----:B---3--:R-:W-:Y:S04]  /*e470*/  STL.64 [R1+0x7a0], R26 ;  /* 0x0007a01a01007387 */ /* 0x008fe80000100a00 */
[----:B-1----:R-:W3:Y:S04]  /*e480*/  LDL.LU R34, [R1+0x1e8] ;  /* 0x0001e80001227983 */ /* 0x002ee80000300800 */
[----:B------:R-:W3:Y:S04]  /*e490*/  LDL.LU R35, [R1+0x1ec] ;  /* 0x0001ec0001237983 */ /* 0x000ee80000300800 */
[----:B---3--:R1:W-:Y:S04]  /*e4a0*/  STL.64 [R1+0x7b0], R34 ;  /* 0x0007b02201007387 */ /* 0x0083e80000100a00 */
[----:B------:R-:W3:Y:S04]  /*e4b0*/  LDL.LU R28, [R1+0x60] ;  /* 0x00006000011c7983 */ /* 0x000ee80000300800 */
[----:B------:R-:W3:Y:S04]  /*e4c0*/  LDL.LU R29, [R1+0x64] ;  /* 0x00006400011d7983 */ /* 0x000ee80000300800 */
[----:B--2---:R-:W2:Y:S04]  /*e4d0*/  LDL.LU R30, [R1+0x68] ;  /* 0x00006800011e7983 */ /* 0x004ea80000300800 */
[----:B------:R-:W2:Y:S01]  /*e4e0*/  LDL.LU R31, [R1+0x6c] ;  /* 0x00006c00011f7983 */ /* 0x000ea20000300800 */
[----:B------:R-:W-:-:S03]  /*e4f0*/  FADD R2, R16, R2 ;  /* 0x0000000210027221 */ /* 0x000fc60000000000 */
[----:B--2---:R2:W-:Y:S04]  /*e500*/  STL.64 [R1+0x7c0], R30 ;  /* 0x0007c01e01007387 */ /* 0x0045e80000100a00 */
[----:B---3--:R-:W-:Y:S04]  /*e510*/  STL.64 [R1+0x7b8], R28 ;  /* 0x0007b81c01007387 */ /* 0x008fe80000100a00 */
[----:B0-----:R-:W3:Y:S04]  /*e520*/  LDL.LU R58, [R1+0x1f8] ;  /* 0x0001f800013a7983 */ /* 0x001ee80000300800 */
[----:B------:R-:W3:Y:S01]  /*e530*/  LDL.LU R59, [R1+0x1fc] ;  /* 0x0001fc00013b7983 */ /* 0x000ee20000300800 */
[----:B------:R-:W-:Y:S01]  /*e540*/  FADD R0, R17, R3 ;  /* 0x0000000311007221 */ /* 0x000fe20000000000 */
[----:B------:R-:W-:-:S03]  /*e550*/  FADD R2, R22, R2 ;  /* 0x0000000216027221 */ /* 0x000fc60000000000 */
[----:B------:R-:W-:Y:S01]  /*e560*/  FADD R0, R23, R0 ;  /* 0x0000000017007221 */ /* 0x000fe20000000000 */
[----:B---3--:R0:W-:Y:S04]  /*e570*/  STL.64 [R1+0x7c8], R58 ;  /* 0x0007c83a01007387 */ /* 0x0081e80000100a00 */
[----:B------:R-:W3:Y:S04]  /*e580*/  LDL.LU R22, [R1+0x208] ;  /* 0x0002080001167983 */ /* 0x000ee80000300800 */
[----:B------:R-:W3:Y:S04]  /*e590*/  LDL.LU R23, [R1+0x20c] ;  /* 0x00020c0001177983 */ /* 0x000ee80000300800 */
[----:B---3--:R3:W-:Y:S04]  /*e5a0*/  STL.64 [R1+0x7d0], R22 ;  /* 0x0007d01601007387 */ /* 0x0087e80000100a00 */
[----:B------:R-:W4:Y:S04]  /*e5b0*/  LDL.LU R32, [R1+0x80] ;  /* 0x0000800001207983 */ /* 0x000f280000300800 */
[----:B------:R-:W4:Y:S04]  /*e5c0*/  LDL.LU R33, [R1+0x84] ;  /* 0x0000840001217983 */ /* 0x000f280000300800 */
[----:B-1----:R-:W5:Y:S04]  /*e5d0*/  LDL.LU R34, [R1+0x88] ;  /* 0x0000880001227983 */ /* 0x002f680000300800 */
[----:B------:R-:W5:Y:S04]  /*e5e0*/  LDL.LU R35, [R1+0x8c] ;  /* 0x00008c0001237983 */ /* 0x000f680000300800 */
[----:B-----5:R-:W-:Y:S04]  /*e5f0*/  STL.64 [R1+0x7e0], R34 ;  /* 0x0007e02201007387 */ /* 0x020fe80000100a00 */
[----:B----4-:R1:W-:Y:S04]  /*e600*/  STL.64 [R1+0x7d8], R32 ;  /* 0x0007d82001007387 */ /* 0x0103e80000100a00 */
[----:B--2---:R-:W2:Y:S04]  /*e610*/  LDL.LU R30, [R1+0x218] ;  /* 0x00021800011e7983 */ /* 0x004ea80000300800 */
[----:B------:R-:W2:Y:S04]  /*e620*/  LDL.LU R31, [R1+0x21c] ;  /* 0x00021c00011f7983 */ /* 0x000ea80000300800 */
[----:B------:R-:W4:Y:S04]  /*e630*/  LDL.LU R18, [R1+0x238] ;  /* 0x0002380001127983 */ /* 0x000f280000300800 */
[----:B------:R-:W4:Y:S04]  /*e640*/  LDL.LU R19, [R1+0x23c] ;  /* 0x00023c0001137983 */ /* 0x000f280000300800 */
[----:B------:R-:W4:Y:S04]  /*e650*/  LDL.LU R12, [R1+0xb0] ;  /* 0x0000b000010c7983 */ /* 0x000f280000300800 */
[----:B------:R-:W4:Y:S04]  /*e660*/  LDL.LU R13, [R1+0xb4] ;  /* 0x0000b400010d7983 */ /* 0x000f280000300800 */
[----:B------:R-:W4:Y:S04]  /*e670*/  LDL.LU R14, [R1+0xb8] ;  /* 0x0000b800010e7983 */ /* 0x000f280000300800 */
[----:B------:R-:W4:Y:S04]  /*e680*/  LDL.LU R15, [R1+0xbc] ;  /* 0x0000bc00010f7983 */ /* 0x000f280000300800 */
[----:B------:R-:W2:Y:S04]  /*e690*/  LDL.LU R56, [R1+0x90] ;  /* 0x0000900001387983 */ /* 0x000ea80000300800 */
[----:B------:R-:W2:Y:S04]  /*e6a0*/  LDL.LU R57, [R1+0x94] ;  /* 0x0000940001397983 */ /* 0x000ea80000300800 */
[----:B0-----:R-:W2:Y:S04]  /*e6b0*/  LDL.LU R58, [R1+0x98] ;  /* 0x00009800013a7983 */ /* 0x001ea80000300800 */
[----:B------:R-:W2:Y:S04]  /*e6c0*/  LDL.LU R59, [R1+0x9c] ;  /* 0x00009c00013b7983 */ /* 0x000ea80000300800 */
[----:B---3--:R-:W3:Y:S04]  /*e6d0*/  LDL.LU R22, [R1+0x228] ;  /* 0x0002280001167983 */ /* 0x008ee80000300800 */
[----:B------:R-:W3:Y:S04]  /*e6e0*/  LDL.LU R23, [R1+0x22c] ;  /* 0x00022c0001177983 */ /* 0x000ee80000300800 */
[----:B-1----:R-:W3:Y:S04]  /*e6f0*/  LDL.LU R32, [R1+0xa0] ;  /* 0x0000a00001207983 */ /* 0x002ee80000300800 */
[----:B------:R-:W3:Y:S04]  /*e700*/  LDL.LU R33, [R1+0xa4] ;  /* 0x0000a40001217983 */ /* 0x000ee80000300800 */
[----:B------:R-:W3:Y:S04]  /*e710*/  LDL.LU R34, [R1+0xa8] ;  /* 0x0000a80001227983 */ /* 0x000ee80000300800 */
[----:B------:R-:W3:Y:S04]  /*e720*/  LDL.LU R35, [R1+0xac] ;  /* 0x0000ac0001237983 */ /* 0x000ee80000300800 */
[----:B------:R-:W5:Y:S04]  /*e730*/  LDL.LU R24, [R1+0x70] ;  /* 0x0000700001187983 */ /* 0x000f680000300800 */
[----:B------:R-:W5:Y:S04]  /*e740*/  LDL.LU R25, [R1+0x74] ;  /* 0x0000740001197983 */ /* 0x000f680000300800 */
[----:B------:R-:W5:Y:S04]  /*e750*/  LDL.LU R26, [R1+0x78] ;  /* 0x00007800011a7983 */ /* 0x000f680000300800 */
[----:B------:R-:W5:Y:S04]  /*e760*/  LDL.LU R27, [R1+0x7c] ;  /* 0x00007c00011b7983 */ /* 0x000f680000300800 */
[----:B------:R-:W2:Y:S04]  /*e770*/  LDL.LU R36, [R1+0x50] ;  /* 0x0000500001247983 */ /* 0x000ea80000300800 */
[----:B------:R-:W2:Y:S04]  /*e780*/  LDL.LU R37, [R1+0x54] ;  /* 0x0000540001257983 */ /* 0x000ea80000300800 */
[----:B------:R-:W2:Y:S04]  /*e790*/  LDL.LU R38, [R1+0x58] ;  /* 0x0000580001267983 */ /* 0x000ea80000300800 */
[----:B------:R-:W2:Y:S01]  /*e7a0*/  LDL.LU R39, [R1+0x5c] ;  /* 0x00005c0001277983 */ /* 0x000ea20000300800 */
[----:B------:R-:W-:-:S03]  /*e7b0*/  FADD R2, R10, R2 ;  /* 0x000000020a027221 */ /* 0x000fc60000000000 */
[----:B------:R-:W2:Y:S01]  /*e7c0*/  LDL.LU R48, [R1+0x30] ;  /* 0x0000300001307983 */ /* 0x000ea20000300800 */
[----:B------:R-:W-:-:S03]  /*e7d0*/  FADD R0, R11, R0 ;  /* 0x000000000b007221 */ /* 0x000fc60000000000 */
[----:B------:R-:W2:Y:S04]  /*e7e0*/  LDL.LU R49, [R1+0x34] ;  /* 0x0000340001317983 */ /* 0x000ea80000300800 */
[----:B------:R-:W5:Y:S04]  /*e7f0*/  LDL.LU R50, [R1+0x38] ;  /* 0x0000380001327983 */ /* 0x000f680000300800 */
[----:B------:R-:W5:Y:S01]  /*e800*/  LDL.LU R51, [R1+0x3c] ;  /* 0x00003c0001337983 */ /* 0x000f620000300800 */
[----:B------:R-:W-:-:S03]  /*e810*/  FADD R2, R6, R2 ;  /* 0x0000000206027221 */ /* 0x000fc60000000000 */
[----:B------:R-:W5:Y:S01]  /*e820*/  LDL.LU R44, [R1+0x20] ;  /* 0x00002000012c7983 */ /* 0x000f620000300800 */
[----:B------:R-:W-:-:S03]  /*e830*/  FADD R0, R7, R0 ;  /* 0x0000000007007221 */ /* 0x000fc60000000000 */
[----:B------:R-:W5:Y:S04]  /*e840*/  LDL.LU R45, [R1+0x24] ;  /* 0x00002400012d7983 */ /* 0x000f680000300800 */
[----:B------:R-:W5:Y:S04]  /*e850*/  LDL.LU R46, [R1+0x28] ;  /* 0x00002800012e7983 */ /* 0x000f680000300800 */
[----:B------:R-:W5:Y:S04]  /*e860*/  LDL.LU R47, [R1+0x2c] ;  /* 0x00002c00012f7983 */ /* 0x000f680000300800 */
[----:B------:R-:W5:Y:S04]  /*e870*/  LDL.LU R6, [R1+0x198] ;  /* 0x0001980001067983 */ /* 0x000f680000300800 */
[----:B------:R-:W5:Y:S04]  /*e880*/  LDL.LU R7, [R1+0x19c] ;  /* 0x00019c0001077983 */ /* 0x000f680000300800 */
[----:B------:R-:W5:Y:S04]  /*e890*/  LDL.LU R40, [R1] ;  /* 0x0000000001287983 */ /* 0x000f680000300800 */
[----:B------:R-:W5:Y:S04]  /*e8a0*/  LDL.LU R41, [R1+0x4] ;  /* 0x0000040001297983 */ /* 0x000f680000300800 */
[----:B------:R-:W5:Y:S04]  /*e8b0*/  LDL.LU R42, [R1+0x8] ;  /* 0x00000800012a7983 */ /* 0x000f680000300800 */
[----:B------:R-:W5:Y:S01]  /*e8c0*/  LDL.LU R43, [R1+0xc] ;  /* 0x00000c00012b7983 */ /* 0x000f620000300800 */
[----:B----4-:R-:W-:Y:S03]  /*e8d0*/  HMMA.16816.F32 R16, R52, R18, R12 ;  /* 0x000000123410723c */ /* 0x010fe6000000180c */
[----:B------:R-:W4:-:S15]  /*e8e0*/  LDL.LU.64 R12, [R1+0x7f0] ;  /* 0x0007f000010c7983 */ /* 0x000f1e0000300a00 */
[----:B------:R-:W-:Y:S01]  /*e8f0*/  NOP ;  /* 0x0000000000007918 */ /* 0x000fe20000000000 */
[----:B------:R0:W-:Y:S04]  /*e900*/  STL.64 [R1+0xb0], R16 ;  /* 0x0000b01001007387 */ /* 0x0001e80000100a00 */
[----:B------:R1:W-:Y:S04]  /*e910*/  STL.64 [R1+0xb8], R18 ;  /* 0x0000b81201007387 */ /* 0x0003e80000100a00 */
[----:B0-----:R-:W4:Y:S04]  /*e920*/  LDL.LU.64 R16, [R1+0x7e8] ;  /* 0x0007e80001107983 */ /* 0x001f280000300a00 */
[----:B------:R-:W4:Y:S04]  /*e930*/  LDL.LU R10, [R1+0x188] ;  /* 0x00018800010a7983 */ /* 0x000f280000300800 */
[----:B------:R-:W4:Y:S01]  /*e940*/  LDL.LU R11, [R1+0x18c] ;  /* 0x00018c00010b7983 */ /* 0x000f220000300800 */
[C---:B---3--:R-:W-:Y:S03]  /*e950*/  HMMA.16816.F32 R20, R52.reuse, R22, R32 ;  /* 0x000000163414723c */ /* 0x048fe60000001820 */
[----:B------:R-:W3:Y:S04]  /*e960*/  LDL.LU R14, [R1+0x178] ;  /* 0x00017800010e7983 */ /* 0x000ee80000300800 */
[----:B------:R-:W3:Y:S04]  /*e970*/  LDL.LU R15, [R1+0x17c] ;  /* 0x00017c00010f7983 */ /* 0x000ee80000300800 */
[----:B-1----:R-:W3:Y:S04]  /*e980*/  LDL.LU R18, [R1+0x168] ;  /* 0x0001680001127983 */ /* 0x002ee80000300800 */
[----:B------:R-:W3:Y:S04]  /*e990*/  LDL.LU.64 R34, [R1+0x7e0] ;  /* 0x0007e00001227983 */ /* 0x000ee80000300a00 */
[----:B------:R-:W3:Y:S04]  /*e9a0*/  LDL.LU.64 R32, [R1+0x7d8] ;  /* 0x0007d80001207983 */ /* 0x000ee80000300a00 */
[----:B------:R-:W-:Y:S04]  /*e9b0*/  STL.64 [R1+0xa0], R20 ;  /* 0x0000a01401007387 */ /* 0x000fe80000100a00 */
[----:B------:R0:W-:Y:S04]  /*e9c0*/  STL.64 [R1+0xa8], R22 ;  /* 0x0000a81601007387 */ /* 0x0001e80000100a00 */
[----:B0-----:R-:W3:Y:S01]  /*e9d0*/  LDL.LU.64 R22, [R1+0x7d0] ;  /* 0x0007d00001167983 */ /* 0x001ee20000300a00 */
[----:B--2---:R-:W-:Y:S03]  /*e9e0*/  HMMA.16816.F32 R28, R52, R30, R56 ;  /* 0x0000001e341c723c */ /* 0x004fe60000001838 */
[----:B------:R-:W5:-:S15]  /*e9f0*/  LDL.LU.64 R58, [R1+0x7c8] ;  /* 0x0007c800013a7983 */ /* 0x000f5e0000300a00 */
[----:B------:R-:W-:Y:S01]  /*ea00*/  NOP ;  /* 0x0000000000007918 */ /* 0x000fe20000000000 */
[----:B------:R-:W-:Y:S04]  /*ea10*/  STL.64 [R1+0x240], R28 ;  /* 0x0002401c01007387 */ /* 0x000fe80000100a00 */
[----:B------:R0:W-:Y:S04]  /*ea20*/  STL.64 [R1+0x248], R30 ;  /* 0x0002481e01007387 */ /* 0x0001e80000100a00 */
[----:B0-----:R-:W2:Y:S04]  /*ea30*/  LDL.LU.64 R30, [R1+0x7c0] ;  /* 0x0007c000011e7983 */ /* 0x001ea80000300a00 */
[----:B------:R-:W2:Y:S01]  /*ea40*/  LDL.LU.64 R28, [R1+0x7b8] ;  /* 0x0007b800011c7983 */ /* 0x000ea20000300a00 */
[C---:B---3--:R-:W-:Y:S03]  /*ea50*/  HMMA.16816.F32 R20, R52.reuse, R22, R32 ;  /* 0x000000163414723c */ /* 0x048fe60000001820 */
[----:B------:R-:W2:Y:S05]  /*ea60*/  LDL.LU.64 R34, [R1+0x7b0] ;  /* 0x0007b00001227983 */ /* 0x000eaa0000300a00 */
[C---:B-----5:R-:W-:Y:S11]  /*ea70*/  HMMA.16816.F32 R56, R52.reuse, R58, R24 ;  /* 0x0000003a3438723c */ /* 0x060ff60000001818 */
[----:B------:R0:W-:Y:S04]  /*ea80*/  STL.64 [R1+0x80], R20 ;  /* 0x0000801401007387 */ /* 0x0001e80000100a00 */
[----:B------:R1:W-:Y:S04]  /*ea90*/  STL.64 [R1+0x88], R22 ;  /* 0x0000881601007387 */ /* 0x0003e80000100a00 */
[----:B0-----:R-:W3:Y:S04]  /*eaa0*/  LDL.LU.64 R20, [R1+0x7a8] ;  /* 0x0007a80001147983 */ /* 0x001ee80000300a00 */
[----:B-1----:R-:W5:Y:S04]  /*eab0*/  LDL.LU R22, [R1+0x158] ;  /* 0x0001580001167983 */ /* 0x002f680000300800 */
[----:B------:R-:W5:Y:S04]  /*eac0*/  LDL.LU R23, [R1+0x15c] ;  /* 0x00015c0001177983 */ /* 0x000f680000300800 */
[----:B------:R-:W3:Y:S04]  /*ead0*/  LDL.LU.64 R26, [R1+0x7a0] ;  /* 0x0007a000011a7983 */ /* 0x000ee80000300a00 */
[----:B------:R-:W-:Y:S04]  /*eae0*/  STL.64 [R1+0x70], R56 ;  /* 0x0000703801007387 */ /* 0x000fe80000100a00 */
[----:B------:R0:W-:Y:S04]  /*eaf0*/  STL.64 [R1+0x78], R58 ;  /* 0x0000783a01007387 */ /* 0x0001e80000100a00 */
[----:B0-----:R-:W4:Y:S04]  /*eb00*/  LDL.LU.64 R58, [R1+0x798] ;  /* 0x00079800013a7983 */ /* 0x001f280000300a00 */
[----:B------:R-:W4:Y:S01]  /*eb10*/  LDL.LU.64 R56, [R1+0x790] ;  /* 0x0007900001387983 */ /* 0x000f220000300a00 */
[----:B--2---:R-:W-:Y:S03]  /*eb20*/  HMMA.16816.F32 R32, R52, R34, R28 ;  /* 0x000000223420723c */ /* 0x004fe6000000181c */
[----:B------:R-:W4:-:S15]  /*eb30*/  LDL.LU.64 R30, [R1+0x788] ;  /* 0x00078800011e7983 */ /* 0x000f1e0000300a00 */
[----:B------:R-:W-:Y:S01]  /*eb40*/  NOP ;  /* 0x0000000000007918 */ /* 0x000fe20000000000 */
[----:B------:R-:W-:Y:S04]  /*eb50*/  STL.64 [R1+0x260], R32 ;  /* 0x0002602001007387 */ /* 0x000fe80000100a00 */
[----:B------:R0:W-:Y:S04]  /*eb60*/  STL.64 [R1+0x268], R34 ;  /* 0x0002682201007387 */ /* 0x0001e80000100a00 */
[----:B0-----:R-:W2:Y:S01]  /*eb70*/  LDL.LU.64 R34, [R1+0x780] ;  /* 0x0007800001227983 */ /* 0x001ea20000300a00 */
[----:B---3--:R-:W-:Y:S03]  /*eb80*/  HMMA.16816.F32 R24, R52, R26, R36 ;  /* 0x0000001a3418723c */ /* 0x008fe60000001824 */
[----:B------:R-:W3:Y:S01]  /*eb90*/  LDL.LU.64 R38, [R1+0x778] ;  /* 0x0007780001267983 */ /* 0x000ee20000300a00 */
[----:B------:R-:W-:-:S03]  /*eba0*/  MOV R19, R4 ;  /* 0x0000000400137202 */ /* 0x000fc60000000f00 */
[----:B------:R-:W0:-:S12]  /*ebb0*/  SHFL.BFLY PT, R4, R0, 0x2, 0x1f ;  /* 0x0c401f0000047f89 */ /* 0x000e1800000e0000 */
[----:B------:R1:W-:Y:S04]  /*ebc0*/  STL.64 [R1+0x250], R24 ;  /* 0x0002501801007387 */ /* 0x0003e80000100a00 */
[----:B------:R-:W-:Y:S04]  /*ebd0*/  STL.64 [R1+0x258], R26 ;  /* 0x0002581a01007387 */ /* 0x000fe80000100a00 */
[----:B-1----:R-:W5:Y:S01]  /*ebe0*/  LDL.LU.64 R24, [R1+0x770] ;  /* 0x0007700001187983 */ /* 0x002f620000300a00 */
[----:B0-----:R-:W-:Y:S01]  /*ebf0*/  FADD R0, R0, R4 ;  /* 0x0000000400007221 */ /* 0x001fe20000000000 */
[----:B----4-:R-:W-:Y:S02]  /*ec00*/  HMMA.16816.F32 R28, R52, R30, R56 ;  /* 0x0000001e341c723c */ /* 0x010fe40000001838 */
[----:B------:R-:W4:Y:S04]  /*ec10*/  LDL.LU.64 R58, [R1+0x768] ;  /* 0x00076800013a7983 */ /* 0x000f280000300a00 */
[----:B------:R-:W4:-:S13]  /*ec20*/  LDL.LU.64 R56, [R1+0x760] ;  /* 0x0007600001387983 */ /* 0x000f1a0000300a00 */
[----:B------:R0:W-:Y:S01]  /*ec30*/  STL.64 [R1+0x60], R28 ;  /* 0x0000601c01007387 */ /* 0x0001e20000100a00 */
[C---:B--2---:R-:W-:Y:S08]  /*ec40*/  HMMA.16816.F32 R32, R52.reuse, R34, R48 ;  /* 0x000000223420723c */ /* 0x044ff00000001830 */
[----:B---3--:R-:W-:Y:S01]  /*ec50*/  HMMA.16816.F32 R36, R52, R38, R44 ;  /* 0x000000263424723c */ /* 0x008fe2000000182c */
[----:B------:R-:W-:Y:S04]  /*ec60*/  STL.64 [R1+0x68], R30 ;  /* 0x0000681e01007387 */ /* 0x000fe80000100a00 */
[----:B0-----:R-:W2:Y:S04]  /*ec70*/  LDL.LU.64 R28, [R1+0x758] ;  /* 0x00075800011c7983 */ /* 0x001ea80000300a00 */
[----:B------:R-:W3:Y:S04]  /*ec80*/  LDL.LU.64 R50, [R1+0x750] ;  /* 0x0007500001327983 */ /* 0x000ee80000300a00 */
[----:B------:R-:W3:Y:S04]  /*ec90*/  LDL.LU.64 R48, [R1+0x748] ;  /* 0x0007480001307983 */ /* 0x000ee80000300a00 */
[----:B------:R0:W-:Y:S04]  /*eca0*/  STL.64 [R1+0x280], R32 ;  /* 0x0002802001007387 */ /* 0x0001e80000100a00 */
[----:B------:R-:W-:Y:S04]  /*ecb0*/  STL.64 [R1+0x288], R34 ;  /* 0x0002882201007387 */ /* 0x000fe80000100a00 */
[----:B0-----:R-:W2:Y:S04]  /*ecc0*/  LDL.LU.64 R32, [R1+0x740] ;  /* 0x0007400001207983 */ /* 0x001ea80000300a00 */
[----:B------:R-:W2:Y:S04]  /*ecd0*/  LDL.LU.64 R46, [R1+0x738] ;  /* 0x00073800012e7983 */ /* 0x000ea80000300a00 */
[----:B------:R-:W2:Y:S04]  /*ece0*/  LDL.LU.64 R44, [R1+0x730] ;  /* 0x00073000012c7983 */ /* 0x000ea80000300a00 */
[----:B------:R-:W-:Y:S04]  /*ecf0*/  STL.64 [R1+0x320], R36 ;  /* 0x0003202401007387 */ /* 0x000fe80000100a00 */
[----:B------:R0:W-:Y:S02]  /*ed00*/  STL.64 [R1+0x328], R38 ;  /* 0x0003282601007387 */ /* 0x0001e40000100a00 */
[----:B0-----:R-:W-:-:S02]  /*ed10*/  MOV R39, R5 ;  /* 0x0000000500277202 */ /* 0x001fc40000000f00 */
[----:B------:R-:W-:Y:S01]  /*ed20*/  HMMA.16816.F32 R4, R52, R6, R40 ;  /* 0x000000063404723c */ /* 0x000fe20000001828 */
[----:B------:R-:W2:Y:S04]  /*ed30*/  LDL.LU.64 R42, [R1+0x728] ;  /* 0x00072800012a7983 */ /* 0x000ea80000300a00 */
[----:B------:R-:W2:-:S14]  /*ed40*/  LDL.LU.64 R40, [R1+0x720] ;  /* 0x0007200001287983 */ /* 0x000e9c0000300a00 */
[----:B------:R-:W-:Y:S04]  /*ed50*/  STL.64 [R1+0x270], R4 ;  /* 0x0002700401007387 */ /* 0x000fe80000100a00 */
[----:B------:R0:W-:Y:S04]  /*ed60*/  STL.64 [R1+0x278], R6 ;  /* 0x0002780601007387 */ /* 0x0001e80000100a00 */
[----:B0-----:R-:W2:Y:S04]  /*ed70*/  LDL.LU.64 R6, [R1+0x718] ;  /* 0x0007180001067983 */ /* 0x001ea80000300a00 */
[----:B------:R-:W2:Y:S01]  /*ed80*/  LDL.LU.64 R4, [R1+0x710] ;  /* 0x0007100001047983 */ /* 0x000ea20000300a00 */
[----:B------:R-:W-:Y:S01]  /*ed90*/  MOV R35, R9 ;  /* 0x0000000900237202 */ /* 0x000fe20000000f00 */
[----:B------:R-:W-:Y:S01]  /*eda0*/  IMAD.MOV.U32 R38, RZ, RZ, R8 ;  /* 0x000000ffff267224 */ /* 0x000fe200078e0008 */
[----:B--2---:R-:W-:Y:S01]  /*edb0*/  HMMA.16816.F32 R4, R52, R10, R4 ;  /* 0x0000000a3404723c */ /* 0x004fe20000001804 */
[----:B------:R-:W2:Y:S04]  /*edc0*/  LDL.LU.64 R10, [R1+0x708] ;  /* 0x00070800010a7983 */ /* 0x000ea80000300a00 */
[----:B------:R-:W2:Y:S01]  /*edd0*/  LDL.LU.64 R8, [R1+0x700] ;  /* 0x0007000001087983 */ /* 0x000ea20000300a00 */
[----:B------:R-:W-:Y:S01]  /*ede0*/  MOV R31, R13 ;  /* 0x0000000d001f7202 */ /* 0x000fe20000000f00 */
[----:B------:R-:W-:-:S12]  /*edf0*/  IMAD.MOV.U32 R34, RZ, RZ, R12 ;  /* 0x000000ffff227224 */ /* 0x000fd800078e000c */
[----:B------:R-:W-:Y:S04]  /*ee00*/  STL.64 [R1+0x190], R4 ;  /* 0x0001900401007387 */ /* 0x000fe80000100a00 */
[----:B------:R0:W-:Y:S04]  /*ee10*/  STL.64 [R1+0x198], R6 ;  /* 0x0001980601007387 */ /* 0x0001e80000100a00 */
[----:B0-----:R-:W3:Y:S04]  /*ee20*/  LDL.LU R6, [R1+0x2f0] ;  /* 0x0002f00001067983 */ /* 0x001ee80000300800 */
[----:B------:R-:W3:Y:S01]  /*ee30*/  LDL.LU R7, [R1+0x2f4] ;  /* 0x0002f40001077983 */ /* 0x000ee20000300800 */
[----:B--2---:R-:W-:Y:S03]  /*ee40*/  HMMA.16816.F32 R8, R52, R14, R8 ;  /* 0x0000000e3408723c */ /* 0x004fe60000001808 */
[----:B------:R-:W2:Y:S04]  /*ee50*/  LDL.LU.64 R14, [R1+0x6f8] ;  /* 0x0006f800010e7983 */ /* 0x000ea80000300a00 */
[----:B------:R-:W2:Y:S01]  /*ee60*/  LDL.LU.64 R12, [R1+0x6f0] ;  /* 0x0006f000010c7983 */ /* 0x000ea20000300a00 */
[----:B------:R-:W-:Y:S01]  /*ee70*/  MOV R27, R17 ;  /* 0x00000011001b7202 */ /* 0x000fe20000000f00 */
[----:B------:R-:W-:-:S10]  /*ee80*/  IMAD.MOV.U32 R30, RZ, RZ, R16 ;  /* 0x000000ffff1e7224 */ /* 0x000fd400078e0010 */
[----:B------:R-:W-:Y:S04]  /*ee90*/  STL.64 [R1+0x310], R8 ;  /* 0x0003100801007387 */ /* 0x000fe80000100a00 */
[----:B------:R0:W-:Y:S04]  /*eea0*/  STL.64 [R1+0x318], R10 ;  /* 0x0003180a01007387 */ /* 0x0001e80000100a00 */
[----:B0-----:R-:W3:Y:S04]  /*eeb0*/  LDL.LU R10, [R1+0x2fc] ;  /* 0x0002fc00010a7983 */ /* 0x001ee80000300800 */
[----:B------:R-:W3:Y:S01]  /*eec0*/  LDL.LU R11, [R1+0x2f8] ;  /* 0x0002f800010b7983 */ /* 0x000ee20000300800 */
[----:B--2---:R-:W-:Y:S03]  /*eed0*/  HMMA.16816.F32 R12, R52, R18, R12 ;  /* 0x00000012340c723c */ /* 0x004fe6000000180c */
[----:B------:R-:W5:Y:S04]  /*eee0*/  LDL.LU.64 R18, [R1+0x6e8] ;  /* 0x0006e80001127983 */ /* 0x000f680000300a00 */
[----:B------:R-:W5:-:S12]  /*eef0*/  LDL.LU.64 R16, [R1+0x6e0] ;  /* 0x0006e00001107983 */ /* 0x000f580000300a00 */
[----:B------:R-:W-:Y:S04]  /*ef00*/  STL.64 [R1+0x300], R12 ;  /* 0x0003000c01007387 */ /* 0x000fe80000100a00 */
[----:B------:R0:W-:Y:S04]  /*ef10*/  STL.64 [R1+0x308], R14 ;  /* 0x0003080e01007387 */ /* 0x0001e80000100a00 */
[----:B------:R-:W2:Y:S04]  /*ef20*/  LDL.LU R9, [R1+0x474] ;  /* 0x0004740001097983 */ /* 0x000ea80000300800 */
[----:B------:R-:W2:Y:S01]  /*ef30*/  LDL.LU R8, [R1+0x478] ;  /* 0x0004780001087983 */ /* 0x000ea20000300800 */
[----:B0-----:R-:W-:Y:S01]  /*ef40*/  IMAD.MOV.U32 R14, RZ, RZ, R21 ;  /* 0x000000ffff0e7224 */ /* 0x001fe200078e0015 */
[----:B------:R-:W-:Y:S01]  /*ef50*/  MOV R15, R20 ;  /* 0x00000014000f7202 */ /* 0x000fe20000000f00 */
[----:B-----5:R-:W-:Y:S01]  /*ef60*/  HMMA.16816.F32 R16, R52, R22, R16 ;  /* 0x000000163410723c */ /* 0x020fe20000001810 */
[----:B------:R-:W5:Y:S04]  /*ef70*/  LDL.LU.64 R22, [R1+0x6d8] ;  /* 0x0006d80001167983 */ /* 0x000f680000300a00 */
[----:B------:R-:W5:Y:S01]  /*ef80*/  LDL.LU.64 R20, [R1+0x6d0] ;  /* 0x0006d00001147983 */ /* 0x000f620000300a00 */
[----:B------:R-:W-:-:S13]  /*ef90*/  IMAD.MOV.U32 R26, RZ, RZ, R60 ;  /* 0x000000ffff1a7224 */ /* 0x000fda00078e003c */
[----:B------:R-:W-:Y:S04]  /*efa0*/  STL.64 [R1+0x290], R16 ;  /* 0x0002901001007387 */ /* 0x000fe80000100a00 */
[----:B------:R0:W-:Y:S04]  /*efb0*/  STL.64 [R1+0x298], R18 ;  /* 0x0002981201007387 */ /* 0x0001e80000100a00 */
[----:B------:R-:W2:Y:S04]  /*efc0*/  LDL R5, [R1+0x47c] ;  /* 0x00047c0001057983 */ /* 0x000ea80000100800 */
[----:B------:R-:W2:Y:S01]  /*efd0*/  LDL R4, [R1+0x434] ;  /* 0x0004340001047983 */ /* 0x000ea20000100800 */
[----:B0-----:R-:W-:Y:S01]  /*efe0*/  IMAD.MOV.U32 R18, RZ, RZ, R25 ;  /* 0x000000ffff127224 */ /* 0x001fe200078e0019 */
[----:B------:R-:W-:Y:S01]  /*eff0*/  MOV R19, R24 ;  /* 0x0000001800137202 */ /* 0x000fe20000000f00 */
[----:B-----5:R-:W-:Y:S01]  /*f000*/  HMMA.16816.F32 R20, R52, R26, R20 ;  /* 0x0000001a3414723c */ /* 0x020fe20000001814 */
[----:B------:R-:W5:Y:S04]  /*f010*/  LDL.LU.64 R26, [R1+0x6c8] ;  /* 0x0006c800011a7983 */ /* 0x000f680000300a00 */
[----:B------:R-:W5:-:S14]  /*f020*/  LDL.LU.64 R24, [R1+0x6c0] ;  /* 0x0006c00001187983 */ /* 0x000f5c0000300a00 */
[----:B------:R-:W-:Y:S04]  /*f030*/  STL.64 [R1+0x350], R20 ;  /* 0x0003501401007387 */ /* 0x000fe80000100a00 */
[----:B------:R0:W-:Y:S02]  /*f040*/  STL.64 [R1+0x358], R22 ;  /* 0x0003581601007387 */ /* 0x0001e40000100a00 */
        /* <DEDUP_REMOVED lines=13> */
[----:B------:R0:W-:Y:S04]  /*f120*/  STL.64 [R1+0x338], R30 ;  /* 0x0003381e01007387 */ /* 0x0001e80000100a00 */
[----:B0-----:R-:W2:Y:S01]  /*f130*/  LDL.LU R30, [R1+0x108] ;  /* 0x00010800011e7983 */ /* 0x001ea20000300800 */
[----:B------:R-:W-:-:S03]  /*f140*/  IMAD.MOV.U32 R31, RZ, RZ, R61 ;  /* 0x000000ffff1f7224 */ /* 0x000fc600078e003d */
[----:B------:R-:W2:Y:S01]  /*f150*/  LDL.LU R61, [R1+0x698] ;  /* 0x00069800013d7983 */ /* 0x000ea20000300800 */
[C---:B-----5:R-:W-:Y:S03]  /*f160*/  HMMA.16816.F32 R32, R52.reuse, R38, R32 ;  /* 0x000000263420723c */ /* 0x060fe60000001820 */
[----:B------:R-:W2:Y:S04]  /*f170*/  LDL.LU.64 R38, [R1+0x690] ;  /* 0x0006900001267983 */ /* 0x000ea80000300a00 */
[----:B------:R-:W2:Y:S04]  /*f180*/  LDL.LU.64 R36, [R1+0x688] ;  /* 0x0006880001247983 */ /* 0x000ea80000300a00 */
[----:B------:R-:W0:Y:S01]  /*f190*/  SHFL.BFLY PT, R3, R2, 0x2, 0x1f ;  /* 0x0c401f0002037f89 */ /* 0x000e2200000e0000 */
[C---:B------:R-:W-:Y:S08]  /*f1a0*/  HMMA.16816.F32 R24, R52.reuse, R26, R40 ;  /* 0x0000001a3418723c */ /* 0x040ff00000001828 */
[----:B------:R-:W-:Y:S01]  /*f1b0*/  HMMA.16816.F32 R20, R52, R22, R44 ;  /* 0x000000163414723c */ /* 0x000fe2000000182c */
[----:B0-----:R-:W-:-:S07]  /*f1c0*/  FADD R2, R2, R3 ;  /* 0x0000000302027221 */ /* 0x001fce0000000000 */
[C---:B---3--:R-:W-:Y:S01]  /*f1d0*/  HMMA.16816.F32 R16, R52.reuse, R18, R48 ;  /* 0x000000123410723c */ /* 0x048fe20000001830 */
[----:B------:R-:W0:Y:S04]  /*f1e0*/  SHFL.BFLY PT, R60, R2, 0x1, 0x1f ;  /* 0x0c201f00023c7f89 */ /* 0x000e2800000e0000 */
[----:B------:R-:W-:Y:S04]  /*f1f0*/  STL.64 [R1+0x370], R32 ;  /* 0x0003702001007387 */ /* 0x000fe80000100a00 */
[----:B------:R-:W-:Y:S01]  /*f200*/  STL.64 [R1+0x378], R34 ;  /* 0x0003782201007387 */ /* 0x000fe20000100a00 */
[----:B0-----:R-:W-:Y:S01]  /*f210*/  FADD R2, R2, R60 ;  /* 0x0000003c02027221 */ /* 0x001fe20000000000 */
[----:B--2---:R-:W-:-:S15]  /*f220*/  HMMA.16816.F32 R28, R52, R30, R36 ;  /* 0x0000001e341c723c */ /* 0x004fde0000001824 */
[----:B------:R-:W-:-:S04]  /*f230*/  NOP ;  /* 0x0000000000007918 */ /* 0x000fc80000000000 */
[----:B------:R-:W-:Y:S04]  /*f240*/  STL.64 [R1+0x360], R28 ;  /* 0x0003601c01007387 */ /* 0x000fe80000100a00 */
[----:B------:R-:W-:Y:S04]  /*f250*/  STL.64 [R1+0x368], R30 ;  /* 0x0003681e01007387 */ /* 0x000fe80000100a00 */
[----:B------:R-:W-:Y:S04]  /*f260*/  STL.64 [R1+0x380], R24 ;  /* 0x0003801801007387 */ /* 0x000fe80000100a00 */
[----:B------:R-:W-:Y:S04]  /*f270*/  STL.64 [R1+0x388], R26 ;  /* 0x0003881a01007387 */ /* 0x000fe80000100a00 */
[----:B------:R-:W-:Y:S04]  /*f280*/  STL.64 [R1+0x3a0], R20 ;  /* 0x0003a01401007387 */ /* 0x000fe80000100a00 */
[----:B------:R-:W-:Y:S04]  /*f290*/  STL.64 [R1+0x3a8], R22 ;  /* 0x0003a81601007387 */ /* 0x000fe80000100a00 */
[----:B------:R-:W-:Y:S04]  /*f2a0*/  STL.64 [R1+0x3b0], R16 ;  /* 0x0003b01001007387 */ /* 0x000fe80000100a00 */
[----:B------:R-:W-:Y:S04]  /*f2b0*/  STL.64 [R1+0x3b8], R18 ;  /* 0x0003b81201007387 */ /* 0x000fe80000100a00 */
[----:B------:R-:W2:Y:S04]  /*f2c0*/  LDL.LU R60, [R1+0x684] ;  /* 0x00068400013c7983 */ /* 0x000ea80000300800 */
[----:B------:R-:W0:Y:S01]  /*f2d0*/  SHFL.BFLY PT, R3, R0, 0x1, 0x1f ;  /* 0x0c201f0000037f89 */ /* 0x000e2200000e0000 */
[----:B----4-:R-:W-:Y:S01]  /*f2e0*/  HMMA.16816.F32 R12, R52, R14, R56 ;  /* 0x0000000e340c723c */ /* 0x010fe20000001838 */
[----:B------:R-:W-:Y:S01]  /*f2f0*/  FFMA R9, R10, R9, R2 ;  /* 0x000000090a097223 */ /* 0x000fe20000000002 */
[----:B------:R-:W-:Y:S01]  /*f300*/  LEA R6, R5, R6, 0x6 ;  /* 0x0000000605067211 */ /* 0x000fe200078e30ff */
[----:B------:R-:W-:Y:S01]  /*f310*/  IMAD R7, R4, 0x40, R7 ;  /* 0x0000004004077824 */ /* 0x000fe200078e0207 */
[----:B------:R-:W-:Y:S01]  /*f320*/  UIADD3 UR4, UPT, UPT, UR4, 0x40, URZ ;  /* 0x0000004004047890 */ /* 0x000fe2000fffe0ff */
[----:B0-----:R-:W-:-:S14]  /*f330*/  FADD R3, R0, R3 ;  /* 0x0000000300037221 */ /* 0x001fdc0000000000 */
[----:B------:R1:W-:Y:S01]  /*f340*/  STL.64 [R1+0x390], R12 ;  /* 0x0003900c01007387 */ /* 0x0003e20000100a00 */
[----:B------:R-:W-:-:S03]  /*f350*/  FFMA R8, R11, R8, R3 ;  /* 0x000000080b087223 */ /* 0x000fc60000000003 */
[----:B------:R1:W-:Y:S04]  /*f360*/  STL.64 [R1+0x398], R14 ;  /* 0x0003980e01007387 */ /* 0x0003e80000100a00 */
[----:B------:R1:W-:Y:S04]  /*f370*/  STL [R1+0x474], R9 ;  /* 0x0004740901007387 */ /* 0x0003e80000100800 */
[----:B------:R1:W-:Y:S04]  /*f380*/  STL [R1+0x478], R8 ;  /* 0x0004780801007387 */ /* 0x0003e80000100800 */
[----:B------:R1:W-:Y:S04]  /*f390*/  STL [R1+0xd0], R61 ;  /* 0x0000d03d01007387 */ /* 0x0003e80000100800 */
[----:B------:R1:W-:Y:S04]  /*f3a0*/  STL [R1+0x2f0], R6 ;  /* 0x0002f00601007387 */ /* 0x0003e80000100800 */
[----:B------:R1:W-:Y:S01]  /*f3b0*/  STL [R1+0x2f4], R7 ;  /* 0x0002f40701007387 */ /* 0x0003e20000100800 */
[----:B------:R-:W-:-:S03]  /*f3c0*/  UISETP.GE.AND UP0, UPT, UR4, UR10, UPT ;  /* 0x0000000a0400728c */ /* 0x000fc6000bf06270 */
[----:B--2---:R1:W-:Y:S06]  /*f3d0*/  STL [R1+0xd4], R60 ;  /* 0x0000d43c01007387 */ /* 0x0043ec0000100800 */
[----:B------:R-:W-:Y:S05]  /*f3e0*/  BRA.U !UP0, `(.L_x_1) ;  /* 0xffffff6908d07547 */ /* 0x000fea000b83ffff */
[----:B------:R0:W-:Y:S04]  /*f3f0*/  STL [R1+0x168], R61 ;  /* 0x0001683d01007387 */ /* 0x0001e80000100800 */
[----:B------:R0:W-:Y:S02]  /*f400*/  STL [R1+0x164], R60 ;  /* 0x0001643c01007387 */ /* 0x0001e40000100800 */
.L_x_0:
[----:B-1----:R-:W2:Y:S04]  /*f410*/  LDL.LU R9, [R1+0x478] ;  /* 0x0004780001097983 */ /* 0x002ea80000300800 */
[----:B------:R-:W3:Y:S01]  /*f420*/  LDL.LU R2, [R1+0x474] ;  /* 0x0004740001027983 */ /* 0x000ee20000300800 */
[----:B------:R-:W-:Y:S01]  /*f430*/  MOV R7, 0x3dc6b27f ;  /* 0x3dc6b27f00077802 */ /* 0x000fe20000000f00 */
[----:B------:R-:W1:Y:S01]  /*f440*/  S2UR UR5, SR_CgaCtaId ;  /* 0x00000000000579c3 */ /* 0x000e620000008800 */
[----:B------:R-:W-:-:S07]  /*f450*/  UMOV UR4, 0x400 ;  /* 0x0000040000047882 */ /* 0x000fce0000000000 */
[----:B------:R-:W-:Y:S01]  /*f460*/  BAR.SYNC.DEFER_BLOCKING 0x0 ;  /* 0x0000000000007b1d */ /* 0x000fe20000010000 */
[C---:B---3--:R-:W-:Y:S01]  /*f470*/  FMUL R3, R2.reuse, 8388608 ;  /* 0x4b00000002037820 */ /* 0x048fe20000400000 */
[C---:B------:R-:W-:Y:S02]  /*f480*/  FSETP.GEU.AND P0, PT, R2.reuse, 1.175494350822287508e-38, PT ;  /* 0x008000000200780b */ /* 0x040fe40003f0e000 */
[----:B------:R-:W-:Y:S02]  /*f490*/  FSETP.GEU.AND P2, PT, |R2|, 1.175494350822287508e-38, PT ;  /* 0x008000000200780b */ /* 0x000fe40003f4e200 */
[----:B------:R-:W-:Y:S02]  /*f4a0*/  FSEL R3, R3, R2, !P0 ;  /* 0x0000000203037208 */ /* 0x000fe40004000000 */
[----:B------:R-:W-:Y:S02]  /*f4b0*/  FSEL R4, RZ, -23, P0 ;  /* 0xc1b80000ff047808 */ /* 0x000fe40000000000 */
[----:B------:R-:W-:-:S02]  /*f4c0*/  IADD3 R0, PT, PT, R3, -0x3f3504f3, RZ ;  /* 0xc0cafb0d03007810 */ /* 0x000fc40007ffe0ff */
[----:B------:R-:W-:Y:S02]  /*f4d0*/  ISETP.GE.U32.AND P0, PT, R3, 0x7f800000, PT ;  /* 0x7f8000000300780c */ /* 0x000fe40003f06070 */
[----:B------:R-:W-:-:S05]  /*f4e0*/  LOP3.LUT R0, R0, 0xff800000, RZ, 0xc0, !PT ;  /* 0xff80000000007812 */ /* 0x000fca00078ec0ff */
[----:B------:R-:W-:Y:S01]  /*f4f0*/  IMAD.IADD R5, R3, 0x1, -R0 ;  /* 0x0000000103057824 */ /* 0x000fe200078e0a00 */
[----:B------:R-:W-:-:S05]  /*f500*/  I2FP.F32.S32 R0, R0 ;  /* 0x0000000000007245 */ /* 0x000fca0000201400 */
[----:B------:R-:W-:Y:S01]  /*f510*/  FFMA.FTZ R6, R0, 1.1920928955078125e-07, R4 ;  /* 0x3400000000067823 */ /* 0x000fe20000010004 */
[----:B------:R-:W-:-:S04]  /*f520*/  FADD R0, R5, -1 ;  /* 0xbf80000005007421 */ /* 0x000fc80000000000 */
[----:B------:R-:W-:-:S04]  /*f530*/  FFMA.FTZ R4, R0, R7, -0.16845393180847167969 ;  /* 0xbe2c7f3000047423 */ /* 0x000fc80000010007 */
[----:B------:R-:W-:-:S04]  /*f540*/  FFMA.FTZ R4, R0, R4, 0.1716887056827545166 ;  /* 0x3e2fcf2a00047423 */ /* 0x000fc80000010004 */
[----:B------:R-:W-:-:S04]  /*f550*/  FFMA.FTZ R4, R0, R4, -0.17900948226451873779 ;  /* 0xbe374e4300047423 */ /* 0x000fc80000010004 */
[----:B------:R-:W-:-:S04]  /*f560*/  FFMA.FTZ R4, R0, R4, 0.20512372255325317383 ;  /* 0x3e520bf400047423 */ /* 0x000fc80000010004 */
[----:B------:R-:W-:-:S04]  /*f570*/  FFMA.FTZ R4, R0, R4, -0.24046532809734344482 ;  /* 0xbe763c8b00047423 */ /* 0x000fc80000010004 */
[----:B------:R-:W-:-:S04]  /*f580*/  FFMA.FTZ R4, R0, R4, 0.28857114911079406738 ;  /* 0x3e93bf9900047423 */ /* 0x000fc80000010004 */
[----:B------:R-:W-:-:S04]  /*f590*/  FFMA.FTZ R4, R0, R4, -0.36067417263984680176 ;  /* 0xbeb8aa4900047423 */ /* 0x000fc80000010004 */
[----:B------:R-:W-:-:S04]  /*f5a0*/  FFMA.FTZ R4, R0, R4, 0.48089820146560668945 ;  /* 0x3ef6384a00047423 */ /* 0x000fc80000010004 */
[----:B------:R-:W-:-:S04]  /*f5b0*/  FFMA.FTZ R4, R0, R4, -0.72134751081466674805 ;  /* 0xbf38aa3b00047423 */ /* 0x000fc80000010004 */
[----:B------:R-:W-:-:S04]  /*f5c0*/  FMUL R4, R0, R4 ;  /* 0x0000000400047220 */ /* 0x000fc80000400000 */
[----:B------:R-:W-:-:S04]  /*f5d0*/  FMUL R4, R0, R4 ;  /* 0x0000000400047220 */ /* 0x000fc80000400000 */
[----:B------:R-:W-:Y:S01]  /*f5e0*/  FFMA.FTZ R0, R0, 1.4426950216293334961, R4 ;  /* 0x3fb8aa3b00007823 */ /* 0x000fe20000010004 */
[----:B------:R-:W-:-:S03]  /*f5f0*/  @P0 IMAD.MOV.U32 R4, RZ, RZ, 0x7f800000 ;  /* 0x7f800000ff040424 */ /* 0x000fc600078e00ff */
[----:B------:R-:W-:Y:S01]  /*f600*/  FADD R8, R6, R0 ;  /* 0x0000000006087221 */ /* 0x000fe20000000000 */
[----:B--2---:R-:W-:Y:S01]  /*f610*/  MOV R0, R9 ;  /* 0x0000000900007202 */ /* 0x004fe20000000f00 */
[C---:B------:R-:W-:Y:S01]  /*f620*/  @P0 FFMA.FTZ R8, R3.reuse, R4, +INF ;  /* 0x7f80000003080423 */ /* 0x040fe20000010004 */
[----:B------:R-:W-:Y:S02]  /*f630*/  FSETP.NEU.AND P0, PT, R3, RZ, PT ;  /* 0x000000ff0300720b */ /* 0x000fe40003f0d000 */
[C---:B------:R-:W-:Y:S01]  /*f640*/  FSETP.GEU.AND P1, PT, R0.reuse, 1.175494350822287508e-38, PT ;  /* 0x008000000000780b */ /* 0x040fe20003f2e000 */
[----:B------:R-:W-:Y:S01]  /*f650*/  FMUL R3, R0, 8388608 ;  /* 0x4b00000000037820 */ /* 0x000fe20000400000 */
[----:B------:R-:W-:Y:S02]  /*f660*/  STL [R1+0x160], R8 ;  /* 0x0001600801007387 */ /* 0x000fe40000100800 */
[----:B------:R-:W-:Y:S02]  /*f670*/  FSEL R4, RZ, -23, P1 ;  /* 0xc1b80000ff047808 */ /* 0x000fe40000800000 */
[----:B------:R-:W-:-:S02]  /*f680*/  FSEL R5, R3, R0, !P1 ;  /* 0x0000000003057208 */ /* 0x000fc40004800000 */
[----:B------:R-:W-:-:S03]  /*f690*/  FSETP.GT.AND P1, PT, |R2|, 8.50705917302346158658e+37, PT ;  /* 0x7e8000000200780b */ /* 0x000fc60003f24200 */
[----:B------:R-:W-:Y:S01]  /*f6a0*/  VIADD R3, R5, 0xc0cafb0d ;  /* 0xc0cafb0d05037836 */ /* 0x000fe20000000000 */
[----:B------:R2:W-:Y:S04]  /*f6b0*/  STL [R1+0x8], R5 ;  /* 0x0000080501007387 */ /* 0x0005e80000100800 */
[----:B------:R-:W-:-:S05]  /*f6c0*/  LOP3.LUT R3, R3, 0xff800000, RZ, 0xc0, !PT ;  /* 0xff80000003037812 */ /* 0x000fca00078ec0ff */
[----:B------:R-:W-:Y:S01]  /*f6d0*/  @P1 FMUL R2, R2, 0.25 ;  /* 0x3e80000002021820 */ /* 0x000fe20000400000 */
[-C--:B--2---:R-:W-:Y:S02]  /*f6e0*/  IADD3 R5, PT, PT, R5, -R3.reuse, RZ ;  /* 0x8000000305057210 */ /* 0x084fe40007ffe0ff */
[----:B------:R-:W-:Y:S01]  /*f6f0*/  I2FP.F32.S32 R3, R3 ;  /* 0x0000000300037245 */ /* 0x000fe20000201400 */
[----:B------:R-:W-:-:S04]  /*f700*/  @!P2 FMUL R2, R2, 16777216 ;  /* 0x4b8000000202a820 */ /* 0x000fc80000400000 */
[----:B------:R-:W-:Y:S01]  /*f710*/  FFMA.FTZ R6, R3, 1.1920928955078125e-07, R4 ;  /* 0x3400000003067823 */ /* 0x000fe20000010004 */
[----:B------:R-:W-:Y:S01]  /*f720*/  FADD R3, R5, -1 ;  /* 0xbf80000005037421 */ /* 0x000fe20000000000 */
[----:B------:R2:W3:Y:S03]  /*f730*/  MUFU.RCP R10, R2 ;  /* 0x00000002000a7308 */ /* 0x0004e60000001000 */
        /* <DEDUP_REMOVED lines=11> */
[----:B------:R-:W-:-:S04]  /*f7f0*/  FFMA.FTZ R3, R3, 1.4426950216293334961, R4 ;  /* 0x3fb8aa3b03037823 */ /* 0x000fc80000010004 */
[----:B------:R-:W-:-:S05]  /*f800*/  FADD R3, R6, R3 ;  /* 0x0000000306037221 */ /* 0x000fca0000000000 */
[----:B------:R4:W-:Y:S04]  /*f810*/  STL [R1+0x15c], R3 ;  /* 0x00015c0301007387 */ /* 0x0009e80000100800 */
[----:B----4-:R-:W4:Y:S04]  /*f820*/  LDL.LU R3, [R1+0x3d0] ;  /* 0x0003d00001037983 */ /* 0x010f280000300800 */
[----:B--2---:R-:W2:Y:S01]  /*f830*/  LDL.LU R2, [R1+0x3c0] ;  /* 0x0003c00001027983 */ /* 0x004ea20000300800 */
[C---:B------:R-:W-:Y:S02]  /*f840*/  FSETP.GT.AND P3, PT, |R0|.reuse, 8.50705917302346158658e+37, PT ;  /* 0x7e8000000000780b */ /* 0x040fe40003f64200 */
[C---:B------:R-:W-:Y:S01]  /*f850*/  FSETP.GEU.AND P4, PT, |R0|.reuse, 1.175494350822287508e-38, PT ;  /* 0x008000000000780b */ /* 0x040fe20003f8e200 */
[----:B---3--:R3:W-:Y:S04]  /*f860*/  STL [R1], R10 ;  /* 0x0000000a01007387 */ /* 0x0087e80000100800 */
[----:B------:R-:W5:Y:S04]  /*f870*/  LDL.LU R7, [R1+0x3c4] ;  /* 0x0003c40001077983 */ /* 0x000f680000300800 */
[----:B------:R-:W3:Y:S02]  /*f880*/  LDL.LU R6, [R1+0x3c8] ;  /* 0x0003c80001067983 */ /* 0x000ee40000300800 */
[----:B------:R-:W-:-:S02]  /*f890*/  @P3 FMUL R0, R0, 0.25 ;  /* 0x3e80000000003820 */ /* 0x000fc40000400000 */
[----:B------:R-:W3:Y:S02]  /*f8a0*/  LDL.LU R5, [R1+0x3d8] ;  /* 0x0003d80001057983 */ /* 0x000ee40000300800 */
[----:B------:R-:W-:-:S04]  /*f8b0*/  @!P4 FMUL R0, R0, 16777216 ;  /* 0x4b8000000000c820 */ /* 0x000fc80000400000 */
[----:B------:R0:W0:Y:S01]  /*f8c0*/  MUFU.RCP R15, R0 ;  /* 0x00000000000f7308 */ /* 0x0000220000001000 */
[----:B----4-:R-:W-:Y:S01]  /*f8d0*/  @P1 FMUL R3, R3, 0.25 ;  /* 0x3e80000003031820 */ /* 0x010fe20000400000 */
[----:B--2---:R-:W-:-:S03]  /*f8e0*/  @P1 FMUL R2, R2, 0.25 ;  /* 0x3e80000002021820 */ /* 0x004fc60000400000 */
[----:B------:R-:W-:Y:S01]  /*f8f0*/  @!P2 FMUL R3, R3, 16777216 ;  /* 0x4b8000000303a820 */ /* 0x000fe20000400000 */
[----:B------:R-:W-:-:S03]  /*f900*/  @!P2 FMUL R2, R2, 16777216 ;  /* 0x4b8000000202a820 */ /* 0x000fc60000400000 */
[C---:B------:R-:W-:Y:S01]  /*f910*/  FMUL R3, R10.reuse, R3 ;  /* 0x000000030a037220 */ /* 0x040fe20000400000 */
[----:B------:R-:W-:-:S05]  /*f920*/  FMUL R4, R10, R2 ;  /* 0x000000020a047220 */ /* 0x000fca0000400000 */
[----:B------:R-:W-:Y:S02]  /*f930*/  F2FP.F16.F32.PACK_AB R4, R3, R4 ;  /* 0x000000040304723e */ /* 0x000fe400000000ff */
[----:B------:R-:W2:Y:S04]  /*f940*/  LDL.LU R3, [R1+0x3dc] ;  /* 0x0003dc0001037983 */ /* 0x000ea80000300800 */
[----:B------:R-:W4:Y:S04]  /*f950*/  LDL.LU R2, [R1+0x3cc] ;  /* 0x0003cc0001027983 */ /* 0x000f280000300800 */
[----:B0-----:R-:W4:Y:S01]  /*f960*/  LDL.LU R0, [R1+0x3d4] ;  /* 0x0003d40001007983 */ /* 0x001f220000300800 */
[----:B------:R-:W0:Y:S01]  /*f970*/  S2R R9, SR_TID.X ;  /* 0x0000000000097919 */ /* 0x000e220000002100 */
[----:B---3--:R-:W-:Y:S01]  /*f980*/  @P3 FMUL R5, R5, 0.25 ;  /* 0x3e80000005053820 */ /* 0x008fe20000400000 */
[----:B------:R-:W-:Y:S01]  /*f990*/  @P3 FMUL R6, R6, 0.25 ;  /* 0x3e80000006063820 */ /* 0x000fe20000400000 */
[----:B-----5:R-:W-:-:S02]  /*f9a0*/  @P1 FMUL R7, R7, 0.25 ;  /* 0x3e80000007071820 */ /* 0x020fc40000400000 */
[----:B------:R-:W-:Y:S01]  /*f9b0*/  @!P4 FMUL R5, R5, 16777216 ;  /* 0x4b8000000505c820 */ /* 0x000fe20000400000 */
[----:B------:R-:W-:Y:S01]  /*f9c0*/  @!P4 FMUL R6, R6, 16777216 ;  /* 0x4b8000000606c820 */ /* 0x000fe20000400000 */
[----:B------:R-:W-:Y:S01]  /*f9d0*/  @!P2 FMUL R7, R7, 16777216 ;  /* 0x4b8000000707a820 */ /* 0x000fe20000400000 */
[----:B-1----:R-:W-:Y:S02]  /*f9e0*/  ULEA UR7, UR5, UR4, 0x18 ;  /* 0x0000000405077291 */ /* 0x002fe4000f8ec0ff */
[----:B------:R-:W-:Y:S01]  /*f9f0*/  FMUL R6, R15, R6 ;  /* 0x000000060f067220 */ /* 0x000fe20000400000 */
[----:B------:R1:W-:Y:S01]  /*fa00*/  STL [R1+0x734], R15 ;  /* 0x0007340f01007387 */ /* 0x0003e20000100800 */
[----:B------:R-:W3:Y:S01]  /*fa10*/  LDCU.64 UR4, c[0x0][0x3e0] ;  /* 0x00007c00ff0477ac */ /* 0x000ee20008000a00 */
[----:B--2---:R-:W-:Y:S01]  /*fa20*/  @P3 FMUL R3, R3, 0.25 ;  /* 0x3e80000003033820 */ /* 0x004fe20000400000 */
[----:B----4-:R-:W-:-:S03]  /*fa30*/  @P3 FMUL R2, R2, 0.25 ;  /* 0x3e80000002023820 */ /* 0x010fc60000400000 */
[----:B------:R-:W-:Y:S01]  /*fa40*/  @!P4 FMUL R3, R3, 16777216 ;  /* 0x4b8000000303c820 */ /* 0x000fe20000400000 */
[----:B------:R-:W-:Y:S01]  /*fa50*/  @P1 FMUL R0, R0, 0.25 ;  /* 0x3e80000000001820 */ /* 0x000fe20000400000 */
[----:B------:R-:W-:Y:S02]  /*fa60*/  @!P4 FMUL R2, R2, 16777216 ;  /* 0x4b8000000202c820 */ /* 0x000fe40000400000 */
[C---:B------:R-:W-:Y:S01]  /*fa70*/  FMUL R8, R15.reuse, R3 ;  /* 0x000000030f087220 */ /* 0x040fe20000400000 */
[----:B------:R-:W-:Y:S01]  /*fa80*/  @!P2 FMUL R0, R0, 16777216 ;  /* 0x4b8000000000a820 */ /* 0x000fe20000400000 */
[C---:B------:R-:W-:Y:S01]  /*fa90*/  FMUL R3, R15.reuse, R5 ;  /* 0x000000050f037220 */ /* 0x040fe20000400000 */
[C---:B------:R-:W-:Y:S01]  /*faa0*/  FMUL R5, R10.reuse, R7 ;  /* 0x000000070a057220 */ /* 0x040fe20000400000 */
[----:B------:R-:W-:Y:S01]  /*fab0*/  FMUL R7, R15, R2 ;  /* 0x000000020f077220 */ /* 0x000fe20000400000 */
[----:B------:R-:W-:Y:S01]  /*fac0*/  FMUL R0, R10, R0 ;  /* 0x000000000a007220 */ /* 0x000fe20000400000 */
[----:B0-----:R-:W-:-:S02]  /*fad0*/  LOP3.LUT R2, R9, 0x7, RZ, 0xc0, !PT ;  /* 0x0000000709027812 */ /* 0x001fc400078ec0ff */
[----:B------:R-:W-:Y:S01]  /*fae0*/  F2FP.F16.F32.PACK_AB R6, R3, R6 ;  /* 0x000000060306723e */ /* 0x000fe200000000ff */
[C---:B------:R-:W-:Y:S01]  /*faf0*/  IMAD.SHL.U32 R3, R9.reuse, 0x8, RZ ;  /* 0x0000000809037824 */ /* 0x040fe200078e00ff */
[----:B------:R-:W-:Y:S02]  /*fb00*/  F2FP.F16.F32.PACK_AB R5, R0, R5 ;  /* 0x000000050005723e */ /* 0x000fe400000000ff */
[----:B------:R-:W-:Y:S02]  /*fb10*/  LOP3.LUT R10, R9, 0x8, RZ, 0xc0, !PT ;  /* 0x00000008090a7812 */ /* 0x000fe400078ec0ff */
[----:B------:R-:W-:Y:S02]  /*fb20*/  LEA R0, R2, UR7, 0x4 ;  /* 0x0000000702007c11 */ /* 0x000fe4000f8e20ff */
[----:B------:R-:W-:Y:S02]  /*fb30*/  LOP3.LUT R3, R3, 0xf80, RZ, 0xc0, !PT ;  /* 0x00000f8003037812 */ /* 0x000fe400078ec0ff */
[----:B------:R-:W-:-:S05]  /*fb40*/  LEA R61, R10, R0, 0x9 ;  /* 0x000000000a3d7211 */ /* 0x000fca00078e48ff */
[----:B------:R-:W-:-:S05]  /*fb50*/  IMAD.IADD R61, R3, 0x1, R61 ;  /* 0x00000001033d7824 */ /* 0x000fca00078e023d */
[----:B------:R-:W-:Y:S04]  /*fb60*/  STL [R1+0x72c], R61 ;  /* 0x00072c3d01007387 */ /* 0x000fe80000100800 */
[----:B-1----:R-:W2:Y:S01]  /*fb70*/  LDL.LU R15, [R1+0x3f8] ;  /* 0x0003f800010f7983 */ /* 0x002ea20000300800 */
[----:B------:R-:W-:Y:S01]  /*fb80*/  IMAD R0, R2, -0x8, R0 ;  /* 0xfffffff802007824 */ /* 0x000fe200078e0200 */
[----:B------:R-:W-:-:S04]  /*fb90*/  SHF.L.U32 R2, R9, 0x2, RZ ;  /* 0x0000000209027819 */ /* 0x000fc800000006ff */
[----:B------:R-:W-:-:S05]  /*fba0*/  LOP3.LUT R2, R2, 0x3c0, RZ, 0xc0, !PT ;  /* 0x000003c002027812 */ /* 0x000fca00078ec0ff */
[----:B------:R-:W-:-:S05]  /*fbb0*/  IMAD.IADD R0, R2, 0x1, R0 ;  /* 0x0000000102007824 */ /* 0x000fca00078e0200 */
[----:B------:R-:W-:Y:S04]  /*fbc0*/  STL [R1+0x20], R0 ;  /* 0x0000200001007387 */ /* 0x000fe80000100800 */
[----:B------:R-:W4:Y:S04]  /*fbd0*/  LDL.LU R60, [R1+0x3fc] ;  /* 0x0003fc00013c7983 */ /* 0x000f280000300800 */
[----:B------:R-:W5:Y:S04]  /*fbe0*/  LDL.LU R59, [R1+0x3e8] ;  /* 0x0003e800013b7983 */ /* 0x000f680000300800 */
        /* <DEDUP_REMOVED lines=40> */
[----:B------:R-:W3:Y:S01]  /*fe70*/  LDL.LU R18, [R1+0x35c] ;  /* 0x00035c0001127983 */ /* 0x000ee20000300800 */
[----:B------:R-:W-:-:S03]  /*fe80*/  F2FP.F16.F32.PACK_AB R7, R8, R7 ;  /* 0x000000070807723e */ /* 0x000fc600000000ff */
        /* <DEDUP_REMOVED lines=8> */
[----:B------:R0:W-:Y:S04]  /*ff10*/  STSM.16.M88.4 [R61], R4 ;  /* 0x000000043d007844 */ /* 0x0001e80000000200 */
[----:B------:R-:W3:Y:S04]  /*ff20*/  LDL.LU R8, [R1+0x388] ;  /* 0x0003880001087983 */ /* 0x000ee80000300800 */
[----:B0-----:R-:W3:Y:S04]  /*ff30*/  LDL.LU R7, [R1+0x38c] ;  /* 0x00038c0001077983 */ /* 0x001ee80000300800 */
[----:B------:R-:W3:Y:S04]  /*ff40*/  LDL.LU R6, [R1+0x3a8] ;  /* 0x0003a80001067983 */ /* 0x000ee80000300800 */
[----:B------:R-:W3:Y:S04]  /*ff50*/  LDL.LU R5, [R1+0x39c] ;  /* 0x00039c0001057983 */ /* 0x000ee80000300800 */
[----:B------:R-:W3:Y:S04]  /*ff60*/  LDL.LU R4, [R1+0x398] ;  /* 0x0003980001047983 */ /* 0x000ee80000300800 */
[----:B------:R-:W3:Y:S04]  /*ff70*/  LDL.LU R3, [R1+0x3bc] ;  /* 0x0003bc0001037983 */ /* 0x000ee80000300800 */
[----:B------:R-:W3:Y:S04]  /*ff80*/  LDL.LU R2, [R1+0x3b8] ;  /* 0x0003b80001027983 */ /* 0x000ee80000300800 */
[----:B------:R-:W3:Y:S04]  /*ff90*/  LDL.LU R0, [R1+0x3ac] ;  /* 0x0003ac0001007983 */ /* 0x000ee80000300800 */
[----:B------:R-:W3:Y:S01]  /*ffa0*/  LDL R61, [R1+0x8] ;  /* 0x00000800013d7983 */ /* 0x000ee20000100800 */
[----:B--2---:R-:W-:-:S04]  /*ffb0*/  @P3 FMUL R15, R15, 0.25 ;  /* 0x3e8000000f0f3820 */ /* 0x004fc80000400000 */
[----:B------:R-:W-:-:S05]  /*ffc0*/  @!P4 FMUL R15, R15, 16777216 ;  /* 0x4b8000000f0fc820 */ /* 0x000fca0000400000 */
[----:B------:R0:W-:Y:S04]  /*ffd0*/  STL [R1+0x4], R15 ;  /* 0x0000040f01007387 */ /* 0x0001e80000100800 */
[----:B0-----:R-:W2:Y:S01]  /*ffe0*/  LDL.LU R15, [R1+0x734] ;  /* 0x00073400010f7983 */ /* 0x001ea20000300800 */
[----:B----4-:R-:W-:Y:S01]  /*fff0*/  @P3 FMUL R60, R60, 0.25 ;  /* 0x3e8000003c3c3820 */ /* 0x010fe20000400000 */
[----:B-----5:R-:W-:Y:S01]  /*10000*/  @P3 FMUL R59, R59, 0.25 ;  /* 0x3e8000003b3b3820 */ /* 0x020fe20000400000 */
[----:B---3--:R-:W-:Y:S01]  /*10010*/  @P3 FMUL R58, R58, 0.25 ;  /* 0x3e8000003a3a3820 */ /* 0x008fe20000400000 */
[----:B------:R-:W-:Y:S01]  /*10020*/  @P3 FMUL R57, R57, 0.25 ;  /* 0x3e80000039393820 */ /* 0x000fe20000400000 */
        /* <DEDUP_REMOVED lines=47> */
[----:B------:R-:W-:-:S04]  /*10320*/  @P3 FMUL R8, R8, 0.25 ;  /* 0x3e80000008083820 */ /* 0x000fc80000400000 */
[----:B------:R-:W-:Y:S01]  /*10330*/  @!P4 FMUL R8, R8, 16777216 ;  /* 0x4b8000000808c820 */ /* 0x000fe20000400000 */
[----:B------:R-:W-:Y:S01]  /*10340*/  @P3 FMUL R7, R7, 0.25 ;  /* 0x3e80000007073820 */ /* 0x000fe20000400000 */
[----:B------:R-:W-:Y:S01]  /*10350*/  @P3 FMUL R5, R5, 0.25 ;  /* 0x3e80000005053820 */ /* 0x000fe20000400000 */
[----:B------:R-:W-:-:S03]  /*10360*/  @P3 FMUL R4, R4, 0.25 ;  /* 0x3e80000004043820 */ /* 0x000fc60000400000 */
[----:B------:R-:W-:Y:S01]  /*10370*/  @!P4 FMUL R5, R5, 16777216 ;  /* 0x4b8000000505c820 */ /* 0x000fe20000400000 */
[----:B------:R-:W-:Y:S01]  /*10380*/  @P3 FMUL R3, R3, 0.25 ;  /* 0x3e80000003033820 */ /* 0x000fe20000400000 */
[----:B------:R-:W-:Y:S01]  /*10390*/  @!P4 FMUL R4, R4, 16777216 ;  /* 0x4b8000000404c820 */ /* 0x000fe20000400000 */
[----:B------:R-:W-:Y:S01]  /*103a0*/  @P3 FMUL R2, R2, 0.25 ;  /* 0x3e80000002023820 */ /* 0x000fe20000400000 */
[----:B------:R-:W-:Y:S01]  /*103b0*/  @P3 FMUL R6, R6, 0.25 ;  /* 0x3e80000006063820 */ /* 0x000fe20000400000 */
[----:B------:R-:W-:Y:S01]  /*103c0*/  @!P4 FMUL R3, R3, 16777216 ;  /* 0x4b8000000303c820 */ /* 0x000fe20000400000 */
[----:B------:R-:W-:Y:S01]  /*103d0*/  @P3 FMUL R0, R0, 0.25 ;  /* 0x3e80000000003820 */ /* 0x000fe20000400000 */
[----:B------:R-:W-:Y:S01]  /*103e0*/  @!P4 FMUL R2, R2, 16777216 ;  /* 0x4b8000000202c820 */ /* 0x000fe20000400000 */
[----:B------:R-:W-:Y:S02]  /*103f0*/  ISETP.GE.U32.AND P3, PT, R61, 0x7f800000, PT ;  /* 0x7f8000003d00780c */ /* 0x000fe40003f66070 */
[----:B------:R-:W-:Y:S01]  /*10400*/  @!P4 FMUL R0, R0, 16777216 ;  /* 0x4b8000000000c820 */ /* 0x000fe20000400000 */
        /* <DEDUP_REMOVED lines=15> */
[C---:B--2---:R-:W-:Y:S01]  /*10500*/  FMUL R61, R15.reuse, R5 ;  /* 0x000000050f3d7220 */ /* 0x044fe20000400000 */
[C---:B------:R-:W-:Y:S01]  /*10510*/  FMUL R5, R15.reuse, R4 ;  /* 0x000000040f057220 */ /* 0x040fe20000400000 */
[C---:B------:R-:W-:Y:S01]  /*10520*/  FMUL R4, R15.reuse, R3 ;  /* 0x000000030f047220 */ /* 0x040fe20000400000 */
[C---:B------:R-:W-:Y:S01]  /*10530*/  FMUL R3, R15.reuse, R2 ;  /* 0x000000020f037220 */ /* 0x040fe20000400000 */
[C---:B------:R-:W-:Y:S01]  /*10540*/  FMUL R0, R15.reuse, R0 ;  /* 0x000000000f007220 */ /* 0x040fe20000400000 */
[----:B------:R-:W-:Y:S01]  /*10550*/  STL [R1+0x158], R61 ;  /* 0x0001583d01007387 */ /* 0x000fe20000100800 */
[----:B------:R-:W-:-:S03]  /*10560*/  FMUL R2, R15, R6 ;  /* 0x000000060f027220 */ /* 0x000fc60000400000 */
[----:B------:R-:W-:Y:S04]  /*10570*/  STL [R1+0x154], R5 ;  /* 0x0001540501007387 */ /* 0x000fe80000100800 */
[----:B------:R-:W-:Y:S04]  /*10580*/  STL [R1+0x150], R4 ;  /* 0x0001500401007387 */ /* 0x000fe80000100800 */
[----:B------:R0:W-:Y:S04]  /*10590*/  STL [R1+0x14c], R3 ;  /* 0x00014c0301007387 */ /* 0x0001e80000100800 */
[----:B------:R1:W-:Y:S01]  /*105a0*/  STL [R1+0x144], R0 ;  /* 0x0001440001007387 */ /* 0x0003e20000100800 */
[----:B0-----:R-:W-:-:S03]  /*105b0*/  FMUL R3, R15, R7 ;  /* 0x000000070f037220 */ /* 0x001fc60000400000 */
[----:B------:R0:W-:Y:S01]  /*105c0*/  STL [R1+0x140], R2 ;  /* 0x0001400201007387 */ /* 0x0001e20000100800 */
[----:B-1----:R-:W-:-:S03]  /*105d0*/  FMUL R0, R15, R8 ;  /* 0x000000080f007220 */ /* 0x002fc60000400000 */
[----:B------:R1:W-:Y:S04]  /*105e0*/  STL [R1+0x13c], R3 ;  /* 0x00013c0301007387 */ /* 0x0003e80000100800 */
[----:B------:R2:W-:Y:S01]  /*105f0*/  STL [R1+0x138], R0 ;  /* 0x0001380001007387 */ /* 0x0005e20000100800 */
[C---:B0-----:R-:W-:Y:S01]  /*10600*/  FMUL R2, R15.reuse, R9 ;  /* 0x000000090f027220 */ /* 0x041fe20000400000 */
[----:B-1----:R-:W-:-:S04]  /*10610*/  FMUL R3, R15, R10 ;  /* 0x0000000a0f037220 */ /* 0x002fc80000400000 */
[----:B------:R0:W-:Y:S01]  /*10620*/  STL [R1+0x134], R2 ;  /* 0x0001340201007387 */ /* 0x0001e20000100800 */
[----:B--2---:R-:W-:-:S03]  /*10630*/  FMUL R0, R15, R11 ;  /* 0x0000000b0f007220 */ /* 0x004fc60000400000 */
        /* <DEDUP_REMOVED lines=12> */
[----:B------:R1:W-:Y:S01]  /*10700*/  STL [R1+0x118], R3 ;  /* 0x0001180301007387 */ /* 0x0003e20000100800 */
[----:B------:R-:W-:-:S03]  /*10710*/  @!P4 FMUL R23, R23, 16777216 ;  /* 0x4b8000001717c820 */ /* 0x000fc60000400000 */
[----:B------:R2:W-:Y:S01]  /*10720*/  STL [R1+0x114], R0 ;  /* 0x0001140001007387 */ /* 0x0005e20000100800 */
[C---:B0-----:R-:W-:Y:S01]  /*10730*/  FMUL R2, R15.reuse, R19 ;  /* 0x000000130f027220 */ /* 0x041fe20000400000 */
[----:B------:R-:W-:Y:S01]  /*10740*/  @!P4 FMUL R24, R24, 16777216 ;  /* 0x4b8000001818c820 */ /* 0x000fe20000400000 */
[----:B-1----:R-:W-:-:S03]  /*10750*/  FMUL R3, R15, R20 ;  /* 0x000000140f037220 */ /* 0x002fc60000400000 */
[----:B------:R0:W-:Y:S01]  /*10760*/  STL [R1+0x110], R2 ;  /* 0x0001100201007387 */ /* 0x0001e20000100800 */
[----:B--2---:R-:W-:-:S03]  /*10770*/  FMUL R0, R15, R21 ;  /* 0x000000150f007220 */ /* 0x004fc60000400000 */
[----:B------:R1:W-:Y:S01]  /*10780*/  STL [R1+0x10c], R3 ;  /* 0x00010c0301007387 */ /* 0x0003e20000100800 */
[----:B------:R-:W-:Y:S01]  /*10790*/  @!P4 FMUL R25, R25, 16777216 ;  /* 0x4b8000001919c820 */ /* 0x000fe20000400000 */
[----:B------:R-:W-:Y:S02]  /*107a0*/  @!P4 FMUL R26, R26, 16777216 ;  /* 0x4b8000001a1ac820 */ /* 0x000fe40000400000 */
[----:B------:R2:W-:Y:S01]  /*107b0*/  STL [R1+0x108], R0 ;  /* 0x0001080001007387 */ /* 0x0005e20000100800 */
[----:B0-----:R-:W-:Y:S01]  /*107c0*/  FMUL R2, R15, R22 ;  /* 0x000000160f027220 */ /* 0x001fe20000400000 */
        /* <DEDUP_REMOVED lines=23> */
[----:B------:R-:W-:-:S03]  /*10940*/  @!P4 FMUL R34, R34, 16777216 ;  /* 0x4b8000002222c820 */ /* 0x000fc60000400000 */
[----:B------:R2:W-:Y:S01]  /*10950*/  STL [R1+0xe4], R0 ;  /* 0x0000e40001007387 */ /* 0x0005e20000100800 */
[----:B0-----:R-:W-:Y:S01]  /*10960*/  FMUL R2, R15, R31 ;  /* 0x0000001f0f027220 */ /* 0x001fe20000400000 */
[----:B------:R-:W-:Y:S01]  /*10970*/  @!P4 FMUL R35, R35, 16777216 ;  /* 0x4b8000002323c820 */ /* 0x000fe20000400000 */
[----:B-1----:R-:W-:-:S03]  /*10980*/  FMUL R3, R15, R32 ;  /* 0x000000200f037220 */ /* 0x002fc60000400000 */
[----:B------:R0:W-:Y:S01]  /*10990*/  STL [R1+0xe0], R2 ;  /* 0x0000e00201007387 */ /* 0x0001e20000100800 */
[----:B--2---:R-:W-:-:S03]  /*109a0*/  FMUL R0, R15, R33 ;  /* 0x000000210f007220 */ /* 0x004fc60000400000 */
[----:B------:R1:W-:Y:S04]  /*109b0*/  STL [R1+0xdc], R3 ;  /* 0x0000dc0301007387 */ /* 0x0003e80000100800 */
[----:B------:R2:W-:Y:S01]  /*109c0*/  STL [R1+0xd8], R0 ;  /* 0x0000d80001007387 */ /* 0x0005e20000100800 */
[C---:B0-----:R-:W-:Y:S01]  /*109d0*/  FMUL R2, R15.reuse, R34 ;  /* 0x000000220f027220 */ /* 0x041fe20000400000 */
[----:B-1----:R-:W-:Y:S02]  /*109e0*/  FMUL R3, R15, R35 ;  /* 0x000000230f037220 */ /* 0x002fe40000400000 */
[----:B--2---:R-:W2:Y:S04]  /*109f0*/  LDL.LU R0, [R1+0x4] ;  /* 0x0000040001007983 */ /* 0x004ea80000300800 */
[----:B------:R0:W-:Y:S04]  /*10a00*/  STL [R1+0xd4], R2 ;  /* 0x0000d40201007387 */ /* 0x0001e80000100800 */
[----:B0-----:R0:W3:Y:S04]  /*10a10*/  LDL R2, [R1+0x15c] ;  /* 0x00015c0001027983 */ /* 0x0010e80000100800 */
[----:B------:R1:W-:Y:S04]  /*10a20*/  STL [R1+0xd0], R3 ;  /* 0x0000d00301007387 */ /* 0x0003e80000100800 */
[----:B-1----:R-:W3:Y:S04]  /*10a30*/  LDL.LU R3, [R1+0x8] ;  /* 0x0000080001037983 */ /* 0x002ee80000300800 */
[----:B------:R-:W4:Y:S01]  /*10a40*/  LDL.LU R4, [R1+0x20] ;  /* 0x0000200001047983 */ /* 0x000f220000300800 */
[----:B------:R-:W-:Y:S01]  /*10a50*/  @!P4 FMUL R36, R36, 16777216 ;  /* 0x4b8000002424c820 */ /* 0x000fe20000400000 */
[----:B------:R-:W-:Y:S01]  /*10a60*/  @!P4 FMUL R37, R37, 16777216 ;  /* 0x4b8000002525c820 */ /* 0x000fe20000400000 */
[----:B------:R-:W-:-:S02]  /*10a70*/  @!P4 FMUL R38, R38, 16777216 ;  /* 0x4b8000002626c820 */ /* 0x000fc40000400000 */
[----:B------:R-:W-:Y:S01]  /*10a80*/  FMUL R5, R15, R36 ;  /* 0x000000240f057220 */ /* 0x000fe20000400000 */
[----:B------:R-:W-:Y:S01]  /*10a90*/  @!P4 FMUL R39, R39, 16777216 ;  /* 0x4b8000002727c820 */ /* 0x000fe20000400000 */
[C---:B------:R-:W-:Y:S01]  /*10aa0*/  FMUL R7, R15.reuse, R37 ;  /* 0x000000250f077220 */ /* 0x040fe20000400000 */
[----:B------:R-:W-:Y:S01]  /*10ab0*/  FMUL R6, R15, R38 ;  /* 0x000000260f067220 */ /* 0x000fe20000400000 */
[----:B------:R-:W-:Y:S01]  /*10ac0*/  @!P4 FMUL R40, R40, 16777216 ;  /* 0x4b8000002828c820 */ /* 0x000fe20000400000 */
[----:B------:R1:W-:Y:S01]  /*10ad0*/  STL [R1+0xcc], R5 ;  /* 0x0000cc0501007387 */ /* 0x0003e20000100800 */
[----:B------:R-:W-:Y:S01]  /*10ae0*/  @!P4 FMUL R41, R41, 16777216 ;  /* 0x4b8000002929c820 */ /* 0x000fe20000400000 */
[----:B------:R-:W-:Y:S02]  /*10af0*/  @!P4 FMUL R42, R42, 16777216 ;  /* 0x4b8000002a2ac820 */ /* 0x000fe40000400000 */
[----:B------:R5:W-:Y:S01]  /*10b00*/  STL [R1+0xc8], R7 ;  /* 0x0000c80701007387 */ /* 0x000be20000100800 */
[----:B-1----:R-:W-:-:S03]  /*10b10*/  FMUL R5, R15, R39 ;  /* 0x000000270f057220 */ /* 0x002fc60000400000 */
[----:B------:R1:W-:Y:S01]  /*10b20*/  STL [R1+0xbc], R6 ;  /* 0x0000bc0601007387 */ /* 0x0003e20000100800 */
[----:B------:R-:W-:Y:S01]  /*10b30*/  @!P4 FMUL R43, R43, 16777216 ;  /* 0x4b8000002b2bc820 */ /* 0x000fe20000400000 */
[----:B-----5:R-:W-:Y:S02]  /*10b40*/  FMUL R7, R15, R40 ;  /* 0x000000280f077220 */ /* 0x020fe40000400000 */
[----:B------:R5:W-:Y:S01]  /*10b50*/  STL [R1+0xb8], R5 ;  /* 0x0000b80501007387 */ /* 0x000be20000100800 */
[----:B------:R-:W-:Y:S01]  /*10b60*/  @!P4 FMUL R44, R44, 16777216 ;  /* 0x4b8000002c2cc820 */ /* 0x000fe20000400000 */
[----:B------:R-:W-:Y:S01]  /*10b70*/  @!P4 FMUL R45, R45, 16777216 ;  /* 0x4b8000002d2dc820 */ /* 0x000fe20000400000 */
[C---:B-1----:R-:W-:Y:S01]  /*10b80*/  FMUL R6, R15.reuse, R41 ;  /* 0x000000290f067220 */ /* 0x042fe20000400000 */
[----:B------:R1:W-:Y:S01]  /*10b90*/  STL [R1+0xac], R7 ;  /* 0x0000ac0701007387 */ /* 0x0003e20000100800 */
[----:B-----5:R-:W-:-:S03]  /*10ba0*/  FMUL R5, R15, R42 ;  /* 0x0000002a0f057220 */ /* 0x020fc60000400000 */
[----:B------:R5:W-:Y:S01]  /*10bb0*/  STL [R1+0xa8], R6 ;  /* 0x0000a80601007387 */ /* 0x000be20000100800 */
[----:B------:R-:W-:Y:S01]  /*10bc0*/  @!P4 FMUL R46, R46, 16777216 ;  /* 0x4b8000002e2ec820 */ /* 0x000fe20000400000 */
[----:B------:R-:W-:Y:S02]  /*10bd0*/  @!P4 FMUL R47, R47, 16777216 ;  /* 0x4b8000002f2fc820 */ /* 0x000fe40000400000 */
[----:B------:R0:W-:Y:S01]  /*10be0*/  STL [R1+0x98], R5 ;  /* 0x0000980501007387 */ /* 0x0001e20000100800 */
[C---:B-1----:R-:W-:Y:S01]  /*10bf0*/  FMUL R7, R15.reuse, R43 ;  /* 0x0000002b0f077220 */ /* 0x042fe20000400000 */
[----:B------:R-:W-:Y:S01]  /*10c00*/  @!P4 FMUL R48, R48, 16777216 ;  /* 0x4b8000003030c820 */ /* 0x000fe20000400000 */
[----:B-----5:R-:W-:-:S03]  /*10c10*/  FMUL R6, R15, R44 ;  /* 0x0000002c0f067220 */ /* 0x020fc60000400000 */
[----:B------:R1:W-:Y:S01]  /*10c20*/  STL [R1+0x94], R7 ;  /* 0x0000940701007387 */ /* 0x0003e20000100800 */
[----:B0-----:R-:W-:-:S03]  /*10c30*/  FMUL R5, R15, R45 ;  /* 0x0000002d0f057220 */ /* 0x001fc60000400000 */
[----:B------:R0:W-:Y:S01]  /*10c40*/  STL [R1+0x90], R6 ;  /* 0x0000900601007387 */ /* 0x0001e20000100800 */
[----:B------:R-:W-:Y:S01]  /*10c50*/  @!P4 FMUL R49, R49, 16777216 ;  /* 0x4b8000003131c820 */ /* 0x000fe20000400000 */
[----:B------:R-:W-:Y:S02]  /*10c60*/  @!P4 FMUL R50, R50, 16777216 ;  /* 0x4b8000003232c820 */ /* 0x000fe40000400000 */
[----:B------:R5:W-:Y:S01]  /*10c70*/  STL [R1+0x8c], R5 ;  /* 0x00008c0501007387 */ /* 0x000be20000100800 */
[----:B-1----:R-:W-:Y:S01]  /*10c80*/  FMUL R7, R15, R46 ;  /* 0x0000002e0f077220 */ /* 0x002fe20000400000 */
[----:B------:R-:W-:Y:S01]  /*10c90*/  @!P4 FMUL R51, R51, 16777216 ;  /* 0x4b8000003333c820 */ /* 0x000fe20000400000 */
[----:B0-----:R-:W-:-:S03]  /*10ca0*/  FMUL R6, R15, R47 ;  /* 0x0000002f0f067220 */ /* 0x001fc60000400000 */
[----:B------:R0:W-:Y:S01]  /*10cb0*/  STL [R1+0x88], R7 ;  /* 0x0000880701007387 */ /* 0x0001e20000100800 */
[----:B-----5:R-:W-:-:S03]  /*10cc0*/  FMUL R5, R15, R48 ;  /* 0x000000300f057220 */ /* 0x020fc60000400000 */
        /* <DEDUP_REMOVED lines=8> */
[----:B-----5:R-:W-:-:S03]  /*10d50*/  FMUL R5, R15, R51 ;  /* 0x000000330f057220 */ /* 0x020fc60000400000 */
        /* <DEDUP_REMOVED lines=8> */
[----:B-----5:R-:W-:-:S03]  /*10de0*/  FMUL R5, R15, R54 ;  /* 0x000000360f057220 */ /* 0x020fc60000400000 */
[----:B------:R1:W-:Y:S04]  /*10df0*/  STL [R1+0x4c], R6 ;  /* 0x00004c0601007387 */ /* 0x0003e80000100800 */
[----:B------:R5:W-:Y:S01]  /*10e00*/  STL [R1+0x44], R5 ;  /* 0x0000440501007387 */ /* 0x000be20000100800 */
[C---:B0-----:R-:W-:Y:S01]  /*10e10*/  FMUL R7, R15.reuse, R55 ;  /* 0x000000370f077220 */ /* 0x041fe20000400000 */
[----:B-1----:R-:W-:-:S04]  /*10e20*/  FMUL R6, R15, R56 ;  /* 0x000000380f067220 */ /* 0x002fc80000400000 */
[----:B------:R-:W-:Y:S01]  /*10e30*/  STL [R1+0x40], R7 ;  /* 0x0000400701007387 */ /* 0x000fe20000100800 */
[----:B-----5:R-:W-:-:S03]  /*10e40*/  FMUL R5, R15, R57 ;  /* 0x000000390f057220 */ /* 0x020fc60000400000 */
[----:B------:R-:W-:Y:S04]  /*10e50*/  STL [R1+0x1c], R6 ;  /* 0x00001c0601007387 */ /* 0x000fe80000100800 */
[----:B------:R0:W-:Y:S02]  /*10e60*/  STL [R1+0x18], R5 ;  /* 0x0000180501007387 */ /* 0x0001e40000100800 */
[----:B0-----:R-:W0:Y:S01]  /*10e70*/  S2R R5, SR_TID.X ;  /* 0x0000000000057919 */ /* 0x001e220000002100 */
[----:B------:R-:W-:Y:S01]  /*10e80*/  @!P4 FMUL R58, R58, 16777216 ;  /* 0x4b8000003a3ac820 */ /* 0x000fe20000400000 */
[----:B------:R-:W-:-:S03]  /*10e90*/  @!P4 FMUL R59, R59, 16777216 ;  /* 0x4b8000003b3bc820 */ /* 0x000fc60000400000 */
[C---:B------:R-:W-:Y:S01]  /*10ea0*/  FMUL R7, R15.reuse, R58 ;  /* 0x0000003a0f077220 */ /* 0x040fe20000400000 */
[----:B------:R-:W-:Y:S01]  /*10eb0*/  FMUL R6, R15, R59 ;  /* 0x0000003b0f067220 */ /* 0x000fe20000400000 */
[----:B------:R-:W-:-:S03]  /*10ec0*/  @!P4 FMUL R60, R60, 16777216 ;  /* 0x4b8000003c3cc820 */ /* 0x000fc60000400000 */
[----:B------:R-:W-:Y:S04]  /*10ed0*/  STL [R1+0x14], R7 ;  /* 0x0000140701007387 */ /* 0x000fe80000100800 */
[----:B------:R2:W-:Y:S01]  /*10ee0*/  STL [R1+0x10], R6 ;  /* 0x0000100601007387 */ /* 0x0005e20000100800 */
[----:B------:R-:W-:-:S05]  /*10ef0*/  FMUL R61, R15, R60 ;  /* 0x0000003c0f3d7220 */ /* 0x000fca0000400000 */
[----:B------:R-:W-:Y:S01]  /*10f00*/  STL [R1+0x730], R61 ;  /* 0x0007303d01007387 */ /* 0x000fe20000100800 */
[----:B0-----:R-:W-:Y:S01]  /*10f10*/  LOP3.LUT R5, R5, 0x8, RZ, 0xc0, !PT ;  /* 0x0000000805057812 */ /* 0x001fe200078ec0ff */
[----:B--2---:R-:W-:Y:S01]  /*10f20*/  FMUL R6, R15, R0 ;  /* 0x000000000f067220 */ /* 0x004fe20000400000 */
[----:B------:R-:W-:-:S04]  /*10f30*/  @P3 MOV R0, 0x7f800000 ;  /* 0x7f80000000003802 */ /* 0x000fc80000000f00 */
[----:B------:R-:W-:Y:S01]  /*10f40*/  STL [R1+0x4], R6 ;  /* 0x0000040601007387 */ /* 0x000fe20000100800 */
[----:B---3--:R-:W-:-:S05]  /*10f50*/  @P3 FFMA.FTZ R2, R3, R0, +INF ;  /* 0x7f80000003023423 */ /* 0x008fca0000010000 */
[----:B------:R4:W-:Y:S01]  /*10f60*/  @P3 STL [R1+0x15c], R2 ;  /* 0x00015c0201003387 */ /* 0x0009e20000100800 */
[----:B------:R-:W-:Y:S01]  /*10f70*/  BAR.SYNC.DEFER_BLOCKING 0x0 ;  /* 0x0000000000007b1d */ /* 0x000fe20000010000 */
[----:B----4-:R-:W-:-:S05]  /*10f80*/  LEA.HI R2, R5, R4, RZ, 0x1f ;  /* 0x0000000405027211 */ /* 0x010fca00078ff8ff */
[----:B------:R-:W2:Y:S01]  /*10f90*/  LDL.LU R0, [R1+0x3f0] ;  /* 0x0003f00001007983 */ /* 0x000ea20000300800 */
[----:B------:R-:W-:-:S03]  /*10fa0*/  FSETP.NEU.AND P3, PT, R3, RZ, PT ;  /* 0x000000ff0300720b */ /* 0x000fc60003f6d000 */
[----:B------:R0:W-:Y:S04]  /*10fb0*/  STL [R1+0x16c], R2 ;  /* 0x00016c0201007387 */ /* 0x0001e80000100800 */
[----:B0-----:R-:W3:Y:S04]  /*10fc0*/  LDL.LU R2, [R1+0x3f4] ;  /* 0x0003f40001027983 */ /* 0x001ee80000300800 */
[----:B------:R-:W4:Y:S04]  /*10fd0*/  LDL.LU R3, [R1+0x3e0] ;  /* 0x0003e00001037983 */ /* 0x000f280000300800 */
[----:B------:R-:W5:Y:S04]  /*10fe0*/  LDL.LU R4, [R1+0x3e4] ;  /* 0x0003e40001047983 */ /* 0x000f680000300800 */
        /* <DEDUP_REMOVED lines=35> */
[----:B------:R-:W3:Y:S04]  /*11220*/  LDL.LU R40, [R1+0x304] ;  /* 0x0003040001287983 */ /* 0x000ee80000300800 */
        /* <DEDUP_REMOVED lines=20> */
[----:B------:R-:W5:Y:S01]  /*11370*/  LDL.LU R61, [R1] ;  /* 0x00000000013d7983 */ /* 0x000f620000300800 */
[----:B--2---:R-:W-:Y:S01]  /*11380*/  @P1 FMUL R39, R39, 0.25 ;  /* 0x3e80000027271820 */ /* 0x004fe20000400000 */
[----:B---3--:R-:W-:Y:S01]  /*11390*/  @P1 FMUL R40, R40, 0.25 ;  /* 0x3e80000028281820 */ /* 0x008fe20000400000 */
[----:B----4-:R-:W-:Y:S01]  /*113a0*/  @P1 FMUL R41, R41, 0.25 ;  /* 0x3e80000029291820 */ /* 0x010fe20000400000 */
[----:B-----5:R-:W-:Y:S01]  /*113b0*/  @P1 FMUL R42, R42, 0.25 ;  /* 0x3e8000002a2a1820 */ /* 0x020fe20000400000 */
        /* <DEDUP_REMOVED lines=10> */
[----:B------:R-:W-:Y:S02]  /*11460*/  @P1 FMUL R58, R58, 0.25 ;  /* 0x3e8000003a3a1820 */ /* 0x000fe40000400000 */
[----:B------:R-:W-:Y:S01]  /*11470*/  @!P2 FMUL R55, R55, 16777216 ;  /* 0x4b8000003737a820 */ /* 0x000fe20000400000 */
[----:B------:R-:W-:-:S05]  /*11480*/  FMUL R56, R61, R56 ;  /* 0x000000383d387220 */ /* 0x000fca0000400000 */
[----:B------:R0:W-:Y:S01]  /*11490*/  STL [R1+0xa4], R56 ;  /* 0x0000a43801007387 */ /* 0x0001e20000100800 */
[----:B------:R-:W-:Y:S01]  /*114a0*/  @!P2 FMUL R58, R58, 16777216 ;  /* 0x4b8000003a3aa820 */ /* 0x000fe20000400000 */
[----:B------:R-:W-:Y:S01]  /*114b0*/  @P1 FMUL R60, R60, 0.25 ;  /* 0x3e8000003c3c1820 */ /* 0x000fe20000400000 */
[----:B------:R-:W-:Y:S01]  /*114c0*/  @!P2 FMUL R57, R57, 16777216 ;  /* 0x4b8000003939a820 */ /* 0x000fe20000400000 */
[----:B0-----:R-:W-:Y:S02]  /*114d0*/  IMAD.MOV.U32 R56, RZ, RZ, R61 ;  /* 0x000000ffff387224 */ /* 0x001fe400078e003d */
[----:B------:R-:W-:Y:S01]  /*114e0*/  @P1 FMUL R59, R59, 0.25 ;  /* 0x3e8000003b3b1820 */ /* 0x000fe20000400000 */
[----:B------:R-:W-:Y:S01]  /*114f0*/  @P1 FMUL R54, R54, 0.25 ;  /* 0x3e80000036361820 */ /* 0x000fe20000400000 */
[----:B------:R-:W2:Y:S01]  /*11500*/  LDL.LU R61, [R1+0x730] ;  /* 0x00073000013d7983 */ /* 0x000ea20000300800 */
[C---:B------:R-:W-:Y:S01]  /*11510*/  FMUL R55, R56.reuse, R55 ;  /* 0x0000003738377220 */ /* 0x040fe20000400000 */
[----:B------:R-:W-:Y:S01]  /*11520*/  FMUL R58, R56, R58 ;  /* 0x0000003a383a7220 */ /* 0x000fe20000400000 */
[----:B------:R-:W-:Y:S01]  /*11530*/  @P1 FMUL R53, R53, 0.25 ;  /* 0x3e80000035351820 */ /* 0x000fe20000400000 */
[----:B------:R-:W-:Y:S01]  /*11540*/  @P1 FMUL R52, R52, 0.25 ;  /* 0x3e80000034341820 */ /* 0x000fe20000400000 */
[----:B------:R-:W-:Y:S01]  /*11550*/  @!P2 FMUL R60, R60, 16777216 ;  /* 0x4b8000003c3ca820 */ /* 0x000fe20000400000 */
[----:B------:R0:W-:Y:S01]  /*11560*/  STL [R1+0xa0], R55 ;  /* 0x0000a03701007387 */ /* 0x0001e20000100800 */
[----:B------:R-:W-:Y:S01]  /*11570*/  @P1 FMUL R51, R51, 0.25 ;  /* 0x3e80000033331820 */ /* 0x000fe20000400000 */
[----:B------:R-:W-:Y:S01]  /*11580*/  @!P2 FMUL R59, R59, 16777216 ;  /* 0x4b8000003b3ba820 */ /* 0x000fe20000400000 */
[----:B------:R-:W-:Y:S01]  /*11590*/  @P1 FMUL R50, R50, 0.25 ;  /* 0x3e80000032321820 */ /* 0x000fe20000400000 */
[----:B------:R-:W-:Y:S01]  /*115a0*/  @!P2 FMUL R54, R54, 16777216 ;  /* 0x4b8000003636a820 */ /* 0x000fe20000400000 */
[----:B------:R-:W-:Y:S01]  /*115b0*/  @!P2 FMUL R53, R53, 16777216 ;  /* 0x4b8000003535a820 */ /* 0x000fe20000400000 */
[----:B------:R1:W-:Y:S01]  /*115c0*/  STL [R1+0x9c], R58 ;  /* 0x00009c3a01007387 */ /* 0x0003e20000100800 */
[----:B0-----:R-:W-:Y:S01]  /*115d0*/  FMUL R55, R56, R57 ;  /* 0x0000003938377220 */ /* 0x001fe20000400000 */
[----:B------:R-:W-:Y:S01]  /*115e0*/  @!P2 FMUL R52, R52, 16777216 ;  /* 0x4b8000003434a820 */ /* 0x000fe20000400000 */
[----:B------:R-:W-:Y:S01]  /*115f0*/  @!P2 FMUL R51, R51, 16777216 ;  /* 0x4b8000003333a820 */ /* 0x000fe20000400000 */
[----:B------:R-:W-:Y:S01]  /*11600*/  FMUL R57, R56, R59 ;  /* 0x0000003b38397220 */ /* 0x000fe20000400000 */
[----:B------:R-:W-:Y:S01]  /*11610*/  @!P2 FMUL R50, R50, 16777216 ;  /* 0x4b8000003232a820 */ /* 0x000fe20000400000 */
[----:B------:R0:W-:Y:S01]  /*11620*/  STL [R1+0x84], R55 ;  /* 0x0000843701007387 */ /* 0x0001e20000100800 */
[----:B-1----:R-:W-:Y:S01]  /*11630*/  FMUL R58, R56, R60 ;  /* 0x0000003c383a7220 */ /* 0x002fe20000400000 */
[----:B------:R-:W-:Y:S01]  /*11640*/  @!P2 FMUL R49, R49, 16777216 ;  /* 0x4b8000003131a820 */ /* 0x000fe20000400000 */
[----:B------:R-:W-:Y:S01]  /*11650*/  @!P2 FMUL R48, R48, 16777216 ;  /* 0x4b8000003030a820 */ /* 0x000fe20000400000 */
[----:B------:R-:W-:Y:S01]  /*11660*/  @!P2 FMUL R47, R47, 16777216 ;  /* 0x4b8000002f2fa820 */ /* 0x000fe20000400000 */
[----:B------:R-:W-:Y:S01]  /*11670*/  @P1 FMUL R46, R46, 0.25 ;  /* 0x3e8000002e2e1820 */ /* 0x000fe20000400000 */
[----:B------:R-:W-:Y:S01]  /*11680*/  STL [R1+0x80], R58 ;  /* 0x0000803a01007387 */ /* 0x000fe20000100800 */
[C---:B0-----:R-:W-:Y:S01]  /*11690*/  FMUL R55, R56.reuse, R54 ;  /* 0x0000003638377220 */ /* 0x041fe20000400000 */
[C---:B------:R-:W-:Y:S01]  /*116a0*/  FMUL R54, R56.reuse, R53 ;  /* 0x0000003538367220 */ /* 0x040fe20000400000 */
[C---:B------:R-:W-:Y:S01]  /*116b0*/  FMUL R53, R56.reuse, R52 ;  /* 0x0000003438357220 */ /* 0x040fe20000400000 */
[C---:B------:R-:W-:Y:S01]  /*116c0*/  FMUL R52, R56.reuse, R51 ;  /* 0x0000003338347220 */ /* 0x040fe20000400000 */
[----:B------:R-:W-:Y:S01]  /*116d0*/  STL [R1+0x74], R57 ;  /* 0x0000743901007387 */ /* 0x000fe20000100800 */
[C---:B------:R-:W-:Y:S01]  /*116e0*/  FMUL R51, R56.reuse, R50 ;  /* 0x0000003238337220 */ /* 0x040fe20000400000 */
[C---:B------:R-:W-:Y:S01]  /*116f0*/  FMUL R50, R56.reuse, R49 ;  /* 0x0000003138327220 */ /* 0x040fe20000400000 */
[C---:B------:R-:W-:Y:S01]  /*11700*/  FMUL R48, R56.reuse, R48 ;  /* 0x0000003038307220 */ /* 0x040fe20000400000 */
[----:B------:R-:W-:Y:S01]  /*11710*/  STL [R1+0x70], R55 ;  /* 0x0000703701007387 */ /* 0x000fe20000100800 */
[----:B------:R-:W-:Y:S01]  /*11720*/  FMUL R49, R56, R47 ;  /* 0x0000002f38317220 */ /* 0x000fe20000400000 */
[----:B------:R-:W-:-:S02]  /*11730*/  MOV R47, R56 ;  /* 0x00000038002f7202 */ /* 0x000fc40000000f00 */
[----:B------:R-:W-:Y:S01]  /*11740*/  STL [R1+0x64], R54 ;  /* 0x0000643601007387 */ /* 0x000fe20000100800 */
[----:B------:R-:W-:Y:S01]  /*11750*/  @!P2 FMUL R46, R46, 16777216 ;  /* 0x4b8000002e2ea820 */ /* 0x000fe20000400000 */
[----:B------:R-:W-:Y:S02]  /*11760*/  @!P2 FMUL R45, R45, 16777216 ;  /* 0x4b8000002d2da820 */ /* 0x000fe40000400000 */
[----:B------:R-:W-:Y:S01]  /*11770*/  STL [R1+0x60], R53 ;  /* 0x0000603501007387 */ /* 0x000fe20000100800 */
[----:B------:R-:W-:-:S03]  /*11780*/  @!P2 FMUL R44, R44, 16777216 ;  /* 0x4b8000002c2ca820 */ /* 0x000fc60000400000 */
[----:B------:R-:W-:Y:S01]  /*11790*/  STL [R1+0x54], R52 ;  /* 0x0000543401007387 */ /* 0x000fe20000100800 */
[----:B------:R-:W-:-:S03]  /*117a0*/  @!P2 FMUL R43, R43, 16777216 ;  /* 0x4b8000002b2ba820 */ /* 0x000fc60000400000 */
[----:B------:R-:W-:Y:S01]  /*117b0*/  STL [R1+0x50], R51 ;  /* 0x0000503301007387 */ /* 0x000fe20000100800 */
[----:B------:R-:W-:-:S03]  /*117c0*/  @!P2 FMUL R42, R42, 16777216 ;  /* 0x4b8000002a2aa820 */ /* 0x000fc60000400000 */
[----:B------:R-:W-:Y:S04]  /*117d0*/  STL [R1+0x48], R50 ;  /* 0x0000483201007387 */ /* 0x000fe80000100800 */
[----:B------:R0:W-:Y:S01]  /*117e0*/  STL [R1+0x3c], R48 ;  /* 0x00003c3001007387 */ /* 0x0001e20000100800 */
[----:B------:R-:W-:Y:S01]  /*117f0*/  @!P2 FMUL R41, R41, 16777216 ;  /* 0x4b8000002929a820 */ /* 0x000fe20000400000 */
[C---:B------:R-:W-:Y:S02]  /*11800*/  FMUL R42, R47.reuse, R42 ;  /* 0x0000002a2f2a7220 */ /* 0x040fe40000400000 */
[----:B------:R-:W-:Y:S01]  /*11810*/  STL [R1+0x38], R49 ;  /* 0x0000383101007387 */ /* 0x000fe20000100800 */
[C---:B0-----:R-:W-:Y:S01]  /*11820*/  FMUL R48, R47.reuse, R46 ;  /* 0x0000002e2f307220 */ /* 0x041fe20000400000 */
[C---:B------:R-:W-:Y:S01]  /*11830*/  FMUL R46, R47.reuse, R45 ;  /* 0x0000002d2f2e7220 */ /* 0x040fe20000400000 */
[C---:B------:R-:W-:Y:S01]  /*11840*/  FMUL R45, R47.reuse, R44 ;  /* 0x0000002c2f2d7220 */ /* 0x040fe20000400000 */
[----:B------:R-:W-:-:S02]  /*11850*/  FMUL R44, R47, R43 ;  /* 0x0000002b2f2c7220 */ /* 0x000fc40000400000 */
[----:B------:R-:W-:Y:S01]  /*11860*/  STL [R1+0x34], R48 ;  /* 0x0000343001007387 */ /* 0x000fe20000100800 */
[----:B------:R-:W-:Y:S01]  /*11870*/  @!P2 FMUL R40, R40, 16777216 ;  /* 0x4b8000002828a820 */ /* 0x000fe20000400000 */
[----:B------:R-:W-:Y:S02]  /*11880*/  FMUL R43, R47, R41 ;  /* 0x000000292f2b7220 */ /* 0x000fe40000400000 */
[----:B------:R-:W-:Y:S01]  /*11890*/  STL [R1+0x30], R46 ;  /* 0x0000302e01007387 */ /* 0x000fe20000100800 */
[----:B------:R-:W-:-:S03]  /*118a0*/  @!P2 FMUL R39, R39, 16777216 ;  /* 0x4b8000002727a820 */ /* 0x000fc60000400000 */
[----:B------:R-:W-:Y:S04]  /*118b0*/  STL [R1+0x2c], R45 ;  /* 0x00002c2d01007387 */ /* 0x000fe80000100800 */
[----:B------:R-:W-:Y:S01]  /*118c0*/  STL [R1+0x28], R44 ;  /* 0x0000282c01007387 */ /* 0x000fe20000100800 */
[----:B------:R-:W-:-:S03]  /*118d0*/  FMUL R60, R47, R40 ;  /* 0x000000282f3c7220 */ /* 0x000fc60000400000 */
[----:B------:R-:W3:Y:S01]  /*118e0*/  LDL.LU R41, [R1+0x68] ;  /* 0x0000680001297983 */ /* 0x000ee20000300800 */
[----:B------:R-:W-:-:S03]  /*118f0*/  FMUL R59, R47, R39 ;  /* 0x000000272f3b7220 */ /* 0x000fc60000400000 */
[----:B------:R0:W-:Y:S04]  /*11900*/  STL [R1+0x24], R42 ;  /* 0x0000242a01007387 */ /* 0x0001e80000100800 */
[----:B0-----:R-:W3:Y:S04]  /*11910*/  LDL.LU R42, [R1+0x58] ;  /* 0x00005800012a7983 */ /* 0x001ee80000300800 */
[----:B------:R-:W-:Y:S04]  /*11920*/  STL [R1+0x20], R43 ;  /* 0x0000202b01007387 */ /* 0x000fe80000100800 */
[----:B------:R-:W4:Y:S04]  /*11930*/  LDL.LU R40, [R1+0x4c] ;  /* 0x00004c0001287983 */ /* 0x000f280000300800 */
[----:B------:R-:W5:Y:S01]  /*11940*/  LDL.LU R39, [R1+0x5c] ;  /* 0x00005c0001277983 */ /* 0x000f620000300800 */
[----:B------:R-:W-:Y:S01]  /*11950*/  @P1 FMUL R38, R38, 0.25 ;  /* 0x3e80000026261820 */ /* 0x000fe20000400000 */
[----:B------:R-:W-:Y:S01]  /*11960*/  @P1 FMUL R37, R37, 0.25 ;  /* 0x3e80000025251820 */ /* 0x000fe20000400000 */
[----:B------:R-:W-:Y:S01]  /*11970*/  @P1 FMUL R36, R36, 0.25 ;  /* 0x3e80000024241820 */ /* 0x000fe20000400000 */
[----:B------:R-:W-:Y:S01]  /*11980*/  @P1 FMUL R35, R35, 0.25 ;  /* 0x3e80000023231820 */ /* 0x000fe20000400000 */
[----:B------:R-:W-:Y:S01]  /*11990*/  @!P2 FMUL R38, R38, 16777216 ;  /* 0x4b8000002626a820 */ /* 0x000fe20000400000 */
[----:B------:R-:W-:Y:S01]  /*119a0*/  @!P2 FMUL R37, R37, 16777216 ;  /* 0x4b8000002525a820 */ /* 0x000fe20000400000 */
[----:B------:R-:W-:Y:S01]  /*119b0*/  @P1 FMUL R31, R31, 0.25 ;  /* 0x3e8000001f1f1820 */ /* 0x000fe20000400000 */
[----:B------:R-:W-:Y:S01]  /*119c0*/  @!P2 FMUL R36, R36, 16777216 ;  /* 0x4b8000002424a820 */ /* 0x000fe20000400000 */
[----:B------:R-:W-:Y:S01]  /*119d0*/  @P1 FMUL R30, R30, 0.25 ;  /* 0x3e8000001e1e1820 */ /* 0x000fe20000400000 */
[----:B------:R-:W-:Y:S01]  /*119e0*/  @!P2 FMUL R35, R35, 16777216 ;  /* 0x4b8000002323a820 */ /* 0x000fe20000400000 */
[----:B------:R-:W-:Y:S01]  /*119f0*/  FMUL R58, R47, R38 ;  /* 0x000000262f3a7220 */ /* 0x000fe20000400000 */
[----:B------:R-:W-:Y:S01]  /*11a00*/  @!P2 FMUL R31, R31, 16777216 ;  /* 0x4b8000001f1fa820 */ /* 0x000fe20000400000 */
[----:B------:R-:W2:Y:S01]  /*11a10*/  LDL.LU R38, [R1+0x1c] ;  /* 0x00001c0001267983 */ /* 0x000ea20000300800 */
[C---:B------:R-:W-:Y:S01]  /*11a20*/  FMUL R57, R47.reuse, R37 ;  /* 0x000000252f397220 */ /* 0x040fe20000400000 */
[----:B------:R-:W-:Y:S01]  /*11a30*/  @!P2 FMUL R30, R30, 16777216 ;  /* 0x4b8000001e1ea820 */ /* 0x000fe20000400000 */
[C---:B------:R-:W-:Y:S01]  /*11a40*/  FMUL R56, R47.reuse, R36 ;  /* 0x000000242f387220 */ /* 0x040fe20000400000 */
[----:B------:R-:W2:Y:S01]  /*11a50*/  LDL.LU R37, [R1+0x44] ;  /* 0x0000440001257983 */ /* 0x000ea20000300800 */
[----:B------:R-:W-:-:S03]  /*11a60*/  FMUL R55, R47, R35 ;  /* 0x000000232f377220 */ /* 0x000fc60000400000 */
[----:B------:R-:W2:Y:S01]  /*11a70*/  LDL.LU R36, [R1+0x18] ;  /* 0x0000180001247983 */ /* 0x000ea20000300800 */
[C---:B------:R-:W-:Y:S01]  /*11a80*/  FMUL R51, R47.reuse, R31 ;  /* 0x0000001f2f337220 */ /* 0x040fe20000400000 */
[----:B------:R-:W-:Y:S02]  /*11a90*/  FMUL R50, R47, R30 ;  /* 0x0000001e2f327220 */ /* 0x000fe40000400000 */
[----:B-----5:R0:W-:Y:S04]  /*11aa0*/  STL [R1+0x728], R39 ;  /* 0x0007282701007387 */ /* 0x0201e80000100800 */
[----:B0-----:R-:W5:Y:S04]  /*11ab0*/  LDL.LU R39, [R1+0x40] ;  /* 0x0000400001277983 */ /* 0x001f680000300800 */
[----:B------:R-:W3:Y:S04]  /*11ac0*/  LDL.LU R35, [R1+0x14] ;  /* 0x0000140001237983 */ /* 0x000ee80000300800 */
[----:B------:R-:W3:Y:S04]  /*11ad0*/  LDL.LU R31, [R1+0x4] ;  /* 0x00000400011f7983 */ /* 0x000ee80000300800 */
[----:B------:R-:W3:Y:S01]  /*11ae0*/  LDL.LU R30, [R1+0x10] ;  /* 0x00001000011e7983 */ /* 0x000ee20000300800 */
        /* <DEDUP_REMOVED lines=32> */
[----:B------:R-:W0:Y:S01]  /*11cf0*/  S2R R43, SR_TID.X ;  /* 0x00000000002b7919 */ /* 0x000e220000002100 */
        /* <DEDUP_REMOVED lines=32> */
[C---:B------:R-:W-:Y:S01]  /*11f00*/  FMUL R54, R47.reuse, R34 ;  /* 0x000000222f367220 */ /* 0x040fe20000400000 */
[C---:B------:R-:W-:Y:S01]  /*11f10*/  FMUL R49, R47.reuse, R29 ;  /* 0x0000001d2f317220 */ /* 0x040fe20000400000 */
[C---:B------:R-:W-:Y:S01]  /*11f20*/  FMUL R34, R47.reuse, R13 ;  /* 0x0000000d2f227220 */ /* 0x040fe20000400000 */
[----:B------:R-:W4:Y:S01]  /*11f30*/  LDL.LU R44, [R1+0x7c] ;  /* 0x00007c00012c7983 */ /* 0x000f220000300800 */
[C---:B------:R-:W-:Y:S01]  /*11f40*/  FMUL R53, R47.reuse, R33 ;  /* 0x000000212f357220 */ /* 0x040fe20000400000 */
[C---:B------:R-:W-:Y:S01]  /*11f50*/  FMUL R52, R47.reuse, R32 ;  /* 0x000000202f347220 */ /* 0x040fe20000400000 */
        /* <DEDUP_REMOVED lines=27> */
[----:B------:R-:W-:Y:S01]  /*12110*/  FMUL R5, R47, R5 ;  /* 0x000000052f057220 */ /* 0x000fe20000400000 */
[----:B------:R-:W4:Y:S04]  /*12120*/  LDL.LU R46, [R1+0x88] ;  /* 0x00008800012e7983 */ /* 0x000f280000300800 */
[----:B------:R-:W4:Y:S01]  /*12130*/  LDL.LU R47, [R1+0x78] ;  /* 0x00007800012f7983 */ /* 0x000f220000300800 */
[----:B------:R-:W-:-:S02]  /*12140*/  F2FP.F16.F32.PACK_AB R28, R28, R0 ;  /* 0x000000001c1c723e */ /* 0x000fc400000000ff */
[----:B0-----:R-:W-:Y:S02]  /*12150*/  LOP3.LUT R0, R43, 0x1ff, RZ, 0xc0, !PT ;  /* 0x000001ff2b007812 */ /* 0x001fe400078ec0ff */
[----:B------:R-:W-:Y:S02]  /*12160*/  F2FP.F16.F32.PACK_AB R4, R4, R5 ;  /* 0x000000050404723e */ /* 0x000fe400000000ff */
[----:B------:R-:W-:Y:S02]  /*12170*/  LEA R0, R0, UR7, 0x4 ;  /* 0x0000000700007c11 */ /* 0x000fe4000f8e20ff */
[----:B------:R-:W-:Y:S02]  /*12180*/  F2FP.F16.F32.PACK_AB R5, R8, R6 ;  /* 0x000000060805723e */ /* 0x000fe400000000ff */
[----:B--2---:R-:W-:Y:S02]  /*12190*/  F2FP.F16.F32.PACK_AB R7, R37, R38 ;  /* 0x000000262507723e */ /* 0x004fe400000000ff */
[----:B---3--:R-:W-:-:S02]  /*121a0*/  F2FP.F16.F32.PACK_AB R30, R30, R31 ;  /* 0x0000001f1e1e723e */ /* 0x008fc400000000ff */
[----:B------:R-:W-:Y:S02]  /*121b0*/  F2FP.F16.F32.PACK_AB R31, R35, R61 ;  /* 0x0000003d231f723e */ /* 0x000fe400000000ff */
[----:B------:R-:W2:Y:S01]  /*121c0*/  LDL.LU R61, [R1+0x72c] ;  /* 0x00072c00013d7983 */ /* 0x000ea20000300800 */
[----:B-----5:R-:W-:-:S03]  /*121d0*/  F2FP.F16.F32.PACK_AB R6, R39, R36 ;  /* 0x000000242706723e */ /* 0x020fc600000000ff */
[----:B------:R-:W0:Y:S04]  /*121e0*/  LDS.128 R36, [R0] ;  /* 0x0000000000247984 */ /* 0x000e280000000c00 */
[----:B0-----:R-:W-:Y:S04]  /*121f0*/  STL.64 [R1+0x10], R36 ;  /* 0x0000102401007387 */ /* 0x001fe80000100a00 */
[----:B------:R0:W-:Y:S04]  /*12200*/  STL.64 [R1+0x18], R38 ;  /* 0x0000182601007387 */ /* 0x0001e80000100a00 */
[----:B0-----:R-:W3:Y:S01]  /*12210*/  LDL.LU R39, [R1+0x728] ;  /* 0x0007280001277983 */ /* 0x001ee20000300800 */
[----:B------:R-:W-:Y:S01]  /*12220*/  F2FP.F16.F32.PACK_AB R29, R29, R2 ;  /* 0x000000021d1d723e */ /* 0x000fe200000000ff */
[----:B------:R-:W-:Y:S01]  /*12230*/  BAR.SYNC.DEFER_BLOCKING 0x0 ;  /* 0x0000000000007b1d */ /* 0x000fe20000010000 */
[----:B------:R-:W-:-:S02]  /*12240*/  F2FP.F16.F32.PACK_AB R13, R13, R10 ;  /* 0x0000000a0d0d723e */ /* 0x000fc400000000ff */
[----:B----4-:R-:W-:Y:S02]  /*12250*/  F2FP.F16.F32.PACK_AB R10, R44, R45 ;  /* 0x0000002d2c0a723e */ /* 0x010fe400000000ff */
[----:B------:R-:W-:Y:S01]  /*12260*/  F2FP.F16.F32.PACK_AB R11, R46, R47 ;  /* 0x0000002f2e0b723e */ /* 0x000fe200000000ff */
[----:B--2---:R-:W-:Y:S02]  /*12270*/  STSM.16.M88.4 [R61], R28 ;  /* 0x0000001c3d007844 */ /* 0x004fe40000000200 */
[----:B------:R-:W-:Y:S06]  /*12280*/  BAR.SYNC.DEFER_BLOCKING 0x0 ;  /* 0x0000000000007b1d */ /* 0x000fec0000010000 */
[----:B------:R-:W0:Y:S02]  /*12290*/  LDS.128 R28, [R0] ;  /* 0x00000000001c7984 */ /* 0x000e240000000c00 */
[----:B------:R-:W-:Y:S06]  /*122a0*/  BAR.SYNC.DEFER_BLOCKING 0x0 ;  /* 0x0000000000007b1d */ /* 0x000fec0000010000 */
[----:B------:R1:W-:Y:S01]  /*122b0*/  STSM.16.M88.4 [R61], R4 ;  /* 0x000000043d007844 */ /* 0x0003e20000000200 */
[----:B---3--:R-:W-:Y:S01]  /*122c0*/  F2FP.F16.F32.PACK_AB R14, R39, R40 ;  /* 0x00000028270e723e */ /* 0x008fe200000000ff */
[----:B------:R-:W-:Y:S06]  /*122d0*/  BAR.SYNC.DEFER_BLOCKING 0x0 ;  /* 0x0000000000007b1d */ /* 0x000fec0000010000 */
[----:B0-----:R-:W-:Y:S04]  /*122e0*/  STL.64 [R1], R28 ;  /* 0x0000001c01007387 */ /* 0x001fe80000100a00 */
[----:B------:R-:W-:Y:S04]  /*122f0*/  STL.64 [R1+0x8], R30 ;  /* 0x0000081e01007387 */ /* 0x000fe80000100a00 */
[----:B-1----:R-:W2:Y:S04]  /*12300*/  LDL.LU R7, [R1+0x94] ;  /* 0x0000940001077983 */ /* 0x002ea80000300800 */
[----:B------:R-:W2:Y:S04]  /*12310*/  LDL.LU R2, [R1+0x8c] ;  /* 0x00008c0001027983 */ /* 0x000ea80000300800 */
[----:B------:R-:W3:Y:S04]  /*12320*/  LDL.LU R3, [R1+0x98] ;  /* 0x0000980001037983 */ /* 0x000ee80000300800 */
[----:B------:R-:W3:Y:S04]  /*12330*/  LDL.LU R35, [R1+0x90] ;  /* 0x0000900001237983 */ /* 0x000ee80000300800 */
[----:B------:R-:W4:Y:S04]  /*12340*/  LDL.LU R36, [R1+0xb8] ;  /* 0x0000b80001247983 */ /* 0x000f280000300800 */
[----:B------:R-:W4:Y:S04]  /*12350*/  LDL.LU R37, [R1+0xa8] ;  /* 0x0000a80001257983 */ /* 0x000f280000300800 */
[----:B------:R-:W5:Y:S04]  /*12360*/  LDL.LU R38, [R1+0xbc] ;  /* 0x0000bc0001267983 */ /* 0x000f680000300800 */
[----:B------:R-:W5:Y:S04]  /*12370*/  LDL.LU R39, [R1+0xac] ;  /* 0x0000ac0001277983 */ /* 0x000f680000300800 */
[----:B------:R-:W0:Y:S04]  /*12380*/  LDS.128 R44, [R0] ;  /* 0x00000000002c7984 */ /* 0x000e280000000c00 */
[----:B0-----:R0:W-:Y:S04]  /*12390*/  STL.64 [R1+0x720], R46 ;  /* 0x0007202e01007387 */ /* 0x0011e80000100a00 */
[----:B0-----:R-:W3:Y:S04]  /*123a0*/  LDL.LU R46, [R1+0xd4] ;  /* 0x0000d400012e7983 */ /* 0x001ee80000300800 */
[----:B------:R-:W3:Y:S04]  /*123b0*/  LDL.LU R28, [R1+0xcc] ;  /* 0x0000cc00011c7983 */ /* 0x000ee80000300800 */
[----:B------:R-:W3:Y:S04]  /*123c0*/  LDL.LU R29, [R1+0xe0] ;  /* 0x0000e000011d7983 */ /* 0x000ee80000300800 */
[----:B------:R-:W3:Y:S04]  /*123d0*/  LDL.LU R30, [R1+0xd8] ;  /* 0x0000d800011e7983 */ /* 0x000ee80000300800 */
[----:B------:R-:W3:Y:S04]  /*123e0*/  LDL.LU R31, [R1+0xe4] ;  /* 0x0000e400011f7983 */ /* 0x000ee80000300800 */
[----:B------:R-:W3:Y:S01]  /*123f0*/  LDL.LU R0, [R1+0xdc] ;  /* 0x0000dc0001007983 */ /* 0x000ee20000300800 */
[----:B------:R-:W-:-:S02]  /*12400*/  F2FP.F16.F32.PACK_AB R12, R12, R9 ;  /* 0x000000090c0c723e */ /* 0x000fc400000000ff */
[----:B------:R-:W-:Y:S01]  /*12410*/  F2FP.F16.F32.PACK_AB R15, R41, R42 ;  /* 0x0000002a290f723e */ /* 0x000fe200000000ff */
[----:B------:R-:W-:Y:S01]  /*12420*/  BAR.SYNC.DEFER_BLOCKING 0x0 ;  /* 0x0000000000007b1d */ /* 0x000fe20000010000 */
[----:B------:R-:W-:-:S05]  /*12430*/  LOP3.LUT R47, R43, 0x1ff, RZ, 0xc0, !PT ;  /* 0x000001ff2b2f7812 */ /* 0x000fca00078ec0ff */
[----:B------:R0:W-:Y:S01]  /*12440*/  STSM.16.M88.4 [R61], R12 ;  /* 0x0000000c3d007844 */ /* 0x0001e20000000200 */
[----:B------:R-:W-:Y:S01]  /*12450*/  LEA R47, R47, UR7, 0x4 ;  /* 0x000000072f2f7c11 */ /* 0x000fe2000f8e20ff */
[----:B------:R-:W-:Y:S01]  /*12460*/  BAR.SYNC.DEFER_BLOCKING 0x0 ;  /* 0x0000000000007b1d */ /* 0x000fe20000010000 */
[----:B------:R-:W-:Y:S02]  /*12470*/  F2FP.F16.F32.PACK_AB R8, R32, R34 ;  /* 0x000000222008723e */ /* 0x000fe400000000ff */
[----:B------:R-:W-:-:S03]  /*12480*/  F2FP.F16.F32.PACK_AB R9, R16, R33 ;  /* 0x000000211009723e */ /* 0x000fc600000000ff */
[----:B0-----:R-:W3:Y:S04]  /*12490*/  LDL.LU R14, [R1+0xd0] ;  /* 0x0000d000010e7983 */ /* 0x001ee80000300800 */
[----:B------:R-:W3:Y:S04]  /*124a0*/  LDL.LU R15, [R1+0xc8] ;  /* 0x0000c800010f7983 */ /* 0x000ee80000300800 */
[----:B------:R-:W-:Y:S01]  /*124b0*/  LDS.128 R40, [R47] ;  /* 0x000000002f287984 */ /* 0x000fe20000000c00 */
[----:B------:R-:W-:Y:S01]  /*124c0*/  BAR.SYNC.DEFER_BLOCKING 0x0 ;  /* 0x0000000000007b1d */ /* 0x000fe20000010000 */
[----:B------:R-:W-:-:S05]  /*124d0*/  F2FP.F16.F32.PACK_AB R4, R19, R17 ;  /* 0x000000111304723e */ /* 0x000fca00000000ff */
[----:B------:R-:W-:Y:S01]  /*124e0*/  STSM.16.M88.4 [R61], R8 ;  /* 0x000000083d007844 */ /* 0x000fe20000000200 */
[----:B------:R-:W-:Y:S02]  /*124f0*/  F2FP.F16.F32.PACK_AB R5, R20, R18 ;  /* 0x000000121405723e */ /* 0x000fe400000000ff */
[----:B------:R-:W-:Y:S02]  /*12500*/  F2FP.F16.F32.PACK_AB R16, R23, R21 ;  /* 0x000000151710723e */ /* 0x000fe400000000ff */
[----:B------:R-:W-:Y:S02]  /*12510*/  F2FP.F16.F32.PACK_AB R17, R24, R22 ;  /* 0x000000161811723e */ /* 0x000fe400000000ff */
[----:B----4-:R-:W-:Y:S02]  /*12520*/  F2FP.F16.F32.PACK_AB R18, R36, R37 ;  /* 0x000000252412723e */ /* 0x010fe400000000ff */
[----:B-----5:R-:W-:Y:S01]  /*12530*/  F2FP.F16.F32.PACK_AB R19, R38, R39 ;  /* 0x000000272613723e */ /* 0x020fe200000000ff */
[----:B------:R-:W-:Y:S01]  /*12540*/  BAR.SYNC.DEFER_BLOCKING 0x0 ;  /* 0x0000000000007b1d */ /* 0x000fe20000010000 */
[----:B--2---:R-:W-:-:S02]  /*12550*/  F2FP.F16.F32.PACK_AB R6, R7, R2 ;  /* 0x000000020706723e */ /* 0x004fc400000000ff */
[----:B---3--:R-:W-:-:S03]  /*12560*/  F2FP.F16.F32.PACK_AB R7, R3, R35 ;  /* 0x000000230307723e */ /* 0x008fc600000000ff */
[----:B------:R-:W2:Y:S04]  /*12570*/  LDL.LU R2, [R1+0xf0] ;  /* 0x0000f00001027983 */ /* 0x000ea80000300800 */
[----:B------:R-:W2:Y:S04]  /*12580*/  LDL.LU R3, [R1+0xe8] ;  /* 0x0000e80001037983 */ /* 0x000ea80000300800 */
[----:B------:R-:W-:Y:S01]  /*12590*/  LDS.128 R36, [R47] ;  /* 0x000000002f247984 */ /* 0x000fe20000000c00 */
[----:B------:R-:W-:Y:S06]  /*125a0*/  BAR.SYNC.DEFER_BLOCKING 0x0 ;  /* 0x0000000000007b1d */ /* 0x000fec0000010000 */
[----:B------:R-:W-:Y:S02]  /*125b0*/  STSM.16.M88.4 [R61], R4 ;  /* 0x000000043d007844 */ /* 0x000fe40000000200 */
[----:B------:R-:W-:Y:S06]  /*125c0*/  BAR.SYNC.DEFER_BLOCKING 0x0 ;  /* 0x0000000000007b1d */ /* 0x000fec0000010000 */
[----:B------:R-:W-:Y:S02]  /*125d0*/  LDS.128 R32, [R47] ;  /* 0x000000002f207984 */ /* 0x000fe40000000c00 */
[----:B------:R-:W-:Y:S06]  /*125e0*/  BAR.SYNC.DEFER_BLOCKING 0x0 ;  /* 0x0000000000007b1d */ /* 0x000fec0000010000 */
[----:B------:R0:W-:Y:S04]  /*125f0*/  STSM.16.M88.4 [R61], R16 ;  /* 0x000000103d007844 */ /* 0x0001e80000000200 */
[----:B0-----:R-:W3:Y:S04]  /*12600*/  LDL.LU R16, [R1+0xf4] ;  /* 0x0000f40001107983 */ /* 0x001ee80000300800 */
[----:B------:R-:W3:Y:S04]  /*12610*/  LDL.LU R7, [R1+0xec] ;  /* 0x0000ec0001077983 */ /* 0x000ee80000300800 */
[----:B------:R-:W4:Y:S04]  /*12620*/  LDL.LU R22, [R1+0x100] ;  /* 0x0001000001167983 */ /* 0x000f280000300800 */
[----:B------:R-:W4:Y:S04]  /*12630*/  LDL.LU R21, [R1+0xf8] ;  /* 0x0000f80001157983 */ /* 0x000f280000300800 */
[----:B------:R-:W5:Y:S04]  /*12640*/  LDL.LU R23, [R1+0x104] ;  /* 0x0001040001177983 */ /* 0x000f680000300800 */
[----:B------:R-:W5:Y:S01]  /*12650*/  LDL.LU R20, [R1+0xfc] ;  /* 0x0000fc0001147983 */ /* 0x000f620000300800 */
[----:B------:R-:W-:-:S02]  /*12660*/  F2FP.F16.F32.PACK_AB R8, R27, R25 ;  /* 0x000000191b08723e */ /* 0x000fc400000000ff */
[----:B------:R-:W-:Y:S02]  /*12670*/  F2FP.F16.F32.PACK_AB R11, R46, R28 ;  /* 0x0000001c2e0b723e */ /* 0x000fe400000000ff */
[----:B------:R-:W-:Y:S01]  /*12680*/  F2FP.F16.F32.PACK_AB R27, R31, R0 ;  /* 0x000000001f1b723e */ /* 0x000fe200000000ff */
[----:B------:R-:W3:Y:S04]  /*12690*/  LDL.LU R46, [R1+0x28] ;  /* 0x00002800012e7983 */ /* 0x000ee80000300800 */
[----:B------:R-:W3:Y:S01]  /*126a0*/  LDL.LU R0, [R1+0x20] ;  /* 0x0000200001007983 */ /* 0x000ee20000300800 */
[----:B------:R-:W-:Y:S02]  /*126b0*/  F2FP.F16.F32.PACK_AB R9, R48, R26 ;  /* 0x0000001a3009723e */ /* 0x000fe400000000ff */
[----:B------:R-:W-:Y:S01]  /*126c0*/  F2FP.F16.F32.PACK_AB R26, R29, R30 ;  /* 0x0000001e1d1a723e */ /* 0x000fe200000000ff */
[----:B------:R-:W-:Y:S01]  /*126d0*/  BAR.SYNC.DEFER_BLOCKING 0x0 ;  /* 0x0000000000007b1d */ /* 0x000fe20000010000 */
[----:B------:R-:W-:-:S02]  /*126e0*/  F2FP.F16.F32.PACK_AB R10, R14, R15 ;  /* 0x0000000f0e0a723e */ /* 0x000fc400000000ff */
[----:B------:R-:W-:Y:S02]  /*126f0*/  F2FP.F16.F32.PACK_AB R24, R51, R49 ;  /* 0x000000313318723e */ /* 0x000fe400000000ff */
[----:B------:R-:W-:Y:S01]  /*12700*/  F2FP.F16.F32.PACK_AB R25, R52, R50 ;  /* 0x000000323419723e */ /* 0x000fe200000000ff */
[----:B------:R-:W3:Y:S04]  /*12710*/  LDL.LU R17, [R1+0x24] ;  /* 0x0000240001117983 */ /* 0x000ee80000300800 */
[----:B------:R-:W3:Y:S04]  /*12720*/  LDL.LU R18, [R1+0x108] ;  /* 0x0001080001127983 */ /* 0x000ee80000300800 */
[----:B------:R-:W3:Y:S04]  /*12730*/  LDL.LU R19, [R1+0x10c] ;  /* 0x00010c0001137983 */ /* 0x000ee80000300800 */
[----:B------:R-:W-:Y:S01]  /*12740*/  LDS.128 R28, [R47] ;  /* 0x000000002f1c7984 */ /* 0x000fe20000000c00 */
[----:B------:R-:W-:Y:S06]  /*12750*/  BAR.SYNC.DEFER_BLOCKING 0x0 ;  /* 0x0000000000007b1d */ /* 0x000fec0000010000 */
[----:B------:R-:W-:Y:S02]  /*12760*/  STSM.16.M88.4 [R61], R8 ;  /* 0x000000083d007844 */ /* 0x000fe40000000200 */
[----:B------:R-:W-:Y:S06]  /*12770*/  BAR.SYNC.DEFER_BLOCKING 0x0 ;  /* 0x0000000000007b1d */ /* 0x000fec0000010000 */
[----:B------:R-:W-:Y:S02]  /*12780*/  LDS.128 R12, [R47] ;  /* 0x000000002f0c7984 */ /* 0x000fe40000000c00 */
[----:B------:R-:W-:Y:S01]  /*12790*/  BAR.SYNC.DEFER_BLOCKING 0x0 ;  /* 0x0000000000007b1d */ /* 0x000fe20000010000 */
[----:B------:R-:W-:-:S02]  /*127a0*/  F2FP.F16.F32.PACK_AB R5, R56, R54 ;  /* 0x000000363805723e */ /* 0x000fc400000000ff */
[----:B------:R-:W-:Y:S02]  /*127b0*/  F2FP.F16.F32.PACK_AB R48, R59, R57 ;  /* 0x000000393b30723e */ /* 0x000fe400000000ff */
[----:B------:R-:W-:Y:S01]  /*127c0*/  F2FP.F16.F32.PACK_AB R49, R60, R58 ;  /* 0x0000003a3c31723e */ /* 0x000fe200000000ff */
[----:B------:R0:W-:Y:S04]  /*127d0*/  STSM.16.M88.4 [R61], R24 ;  /* 0x000000183d007844 */ /* 0x0001e80000000200 */
[----:B0-----:R-:W3:Y:S04]  /*127e0*/  LDL.LU R24, [R1+0x38] ;  /* 0x0000380001187983 */ /* 0x001ee80000300800 */
[----:B------:R-:W3:Y:S01]  /*127f0*/  LDL.LU R25, [R1+0x30] ;  /* 0x0000300001197983 */ /* 0x000ee20000300800 */
[----:B--2---:R-:W-:-:S03]  /*12800*/  F2FP.F16.F32.PACK_AB R6, R2, R3 ;  /* 0x000000030206723e */ /* 0x004fc600000000ff */
        /* <DEDUP_REMOVED lines=8> */
[----:B------:R-:W2:Y:S01]  /*12890*/  LDL.LU R58, [R1+0x2c] ;  /* 0x00002c00013a7983 */ /* 0x000ea20000300800 */
[----:B------:R-:W-:-:S02]  /*128a0*/  F2FP.F16.F32.PACK_AB R4, R55, R53 ;  /* 0x000000353704723e */ /* 0x000fc400000000ff */
[----:B----4-:R-:W-:Y:S02]  /*128b0*/  F2FP.F16.F32.PACK_AB R50, R22, R21 ;  /* 0x000000151632723e */ /* 0x010fe400000000ff */
[----:B-----5:R-:W-:Y:S01]  /*128c0*/  F2FP.F16.F32.PACK_AB R51, R23, R20 ;  /* 0x000000141733723e */ /* 0x020fe200000000ff */
[----:B------:R-:W-:Y:S01]  /*128d0*/  BAR.SYNC.DEFER_BLOCKING 0x0 ;  /* 0x0000000000007b1d */ /* 0x000fe20000010000 */
[----:B---3--:R-:W-:-:S05]  /*128e0*/  F2FP.F16.F32.PACK_AB R7, R16, R7 ;  /* 0x000000071007723e */ /* 0x008fca00000000ff */
[----:B------:R-:W-:Y:S02]  /*128f0*/  LDS.128 R20, [R47] ;  /* 0x000000002f147984 */ /* 0x000fe40000000c00 */
[----:B------:R-:W-:Y:S06]  /*12900*/  BAR.SYNC.DEFER_BLOCKING 0x0 ;  /* 0x0000000000007b1d */ /* 0x000fec0000010000 */
[----:B------:R-:W-:Y:S02]  /*12910*/  STSM.16.M88.4 [R61], R4 ;  /* 0x000000043d007844 */ /* 0x000fe40000000200 */
[----:B------:R-:W-:Y:S06]  /*12920*/  BAR.SYNC.DEFER_BLOCKING 0x0 ;  /* 0x0000000000007b1d */ /* 0x000fec0000010000 */
[----:B------:R-:W-:Y:S02]  /*12930*/  LDS.128 R8, [R47] ;  /* 0x000000002f087984 */ /* 0x000fe40000000c00 */
[----:B------:R-:W-:Y:S01]  /*12940*/  BAR.SYNC.DEFER_BLOCKING 0x0 ;  /* 0x0000000000007b1d */ /* 0x000fe20000010000 */
[----:B------:R-:W-:-:S05]  /*12950*/  F2FP.F16.F32.PACK_AB R16, R46, R0 ;  /* 0x000000002e10723e */ /* 0x000fca00000000ff */
[----:B------:R0:W-:Y:S02]  /*12960*/  STSM.16.M88.4 [R61], R48 ;  /* 0x000000303d007844 */ /* 0x0001e40000000200 */
[----:B------:R-:W-:Y:S06]  /*12970*/  BAR.SYNC.DEFER_BLOCKING 0x0 ;  /* 0x0000000000007b1d */ /* 0x000fec0000010000 */
[----:B0-----:R-:W3:Y:S04]  /*12980*/  LDL.LU R50, [R1+0x54] ;  /* 0x0000540001327983 */ /* 0x001ee80000300800 */
[----:B------:R-:W3:Y:S04]  /*12990*/  LDL.LU R51, [R1+0x48] ;  /* 0x0000480001337983 */ /* 0x000ee80000300800 */
[----:B------:R-:W4:Y:S04]  /*129a0*/  LDL.LU R60, [R1+0x60] ;  /* 0x00006000013c7983 */ /* 0x000f280000300800 */
[----:B------:R-:W4:Y:S04]  /*129b0*/  LDL.LU R54, [R1+0x50] ;  /* 0x0000500001367983 */ /* 0x000f280000300800 */
[----:B------:R-:W5:Y:S04]  /*129c0*/  LDL.LU R53, [R1+0x130] ;  /* 0x0001300001357983 */ /* 0x000f680000300800 */
[----:B------:R-:W5:Y:S04]  /*129d0*/  LDL.LU R55, [R1+0x128] ;  /* 0x0001280001377983 */ /* 0x000f680000300800 */
[----:B------:R-:W3:Y:S04]  /*129e0*/  LDL.LU R46, [R1+0x134] ;  /* 0x00013400012e7983 */ /* 0x000ee80000300800 */
[----:B------:R-:W5:Y:S04]  /*129f0*/  LDL.LU R0, [R1+0x12c] ;  /* 0x00012c0001007983 */ /* 0x000f680000300800 */
[----:B------:R-:W0:Y:S01]  /*12a00*/  LDS.128 R4, [R47] ;  /* 0x000000002f047984 */ /* 0x000e220000000c00 */
[----:B--2---:R-:W-:-:S02]  /*12a10*/  F2FP.F16.F32.PACK_AB R18, R57, R18 ;  /* 0x000000123912723e */ /* 0x004fc400000000ff */
[----:B------:R-:W-:Y:S02]  /*12a20*/  F2FP.F16.F32.PACK_AB R19, R59, R19 ;  /* 0x000000133b13723e */ /* 0x000fe400000000ff */
[----:B------:R-:W-:Y:S01]  /*12a30*/  F2FP.F16.F32.PACK_AB R17, R58, R17 ;  /* 0x000000113a11723e */ /* 0x000fe200000000ff */
[----:B------:R-:W-:Y:S06]  /*12a40*/  BAR.SYNC.DEFER_BLOCKING 0x0 ;  /* 0x0000000000007b1d */ /* 0x000fec0000010000 */
[----:B------:R-:W-:Y:S02]  /*12a50*/  STSM.16.M88.4 [R61], R16 ;  /* 0x000000103d007844 */ /* 0x000fe40000000200 */
[----:B------:R-:W-:Y:S01]  /*12a60*/  BAR.SYNC.DEFER_BLOCKING 0x0 ;  /* 0x0000000000007b1d */ /* 0x000fe20000010000 */
[----:B------:R-:W-:-:S02]  /*12a70*/  F2FP.F16.F32.PACK_AB R24, R24, R25 ;  /* 0x000000191818723e */ /* 0x000fc400000000ff */
[----:B------:R-:W-:Y:S02]  /*12a80*/  F2FP.F16.F32.PACK_AB R25, R2, R3 ;  /* 0x000000030219723e */ /* 0x000fe400000000ff */
[----:B------:R-:W-:-:S03]  /*12a90*/  F2FP.F16.F32.PACK_AB R26, R56, R26 ;  /* 0x0000001a381a723e */ /* 0x000fc600000000ff */
[----:B------:R-:W1:Y:S01]  /*12aa0*/  LDC.64 R2, c[0x0][0x398] ;  /* 0x0000e600ff027b82 */ /* 0x000e620000000a00 */
[----:B------:R-:W-:Y:S01]  /*12ab0*/  F2FP.F16.F32.PACK_AB R27, R27, R52 ;  /* 0x000000341b1b723e */ /* 0x000fe200000000ff */
[----:B------:R-:W2:Y:S01]  /*12ac0*/  S2R R48, SR_CTAID.X ;  /* 0x0000000000307919 */ /* 0x000ea20000002500 */
[----:B------:R-:W0:Y:S05]  /*12ad0*/  LDS.128 R16, [R47] ;  /* 0x000000002f107984 */ /* 0x000e2a0000000c00 */
[----:B------:R-:W-:Y:S06]  /*12ae0*/  BAR.SYNC.DEFER_BLOCKING 0x0 ;  /* 0x0000000000007b1d */ /* 0x000fec0000010000 */
[----:B------:R-:W2:Y:S01]  /*12af0*/  S2R R52, SR_TID.X ;  /* 0x0000000000347919 */ /* 0x000ea20000002100 */
[----:B------:R-:W5:Y:S04]  /*12b00*/  LDL.LU R56, [R1+0x64] ;  /* 0x0000640001387983 */ /* 0x000f680000300800 */
[----:B------:R-:W5:Y:S04]  /*12b10*/  LDL.LU R57, [R1+0x70] ;  /* 0x0000700001397983 */ /* 0x000f680000300800 */
[----:B------:R-:W5:Y:S04]  /*12b20*/  LDL.LU R58, [R1+0x138] ;  /* 0x00013800013a7983 */ /* 0x000f680000300800 */
[----:B------:R-:W-:Y:S01]  /*12b30*/  STSM.16.M88.4 [R61], R24 ;  /* 0x000000183d007844 */ /* 0x000fe20000000200 */
[----:B------:R-:W-:Y:S06]  /*12b40*/  BAR.SYNC.DEFER_BLOCKING 0x0 ;  /* 0x0000000000007b1d */ /* 0x000fec0000010000 */
[----:B------:R-:W5:Y:S04]  /*12b50*/  LDL.LU R59, [R1+0x13c] ;  /* 0x00013c00013b7983 */ /* 0x000f680000300800 */
[----:B------:R-:W1:Y:S01]  /*12b60*/  LDS.128 R24, [R47] ;  /* 0x000000002f187984 */ /* 0x000e620000000c00 */
[----:B--2---:R-:W-:-:S05]  /*12b70*/  LOP3.LUT R52, R52, 0xff, RZ, 0xc0, !PT ;  /* 0x000000ff34347812 */ /* 0x004fca00078ec0ff */
[----:B------:R-:W-:Y:S01]  /*12b80*/  IMAD R48, R48, 0x100, R52 ;  /* 0x0000010030307824 */ /* 0x000fe200078e0234 */
[----:B0-----:R-:W-:Y:S03]  /*12b90*/  STL [R1+0x710], R5 ;  /* 0x0007100501007387 */ /* 0x001fe60000100800 */
[----:B------:R-:W-:Y:S01]  /*12ba0*/  IMAD R52, R48, UR5, RZ ;  /* 0x0000000530347c24 */ /* 0x000fe2000f8e02ff */
[----:B------:R0:W-:Y:S04]  /*12bb0*/  STL.64 [R1+0x700], R6 ;  /* 0x0007000601007387 */ /* 0x0001e80000100a00 */
[----:B------:R-:W-:Y:S04]  /*12bc0*/  STL.64 [R1+0x6d0], R16 ;  /* 0x0006d01001007387 */ /* 0x000fe80000100a00 */
[----:B------:R2:W-:Y:S01]  /*12bd0*/  STL.64 [R1+0x6c0], R18 ;  /* 0x0006c01201007387 */ /* 0x0005e20000100a00 */
[----:B------:R-:W-:Y:S01]  /*12be0*/  UIMAD UR4, UR6, UR4, URZ ;  /* 0x00000004060472a4 */ /* 0x000fe2000f8e02ff */
[----:B0-----:R-:W0:Y:S01]  /*12bf0*/  LDC R6, c[0x0][0x3e8] ;  /* 0x0000fa00ff067b82 */ /* 0x001e220000000800 */
[----:B---3--:R-:W-:-:S02]  /*12c00*/  F2FP.F16.F32.PACK_AB R48, R50, R51 ;  /* 0x000000333230723e */ /* 0x008fc400000000ff */
[----:B----4-:R-:W-:Y:S02]  /*12c10*/  F2FP.F16.F32.PACK_AB R49, R60, R54 ;  /* 0x000000363c31723e */ /* 0x010fe400000000ff */
[----:B-----5:R-:W-:Y:S02]  /*12c20*/  F2FP.F16.F32.PACK_AB R50, R53, R55 ;  /* 0x000000373532723e */ /* 0x020fe400000000ff */
[----:B------:R-:W3:Y:S01]  /*12c30*/  LDL.LU R53, [R1+0x84] ;  /* 0x0000840001357983 */ /* 0x000ee20000300800 */
[----:B------:R-:W-:Y:S01]  /*12c40*/  F2FP.F16.F32.PACK_AB R51, R46, R0 ;  /* 0x000000002e33723e */ /* 0x000fe200000000ff */
[----:B------:R-:W-:Y:S06]  /*12c50*/  BAR.SYNC.DEFER_BLOCKING 0x0 ;  /* 0x0000000000007b1d */ /* 0x000fec0000010000 */
[----:B------:R-:W4:Y:S04]  /*12c60*/  LDL.LU R46, [R1+0xa4] ;  /* 0x0000a400012e7983 */ /* 0x000f280000300800 */
[----:B------:R-:W4:Y:S04]  /*12c70*/  LDL.LU R47, [R1+0x9c] ;  /* 0x00009c00012f7983 */ /* 0x000f280000300800 */
[----:B--2---:R-:W2:Y:S04]  /*12c80*/  LDL.LU R18, [R1+0x154] ;  /* 0x0001540001127983 */ /* 0x004ea80000300800 */
[----:B------:R-:W2:Y:S04]  /*12c90*/  LDL.LU R54, [R1+0x14c] ;  /* 0x00014c0001367983 */ /* 0x000ea80000300800 */
[----:B------:R-:W5:Y:S04]  /*12ca0*/  LDL.LU R60, [R1+0x158] ;  /* 0x00015800013c7983 */ /* 0x000f680000300800 */
[----:B------:R-:W5:Y:S04]  /*12cb0*/  LDL.LU R55, [R1+0x150] ;  /* 0x0001500001377983 */ /* 0x000f680000300800 */
[----:B-1----:R-:W-:Y:S04]  /*12cc0*/  STL.64 [R1+0x6b0], R24 ;  /* 0x0006b01801007387 */ /* 0x002fe80000100a00 */
[----:B------:R1:W-:Y:S04]  /*12cd0*/  STL.64 [R1+0x6a8], R26 ;  /* 0x0006a81a01007387 */ /* 0x0003e80000100a00 */
[----:B------:R0:W-:Y:S04]  /*12ce0*/  STSM.16.M88.4 [R61], R48 ;  /* 0x000000303d007844 */ /* 0x0001e80000000200 */
[----:B-1----:R-:W3:Y:S04]  /*12cf0*/  LDL.LU R27, [R1+0xa0] ;  /* 0x0000a000011b7983 */ /* 0x002ee80000300800 */
[----:B0-----:R-:W2:Y:S04]  /*12d00*/  LDL.LU R48, [R1+0x74] ;  /* 0x0000740001307983 */ /* 0x001ea80000300800 */
[----:B------:R-:W3:Y:S04]  /*12d10*/  LDL.LU R49, [R1+0x80] ;  /* 0x0000800001317983 */ /* 0x000ee80000300800 */
[----:B------:R-:W3:Y:S04]  /*12d20*/  LDL.LU R50, [R1+0x140] ;  /* 0x0001400001327983 */ /* 0x000ee80000300800 */
[----:B------:R-:W4:Y:S01]  /*12d30*/  LDL.LU R51, [R1+0x144] ;  /* 0x0001440001337983 */ /* 0x000f220000300800 */
[----:B------:R-:W0:Y:S01]  /*12d40*/  S2R R26, SR_TID.X ;  /* 0x00000000001a7919 */ /* 0x000e220000002100 */
[----:B------:R-:W-:Y:S01]  /*12d50*/  USHF.L.U32 UR5, UR4, 0x1, URZ ;  /* 0x0000000104057899 */ /* 0x000fe200080006ff */
[----:B------:R-:W-:-:S05]  /*12d60*/  SHF.L.U32 R0, R52, 0x1, RZ ;  /* 0x0000000134007819 */ /* 0x000fca00000006ff */
[----:B------:R-:W-:Y:S01]  /*12d70*/  IADD3 R0, P1, P2, R0, UR5, R2 ;  /* 0x0000000500007c10 */ /* 0x000fe2000fa3e002 */
[----:B------:R-:W-:Y:S01]  /*12d80*/  IMAD.HI R2, R52, 0x2, RZ ;  /* 0x0000000234027827 */ /* 0x000fe200078e02ff */
[----:B------:R-:W-:-:S06]  /*12d90*/  UIMAD.WIDE UR4, UR4, 0x2, URZ ;  /* 0x00000002040478a5 */ /* 0x000fcc000f8e02ff */
[----:B------:R-:W-:Y:S02]  /*12da0*/  IADD3.X R2, PT, PT, R2, UR5, R3, P1, P2 ;  /* 0x0000000502027c10 */ /* 0x000fe40008fe4403 */
[----:B------:R-:W-:-:S03]  /*12db0*/  PRMT R5, R11, 0x7632, R5 ;  /* 0x000076320b057816 */ /* 0x000fc60000000005 */
[----:B------:R-:W1:Y:S01]  /*12dc0*/  LDCU UR4, c[0x0][0x3ec] ;  /* 0x00007d80ff0477ac */ /* 0x000e620008000800 */
[----:B------:R-:W-:Y:S01]  /*12dd0*/  BAR.SYNC.DEFER_BLOCKING 0x0 ;  /* 0x0000000000007b1d */ /* 0x000fe20000010000 */
[----:B--2---:R-:W-:Y:S02]  /*12de0*/  F2FP.F16.F32.PACK_AB R56, R48, R56 ;  /* 0x000000383038723e */ /* 0x004fe400000000ff */
[----:B0-----:R-:W-:Y:S02]  /*12df0*/  SHF.R.U32.HI R48, RZ, 0x8, R26 ;  /* 0x00000008ff307819 */ /* 0x001fe4000001161a */
[----:B------:R-:W-:-:S04]  /*12e00*/  LOP3.LUT R26, R26, 0x1ff, RZ, 0xc0, !PT ;  /* 0x000001ff1a1a7812 */ /* 0x000fc800078ec0ff */
[----:B------:R-:W-:Y:S02]  /*12e10*/  LEA R26, R26, UR7, 0x4 ;  /* 0x000000071a1a7c11 */ /* 0x000fe4000f8e20ff */
[----:B---3--:R-:W-:Y:S02]  /*12e20*/  F2FP.F16.F32.PACK_AB R57, R49, R57 ;  /* 0x000000393139723e */ /* 0x008fe400000000ff */
[----:B------:R-:W-:Y:S02]  /*12e30*/  F2FP.F16.F32.PACK_AB R58, R50, R58 ;  /* 0x0000003a323a723e */ /* 0x000fe400000000ff */
[----:B----4-:R-:W-:Y:S02]  /*12e40*/  F2FP.F16.F32.PACK_AB R59, R51, R59 ;  /* 0x0000003b333b723e */ /* 0x010fe400000000ff */
[----:B------:R-:W-:Y:S02]  /*12e50*/  SGXT.U32 R52, R48, 0x1 ;  /* 0x000000013034781a */ /* 0x000fe40000000000 */
[----:B------:R-:W0:Y:S01]  /*12e60*/  LDS.128 R48, [R26] ;  /* 0x000000001a307984 */ /* 0x000e220000000c00 */
[----:B------:R-:W-:Y:S06]  /*12e70*/  BAR.SYNC.DEFER_BLOCKING 0x0 ;  /* 0x0000000000007b1d */ /* 0x000fec0000010000 */
[----:B------:R2:W-:Y:S02]  /*12e80*/  STSM.16.M88.4 [R61], R56 ;  /* 0x000000383d007844 */ /* 0x0005e40000000200 */
[----:B--2---:R-:W-:Y:S01]  /*12e90*/  IMAD R56, R52, R6, RZ ;  /* 0x0000000634387224 */ /* 0x004fe200078e02ff */
[----:B------:R-:W-:-:S02]  /*12ea0*/  F2FP.F16.F32.PACK_AB R52, R27, R53 ;  /* 0x000000351b34723e */ /* 0x000fc400000000ff */
[----:B------:R-:W-:Y:S01]  /*12eb0*/  F2FP.F16.F32.PACK_AB R53, R46, R47 ;  /* 0x0000002f2e35723e */ /* 0x000fe200000000ff */
[----:B------:R-:W-:Y:S01]  /*12ec0*/  BAR.SYNC.DEFER_BLOCKING 0x0 ;  /* 0x0000000000007b1d */ /* 0x000fe20000010000 */
[----:B------:R-:W-:Y:S01]  /*12ed0*/  LEA R46, P1, R56, R0, 0x1 ;  /* 0x00000000382e7211 */ /* 0x000fe200078208ff */
[----:B------:R-:W-:-:S03]  /*12ee0*/  IMAD R3, R6, 0x2, R56 ;  /* 0x0000000206037824 */ /* 0x000fc600078e0238 */
[----:B------:R-:W-:Y:S02]  /*12ef0*/  LEA.HI.X.SX32 R47, R56, R2, 0x1, P1 ;  /* 0x00000002382f7211 */ /* 0x000fe400008f0eff */
[----:B------:R-:W2:Y:S01]  /*12f00*/  LDS.128 R56, [R26] ;  /* 0x000000001a387984 */ /* 0x000ea20000000c00 */
[----:B------:R-:W-:Y:S02]  /*12f10*/  F2FP.F16.F32.PACK_AB R54, R18, R54 ;  /* 0x000000361236723e */ /* 0x000fe400000000ff */
[----:B-----5:R-:W-:Y:S01]  /*12f20*/  F2FP.F16.F32.PACK_AB R55, R60, R55 ;  /* 0x000000373c37723e */ /* 0x020fe200000000ff */
[----:B------:R-:W-:Y:S06]  /*12f30*/  BAR.SYNC.DEFER_BLOCKING 0x0 ;  /* 0x0000000000007b1d */ /* 0x000fec0000010000 */
[----:B0-----:R-:W-:Y:S04]  /*12f40*/  STL.64 [R1+0x6a0], R48 ;  /* 0x0006a03001007387 */ /* 0x001fe80000100a00 */
[----:B------:R0:W-:Y:S04]  /*12f50*/  STL.64 [R1+0x698], R50 ;  /* 0x0006983201007387 */ /* 0x0001e80000100a00 */
[----:B0-----:R-:W3:Y:S04]  /*12f60*/  LDL.LU R51, [R1+0x18] ;  /* 0x0000180001337983 */ /* 0x001ee80000300800 */
[----:B------:R-:W4:Y:S04]  /*12f70*/  LDL.LU R27, [R1+0x1c] ;  /* 0x00001c00011b7983 */ /* 0x000f280000300800 */
[----:B------:R0:W-:Y:S04]  /*12f80*/  STSM.16.M88.4 [R61], R52 ;  /* 0x000000343d007844 */ /* 0x0001e80000000200 */
[----:B--2---:R-:W-:Y:S04]  /*12f90*/  STL.64 [R1+0x690], R56 ;  /* 0x0006903801007387 */ /* 0x004fe80000100a00 */
[----:B------:R2:W-:Y:S04]  /*12fa0*/  STL.64 [R1+0x688], R58 ;  /* 0x0006883a01007387 */ /* 0x0005e80000100a00 */
[----:B0-----:R-:W5:Y:S04]  /*12fb0*/  LDL.LU R54, [R1+0x10] ;  /* 0x0000100001367983 */ /* 0x001f680000300800 */
[----:B------:R-:W3:Y:S01]  /*12fc0*/  LDL.LU R55, [R1+0x14] ;  /* 0x0000140001377983 */ /* 0x000ee20000300800 */
[----:B------:R-:W-:Y:S01]  /*12fd0*/  BAR.SYNC.DEFER_BLOCKING 0x0 ;  /* 0x0000000000007b1d */ /* 0x000fe20000010000 */
[----:B------:R-:W-:-:S02]  /*12fe0*/  LEA R18, R6, R3, 0x1 ;  /* 0x0000000306127211 */ /* 0x000fc400078e08ff */
[CC--:B------:R-:W-:Y:S02]  /*12ff0*/  LEA R60, P1, R3.reuse, R0.reuse, 0x1 ;  /* 0x00000000033c7211 */ /* 0x0c0fe400078208ff */
[----:B------:R-:W-:Y:S02]  /*13000*/  LEA R52, P2, R18, R0, 0x1 ;  /* 0x0000000012347211 */ /* 0x000fe400078408ff */
[-C--:B------:R-:W-:Y:S01]  /*13010*/  LEA.HI.X.SX32 R61, R3, R2.reuse, 0x1, P1 ;  /* 0x00000002033d7211 */ /* 0x080fe200008f0eff */
[----:B------:R-:W-:Y:S01]  /*13020*/  IMAD R3, R6, 0x2, R18 ;  /* 0x0000000206037824 */ /* 0x000fe200078e0212 */
[----:B------:R-:W-:-:S04]  /*13030*/  LEA.HI.X.SX32 R53, R18, R2, 0x1, P2 ;  /* 0x0000000212357211 */ /* 0x000fc800010f0eff */
[----:B--2---:R-:W-:-:S04]  /*13040*/  LEA R58, P1, R3, R0, 0x1 ;  /* 0x00000000033a7211 */ /* 0x004fc800078208ff */
[----:B------:R-:W-:Y:S01]  /*13050*/  LEA.HI.X.SX32 R59, R3, R2, 0x1, P1 ;  /* 0x00000002033b7211 */ /* 0x000fe200008f0eff */
[----:B-----5:R0:W-:Y:S04]  /*13060*/  STG.E.U16 desc[UR8][R46.64], R54 ;  /* 0x000000362e007986 */ /* 0x0201e8000c101508 */
[----:B0-----:R-:W2:Y:S04]  /*13070*/  LDL.LU.64 R46, [R1+0x720] ;  /* 0x00072000012e7983 */ /* 0x001ea80000300a00 */
[----:B------:R-:W5:Y:S04]  /*13080*/  LDL.LU R49, [R1] ;  /* 0x0000000001317983 */ /* 0x000f680000300800 */
[----:B------:R-:W2:Y:S04]  /*13090*/  LDL.LU R26, [R1+0x4] ;  /* 0x00000400011a7983 */ /* 0x000ea80000300800 */
[----:B------:R-:W2:Y:S01]  /*130a0*/  LDL.LU R18, [R1+0x8] ;  /* 0x0000080001127983 */ /* 0x000ea20000300800 */
[----:B----4-:R-:W-:-:S03]  /*130b0*/  PRMT R48, R27, 0x7632, R48 ;  /* 0x000076321b307816 */ /* 0x010fc60000000030 */
[----:B---3--:R-:W-:Y:S04]  /*130c0*/  STG.E.U16 desc[UR8][R60.64], R55 ;  /* 0x000000373c007986 */ /* 0x008fe8000c101508 */
[----:B------:R-:W-:Y:S04]  /*130d0*/  STG.E.U16 desc[UR8][R52.64], R51 ;  /* 0x0000003334007986 */ /* 0x000fe8000c101508 */
[----:B------:R0:W-:Y:S04]  /*130e0*/  STG.E.U16 desc[UR8][R58.64], R27 ;  /* 0x0000001b3a007986 */ /* 0x0001e8000c101508 */
[----:B0-----:R-:W3:Y:S01]  /*130f0*/  LDL.LU R27, [R1+0xc] ;  /* 0x00000c00011b7983 */ /* 0x001ee20000300800 */
[----:B------:R-:W-:-:S04]  /*13100*/  LEA R52, R6, R3, 0x1 ;  /* 0x0000000306347211 */ /* 0x000fc800078e08ff */
[----:B------:R-:W-:Y:S01]  /*13110*/  LEA R60, P1, R52, R0, 0x1 ;  /* 0x00000000343c7211 */ /* 0x000fe200078208ff */
[----:B------:R-:W-:Y:S01]  /*13120*/  IMAD R3, R6, 0x2, R52 ;  /* 0x0000000206037824 */ /* 0x000fe200078e0234 */
[----:B------:R-:W-:Y:S02]  /*13130*/  PRMT R50, R54, 0x7632, R50 ;  /* 0x0000763236327816 */ /* 0x000fe40000000032 */
[----:B------:R-:W-:Y:S02]  /*13140*/  LEA.HI.X.SX32 R61, R52, R2, 0x1, P1 ;  /* 0x00000002343d7211 */ /* 0x000fe400008f0eff */
[----:B------:R-:W-:Y:S02]  /*13150*/  LEA R54, P1, R3, R0, 0x1 ;  /* 0x0000000003367211 */ /* 0x000fe400078208ff */
[----:B------:R-:W-:Y:S02]  /*13160*/  LEA R53, R6, R3, 0x1 ;  /* 0x0000000306357211 */ /* 0x000fe400078e08ff */
[----:B------:R-:W-:-:S02]  /*13170*/  PRMT R57, R55, 0x7632, R57 ;  /* 0x0000763237397816 */ /* 0x000fc40000000039 */
[----:B------:R-:W-:Y:S01]  /*13180*/  LEA.HI.X.SX32 R55, R3, R2, 0x1, P1 ;  /* 0x0000000203377211 */ /* 0x000fe200008f0eff */
[C---:B------:R-:W-:Y:S01]  /*13190*/  IMAD R3, R6.reuse, 0x2, R53 ;  /* 0x0000000206037824 */ /* 0x040fe200078e0235 */
[C---:B------:R-:W-:Y:S01]  /*131a0*/  LEA R52, P1, R53.reuse, R0, 0x1 ;  /* 0x0000000035347211 */ /* 0x040fe200078208ff */
[----:B------:R0:W-:Y:S03]  /*131b0*/  STG.E.U16 desc[UR8][R60.64], R50 ;  /* 0x000000323c007986 */ /* 0x0001e6000c101508 */
[----:B------:R-:W-:Y:S01]  /*131c0*/  LEA.HI.X.SX32 R53, R53, R2, 0x1, P1 ;  /* 0x0000000235357211 */ /* 0x000fe200008f0eff */
[----:B------:R4:W-:Y:S01]  /*131d0*/  STG.E.U16 desc[UR8][R54.64], R57 ;  /* 0x0000003936007986 */ /* 0x0009e2000c101508 */
[----:B------:R-:W-:Y:S02]  /*131e0*/  PRMT R56, R51, 0x7632, R56 ;  /* 0x0000763233387816 */ /* 0x000fe40000000038 */
[----:B0-----:R-:W-:-:S02]  /*131f0*/  LEA R61, R6, R3, 0x1 ;  /* 0x00000003063d7211 */ /* 0x001fc400078e08ff */
[----:B------:R-:W-:-:S03]  /*13200*/  LEA R50, P1, R3, R0, 0x1 ;  /* 0x0000000003327211 */ /* 0x000fc600078208ff */
[C---:B----4-:R-:W-:Y:S01]  /*13210*/  IMAD R55, R6.reuse, 0x2, R61 ;  /* 0x0000000206377824 */ /* 0x050fe200078e023d */
[----:B------:R-:W-:Y:S02]  /*13220*/  LEA.HI.X.SX32 R51, R3, R2, 0x1, P1 ;  /* 0x0000000203337211 */ /* 0x000fe400008f0eff */
[C---:B------:R-:W-:Y:S02]  /*13230*/  LEA R60, P1, R61.reuse, R0, 0x1 ;  /* 0x000000003d3c7211 */ /* 0x040fe400078208ff */
[----:B------:R-:W-:Y:S02]  /*13240*/  LEA R3, R6, R55, 0x1 ;  /* 0x0000003706037211 */ /* 0x000fe400078e08ff */
[----:B------:R-:W-:Y:S02]  /*13250*/  LEA.HI.X.SX32 R61, R61, R2, 0x1, P1 ;  /* 0x000000023d3d7211 */ /* 0x000fe400008f0eff */
[C---:B------:R-:W-:Y:S01]  /*13260*/  LEA R54, P2, R55.reuse, R0, 0x1 ;  /* 0x0000000037367211 */ /* 0x040fe200078408ff */
[----:B------:R0:W-:Y:S03]  /*13270*/  STG.E.U16 desc[UR8][R52.64], R56 ;  /* 0x0000003834007986 */ /* 0x0001e6000c101508 */
[----:B------:R-:W-:Y:S01]  /*13280*/  LEA.HI.X.SX32 R55, R55, R2, 0x1, P2 ;  /* 0x0000000237377211 */ /* 0x000fe200010f0eff */
[----:B------:R-:W-:Y:S01]  /*13290*/  STG.E.U16 desc[UR8][R50.64], R48 ;  /* 0x0000003032007986 */ /* 0x000fe2000c101508 */
[----:B0-----:R-:W-:-:S04]  /*132a0*/  LEA R52, P1, R3, R0, 0x1 ;  /* 0x0000000003347211 */ /* 0x001fc800078208ff */
[----:B------:R-:W-:Y:S01]  /*132b0*/  LEA.HI.X.SX32 R53, R3, R2, 0x1, P1 ;  /* 0x0000000203357211 */ /* 0x000fe200008f0eff */
[----:B-----5:R0:W-:Y:S04]  /*132c0*/  STG.E.U16 desc[UR8][R60.64], R49 ;  /* 0x000000313c007986 */ /* 0x0201e8000c101508 */
[----:B--2---:R2:W-:Y:S01]  /*132d0*/  STG.E.U16 desc[UR8][R54.64], R26 ;  /* 0x0000001a36007986 */ /* 0x0045e2000c101508 */
[----:B0-----:R-:W-:-:S03]  /*132e0*/  IMAD R60, R6, 0x2, R3 ;  /* 0x00000002063c7824 */ /* 0x001fc600078e0203 */
[----:B------:R0:W-:Y:S02]  /*132f0*/  STG.E.U16 desc[UR8][R52.64], R18 ;  /* 0x0000001234007986 */ /* 0x0001e4000c101508 */
[----:B--2---:R-:W-:-:S05]  /*13300*/  LEA R55, R6, R60, 0x1 ;  /* 0x0000003c06377211 */ /* 0x004fca00078e08ff */
[----:B------:R-:W-:Y:S01]  /*13310*/  IMAD R3, R6, 0x2, R55 ;  /* 0x0000000206037824 */ /* 0x000fe200078e0237 */
[----:B0-----:R-:W-:Y:S02]  /*13320*/  LEA R52, P1, R60, R0, 0x1 ;  /* 0x000000003c347211 */ /* 0x001fe400078208ff */
[----:B------:R-:W-:Y:S02]  /*13330*/  PRMT R24, R18, 0x7632, R24 ;  /* 0x0000763212187816 */ /* 0x000fe40000000018 */
[----:B------:R-:W-:Y:S02]  /*13340*/  LEA.HI.X.SX32 R53, R60, R2, 0x1, P1 ;  /* 0x000000023c357211 */ /* 0x000fe400008f0eff */
[-C--:B------:R-:W-:Y:S02]  /*13350*/  LEA R54, P2, R55, R0.reuse, 0x1 ;  /* 0x0000000037367211 */ /* 0x080fe400078408ff */
[----:B------:R-:W-:Y:S02]  /*13360*/  LEA R60, P1, R3, R0, 0x1 ;  /* 0x00000000033c7211 */ /* 0x000fe400078208ff */
[----:B------:R-:W-:-:S02]  /*13370*/  LEA R18, R6, R3, 0x1 ;  /* 0x0000000306127211 */ /* 0x000fc400078e08ff */
[----:B------:R-:W-:Y:S02]  /*13380*/  PRMT R19, R49, 0x7632, R19 ;  /* 0x0000763231137816 */ /* 0x000fe40000000013 */
[-C--:B------:R-:W-:Y:S02]  /*13390*/  LEA.HI.X.SX32 R55, R55, R2.reuse, 0x1, P2 ;  /* 0x0000000237377211 */ /* 0x080fe400010f0eff */
[----:B------:R-:W-:Y:S01]  /*133a0*/  LEA.HI.X.SX32 R61, R3, R2, 0x1, P1 ;  /* 0x00000002033d7211 */ /* 0x000fe200008f0eff */
[----:B------:R-:W-:Y:S01]  /*133b0*/  IMAD R3, R6, 0x2, R18 ;  /* 0x0000000206037824 */ /* 0x000fe200078e0212 */
[----:B---3--:R0:W-:Y:S04]  /*133c0*/  STG.E.U16 desc[UR8][R52.64], R27 ;  /* 0x0000001b34007986 */ /* 0x0081e8000c101508 */
[----:B------:R2:W-:Y:S01]  /*133d0*/  STG.E.U16 desc[UR8][R54.64], R19 ;  /* 0x0000001336007986 */ /* 0x0005e2000c101508 */
[----:B------:R-:W-:-:S02]  /*133e0*/  PRMT R25, R26, 0x7632, R25 ;  /* 0x000076321a197816 */ /* 0x000fc40000000019 */
[----:B0-----:R-:W-:Y:S02]  /*133f0*/  LEA R52, P1, R18, R0, 0x1 ;  /* 0x0000000012347211 */ /* 0x001fe400078208ff */
[----:B--2---:R-:W-:Y:S02]  /*13400*/  LEA R54, R6, R3, 0x1 ;  /* 0x0000000306367211 */ /* 0x004fe400078e08ff */
[----:B------:R-:W-:Y:S02]  /*13410*/  LEA.HI.X.SX32 R53, R18, R2, 0x1, P1 ;  /* 0x0000000212357211 */ /* 0x000fe400008f0eff */
[C---:B------:R-:W-:Y:S01]  /*13420*/  LEA R18, P1, R3.reuse, R0, 0x1 ;  /* 0x0000000003127211 */ /* 0x040fe200078208ff */
[----:B------:R-:W-:Y:S01]  /*13430*/  IMAD R55, R6, 0x2, R54 ;  /* 0x0000000206377824 */ /* 0x000fe200078e0236 */
[----:B------:R0:W-:Y:S02]  /*13440*/  STG.E.U16 desc[UR8][R60.64], R25 ;  /* 0x000000193c007986 */ /* 0x0001e4000c101508 */
[----:B------:R-:W-:-:S02]  /*13450*/  LEA.HI.X.SX32 R19, R3, R2, 0x1, P1 ;  /* 0x0000000203137211 */ /* 0x000fc400008f0eff */
[----:B------:R-:W-:Y:S01]  /*13460*/  LEA R3, R6, R55, 0x1 ;  /* 0x0000003706037211 */ /* 0x000fe200078e08ff */
[----:B------:R2:W-:Y:S01]  /*13470*/  STG.E.U16 desc[UR8][R52.64], R24 ;  /* 0x0000001834007986 */ /* 0x0005e2000c101508 */
[----:B0-----:R-:W-:-:S04]  /*13480*/  LEA R60, P1, R54, R0, 0x1 ;  /* 0x00000000363c7211 */ /* 0x001fc800078208ff */
[----:B------:R-:W-:Y:S02]  /*13490*/  LEA.HI.X.SX32 R61, R54, R2, 0x1, P1 ;  /* 0x00000002363d7211 */ /* 0x000fe400008f0eff */
[-C--:B--2---:R-:W-:Y:S02]  /*134a0*/  LEA R52, P2, R55, R0.reuse, 0x1 ;  /* 0x0000000037347211 */ /* 0x084fe400078408ff */
[----:B------:R-:W-:Y:S02]  /*134b0*/  LEA R54, P1, R3, R0, 0x1 ;  /* 0x0000000003367211 */ /* 0x000fe400078208ff */
[----:B------:R-:W-:Y:S02]  /*134c0*/  PRMT R17, R27, 0x7632, R17 ;  /* 0x000076321b117816 */ /* 0x000fe40000000011 */
[-C--:B------:R-:W-:Y:S02]  /*134d0*/  LEA.HI.X.SX32 R53, R55, R2.reuse, 0x1, P2 ;  /* 0x0000000237357211 */ /* 0x080fe400010f0eff */
[----:B------:R-:W-:Y:S01]  /*134e0*/  LEA.HI.X.SX32 R55, R3, R2, 0x1, P1 ;  /* 0x0000000203377211 */ /* 0x000fe200008f0eff */
[C---:B------:R-:W-:Y:S01]  /*134f0*/  IMAD R3, R6.reuse, 0x2, R3 ;  /* 0x0000000206037824 */ /* 0x040fe200078e0203 */
[----:B------:R-:W-:Y:S04]  /*13500*/  STG.E.U16 desc[UR8][R18.64], R17 ;  /* 0x0000001112007986 */ /* 0x000fe8000c101508 */
[----:B------:R0:W-:Y:S04]  /*13510*/  STG.E.U16 desc[UR8][R60.64], R44 ;  /* 0x0000002c3c007986 */ /* 0x0001e8000c101508 */
[----:B------:R2:W-:Y:S04]  /*13520*/  STG.E.U16 desc[UR8][R52.64], R45 ;  /* 0x0000002d34007986 */ /* 0x0005e8000c101508 */
[----:B------:R3:W-:Y:S01]  /*13530*/  STG.E.U16 desc[UR8][R54.64], R46 ;  /* 0x0000002e36007986 */ /* 0x0007e2000c101508 */
[----:B0-----:R-:W-:-:S02]  /*13540*/  LEA R60, R6, R3, 0x1 ;  /* 0x00000003063c7211 */ /* 0x001fc400078e08ff */
[----:B--2---:R-:W-:-:S03]  /*13550*/  LEA R52, P1, R3, R0, 0x1 ;  /* 0x0000000003347211 */ /* 0x004fc600078208ff */
[----:B---3--:R-:W-:Y:S01]  /*13560*/  IMAD R55, R6, 0x2, R60 ;  /* 0x0000000206377824 */ /* 0x008fe200078e023c */
[----:B------:R-:W-:Y:S02]  /*13570*/  LEA.HI.X.SX32 R53, R3, R2, 0x1, P1 ;  /* 0x0000000203357211 */ /* 0x000fe400008f0eff */
[----:B------:R-:W-:Y:S02]  /*13580*/  PRMT R54, R44, 0x7632, R54 ;  /* 0x000076322c367816 */ /* 0x000fe40000000036 */
[----:B------:R-:W-:Y:S02]  /*13590*/  PRMT R16, R46, 0x7632, R16 ;  /* 0x000076322e107816 */ /* 0x000fe40000000010 */
[-C--:B------:R-:W-:Y:S02]  /*135a0*/  LEA R44, P2, R60, R0.reuse, 0x1 ;  /* 0x000000003c2c7211 */ /* 0x080fe400078408ff */
[----:B------:R-:W-:Y:S02]  /*135b0*/  LEA R46, P1, R55, R0, 0x1 ;  /* 0x00000000372e7211 */ /* 0x000fe400078208ff */
[----:B------:R-:W-:Y:S01]  /*135c0*/  LEA R3, R6, R55, 0x1 ;  /* 0x0000003706037211 */ /* 0x000fe200078e08ff */
[----:B------:R0:W-:Y:S01]  /*135d0*/  STG.E.U16 desc[UR8][R52.64], R47 ;  /* 0x0000002f34007986 */ /* 0x0001e2000c101508 */
[----:B------:R-:W-:-:S02]  /*135e0*/  PRMT R61, R45, 0x7632, R61 ;  /* 0x000076322d3d7816 */ /* 0x000fc4000000003d */
[----:B------:R-:W-:Y:S02]  /*135f0*/  PRMT R7, R47, 0x7632, R7 ;  /* 0x000076322f077816 */ /* 0x000fe40000000007 */
[-C--:B------:R-:W-:Y:S02]  /*13600*/  LEA.HI.X.SX32 R45, R60, R2.reuse, 0x1, P2 ;  /* 0x000000023c2d7211 */ /* 0x080fe400010f0eff */
[----:B0-----:R-:W-:Y:S01]  /*13610*/  LEA.HI.X.SX32 R47, R55, R2, 0x1, P1 ;  /* 0x00000002372f7211 */ /* 0x001fe200008f0eff */
[C---:B------:R-:W-:Y:S01]  /*13620*/  IMAD R55, R6.reuse, 0x2, R3 ;  /* 0x0000000206377824 */ /* 0x040fe200078e0203 */
[C---:B------:R-:W-:Y:S01]  /*13630*/  LEA R52, P1, R3.reuse, R0, 0x1 ;  /* 0x0000000003347211 */ /* 0x040fe200078208ff */
[----:B------:R0:W-:Y:S03]  /*13640*/  STG.E.U16 desc[UR8][R44.64], R54 ;  /* 0x000000362c007986 */ /* 0x0001e6000c101508 */
[----:B------:R-:W-:Y:S01]  /*13650*/  LEA.HI.X.SX32 R53, R3, R2, 0x1, P1 ;  /* 0x0000000203357211 */ /* 0x000fe200008f0eff */
[----:B------:R2:W-:Y:S01]  /*13660*/  STG.E.U16 desc[UR8][R46.64], R61 ;  /* 0x0000003d2e007986 */ /* 0x0005e2000c101508 */
[----:B0-----:R-:W-:-:S02]  /*13670*/  LEA R54, R6, R55, 0x1 ;  /* 0x0000003706367211 */ /* 0x001fc400078e08ff */
[----:B------:R-:W-:-:S03]  /*13680*/  LEA R44, P1, R55, R0, 0x1 ;  /* 0x00000000372c7211 */ /* 0x000fc600078208ff */
[----:B------:R-:W-:Y:S01]  /*13690*/  IMAD R3, R6, 0x2, R54 ;  /* 0x0000000206037824 */ /* 0x000fe200078e0236 */
[----:B------:R-:W-:Y:S02]  /*136a0*/  LEA.HI.X.SX32 R45, R55, R2, 0x1, P1 ;  /* 0x00000002372d7211 */ /* 0x000fe400008f0eff */
[----:B--2---:R-:W-:Y:S02]  /*136b0*/  LEA R46, P1, R54, R0, 0x1 ;  /* 0x00000000362e7211 */ /* 0x004fe400078208ff */
[----:B------:R-:W-:Y:S01]  /*136c0*/  LEA R60, R6, R3, 0x1 ;  /* 0x00000003063c7211 */ /* 0x000fe200078e08ff */
[----:B------:R0:W-:Y:S01]  /*136d0*/  STG.E.U16 desc[UR8][R52.64], R16 ;  /* 0x0000001034007986 */ /* 0x0001e2000c101508 */
[----:B------:R-:W-:Y:S02]  /*136e0*/  LEA.HI.X.SX32 R47, R54, R2, 0x1, P1 ;  /* 0x00000002362f7211 */ /* 0x000fe400008f0eff */
[C---:B------:R-:W-:Y:S01]  /*136f0*/  LEA R54, P1, R60.reuse, R0, 0x1 ;  /* 0x000000003c367211 */ /* 0x040fe200078208ff */
[----:B------:R2:W-:Y:S03]  /*13700*/  STG.E.U16 desc[UR8][R44.64], R7 ;  /* 0x000000072c007986 */ /* 0x0005e6000c101508 */
[----:B------:R-:W-:-:S02]  /*13710*/  LEA.HI.X.SX32 R55, R60, R2, 0x1, P1 ;  /* 0x000000023c377211 */ /* 0x000fc400008f0eff */
[----:B0-----:R-:W-:Y:S01]  /*13720*/  LEA R52, P2, R3, R0, 0x1 ;  /* 0x0000000003347211 */ /* 0x001fe200078408ff */
[----:B------:R-:W-:-:S03]  /*13730*/  IMAD R60, R6, 0x2, R60 ;  /* 0x00000002063c7824 */ /* 0x000fc600078e023c */
[----:B------:R-:W-:Y:S01]  /*13740*/  LEA.HI.X.SX32 R53, R3, R2, 0x1, P2 ;  /* 0x0000000203357211 */ /* 0x000fe200010f0eff */
[----:B------:R-:W-:Y:S04]  /*13750*/  STG.E.U16 desc[UR8][R46.64], R40 ;  /* 0x000000282e007986 */ /* 0x000fe8000c101508 */
[----:B------:R0:W-:Y:S01]  /*13760*/  STG.E.U16 desc[UR8][R52.64], R41 ;  /* 0x0000002934007986 */ /* 0x0001e2000c101508 */
[----:B--2---:R-:W-:Y:S02]  /*13770*/  LEA R45, R6, R60, 0x1 ;  /* 0x0000003c062d7211 */ /* 0x004fe400078e08ff */
[----:B0-----:R-:W-:Y:S02]  /*13780*/  PRMT R53, R40, 0x7632, R53 ;  /* 0x0000763228357816 */ /* 0x001fe40000000035 */
[----:B------:R-:W-:-:S02]  /*13790*/  LEA R40, P1, R60, R0, 0x1 ;  /* 0x000000003c287211 */ /* 0x000fc400078208ff */
[----:B------:R-:W-:Y:S02]  /*137a0*/  PRMT R52, R41, 0x7632, R52 ;  /* 0x0000763229347816 */ /* 0x000fe40000000034 */
[----:B------:R-:W-:Y:S02]  /*137b0*/  LEA.HI.X.SX32 R41, R60, R2, 0x1, P1 ;  /* 0x000000023c297211 */ /* 0x000fe400008f0eff */
[----:B------:R-:W0:Y:S01]  /*137c0*/  LDC R60, c[0x0][0x3e8] ;  /* 0x0000fa00ff3c7b82 */ /* 0x000e220000000800 */
[----:B------:R-:W-:Y:S01]  /*137d0*/  IMAD R47, R6, 0x2, R45 ;  /* 0x00000002062f7824 */ /* 0x000fe200078e022d */
[----:B------:R0:W-:Y:S01]  /*137e0*/  STG.E.U16 desc[UR8][R54.64], R42 ;  /* 0x0000002a36007986 */ /* 0x0001e2000c101508 */
[----:B------:R-:W-:Y:S02]  /*137f0*/  LEA R44, P2, R45, R0, 0x1 ;  /* 0x000000002d2c7211 */ /* 0x000fe400078408ff */
[----:B------:R-:W-:Y:S01]  /*13800*/  PRMT R3, R43, 0x7632, R3 ;  /* 0x000076322b037816 */ /* 0x000fe20000000003 */
[----:B------:R2:W-:Y:S01]  /*13810*/  STG.E.U16 desc[UR8][R40.64], R43 ;  /* 0x0000002b28007986 */ /* 0x0005e2000c101508 */
[----:B------:R-:W-:-:S02]  /*13820*/  LEA.HI.X.SX32 R45, R45, R2, 0x1, P2 ;  /* 0x000000022d2d7211 */ /* 0x000fc400010f0eff */
[----:B------:R-:W-:-:S03]  /*13830*/  LEA R46, P1, R47, R0, 0x1 ;  /* 0x000000002f2e7211 */ /* 0x000fc600078208ff */
[----:B------:R3:W-:Y:S01]  /*13840*/  STG.E.U16 desc[UR8][R44.64], R53 ;  /* 0x000000352c007986 */ /* 0x0007e2000c101508 */
[----:B0-----:R-:W-:Y:S02]  /*13850*/  LEA R54, R60, R47, 0x1 ;  /* 0x0000002f3c367211 */ /* 0x001fe400078e08ff */
[----:B------:R-:W-:-:S03]  /*13860*/  LEA.HI.X.SX32 R47, R47, R2, 0x1, P1 ;  /* 0x000000022f2f7211 */ /* 0x000fc600008f0eff */
[----:B--2---:R-:W-:Y:S01]  /*13870*/  IMAD R43, R60, 0x2, R54 ;  /* 0x000000023c2b7824 */ /* 0x004fe200078e0236 */
[----:B------:R-:W-:-:S04]  /*13880*/  LEA R40, P1, R54, R0, 0x1 ;  /* 0x0000000036287211 */ /* 0x000fc800078208ff */
[----:B---3--:R-:W-:Y:S01]  /*13890*/  LEA R53, R60, R43, 0x1 ;  /* 0x0000002b3c357211 */ /* 0x008fe200078e08ff */
[----:B------:R0:W-:Y:S01]  /*138a0*/  STG.E.U16 desc[UR8][R46.64], R52 ;  /* 0x000000342e007986 */ /* 0x0001e2000c101508 */
[----:B------:R-:W-:Y:S02]  /*138b0*/  LEA.HI.X.SX32 R41, R54, R2, 0x1, P1 ;  /* 0x0000000236297211 */ /* 0x000fe400008f0eff */
[C---:B------:R-:W-:Y:S02]  /*138c0*/  LEA R44, P1, R43.reuse, R0, 0x1 ;  /* 0x000000002b2c7211 */ /* 0x040fe400078208ff */
[----:B------:R-:W-:Y:S02]  /*138d0*/  PRMT R42, R42, 0x7632, R42 ;  /* 0x000076322a2a7816 */ /* 0x000fe4000000002a */
[----:B------:R-:W-:Y:S01]  /*138e0*/  LEA.HI.X.SX32 R45, R43, R2, 0x1, P1 ;  /* 0x000000022b2d7211 */ /* 0x000fe200008f0eff */
[C---:B0-----:R-:W-:Y:S01]  /*138f0*/  IMAD R52, R60.reuse, 0x2, R53 ;  /* 0x000000023c347824 */ /* 0x041fe200078e0235 */
[----:B------:R-:W-:Y:S01]  /*13900*/  LEA R46, P1, R53, R0, 0x1 ;  /* 0x00000000352e7211 */ /* 0x000fe200078208ff */
[----:B------:R0:W-:Y:S03]  /*13910*/  STG.E.U16 desc[UR8][R40.64], R42 ;  /* 0x0000002a28007986 */ /* 0x0001e6000c101508 */
[----:B------:R-:W-:-:S02]  /*13920*/  LEA R54, R60, R52, 0x1 ;  /* 0x000000343c367211 */ /* 0x000fc400078e08ff */
[----:B------:R-:W-:Y:S02]  /*13930*/  LEA.HI.X.SX32 R47, R53, R2, 0x1, P1 ;  /* 0x00000002352f7211 */ /* 0x000fe400008f0eff */
[-C--:B0-----:R-:W-:Y:S02]  /*13940*/  LEA R42, P1, R54, R0.reuse, 0x1 ;  /* 0x00000000362a7211 */ /* 0x081fe400078208ff */
[----:B------:R-:W-:Y:S02]  /*13950*/  LEA R40, P2, R52, R0, 0x1 ;  /* 0x0000000034287211 */ /* 0x000fe400078408ff */
[-C--:B------:R-:W-:Y:S01]  /*13960*/  LEA.HI.X.SX32 R43, R54, R2.reuse, 0x1, P1 ;  /* 0x00000002362b7211 */ /* 0x080fe200008f0eff */
[----:B------:R-:W-:Y:S01]  /*13970*/  IMAD R54, R60, 0x2, R54 ;  /* 0x000000023c367824 */ /* 0x000fe200078e0236 */
[----:B------:R-:W-:Y:S01]  /*13980*/  LEA.HI.X.SX32 R41, R52, R2, 0x1, P2 ;  /* 0x0000000234297211 */ /* 0x000fe200010f0eff */
[----:B------:R0:W-:Y:S04]  /*13990*/  STG.E.U16 desc[UR8][R44.64], R3 ;  /* 0x000000032c007986 */ /* 0x0001e8000c101508 */
[----:B------:R2:W-:Y:S04]  /*139a0*/  STG.E.U16 desc[UR8][R46.64], R36 ;  /* 0x000000242e007986 */ /* 0x0005e8000c101508 */
[----:B------:R3:W-:Y:S01]  /*139b0*/  STG.E.U16 desc[UR8][R40.64], R37 ;  /* 0x0000002528007986 */ /* 0x0007e2000c101508 */
[----:B0-----:R-:W-:-:S02]  /*139c0*/  PRMT R45, R36, 0x7632, R45 ;  /* 0x00007632242d7816 */ /* 0x001fc4000000002d */
[----:B--2---:R-:W-:Y:S01]  /*139d0*/  LEA R36, R60, R54, 0x1 ;  /* 0x000000363c247211 */ /* 0x004fe200078e08ff */
[----:B------:R0:W-:Y:S01]  /*139e0*/  STG.E.U16 desc[UR8][R42.64], R38 ;  /* 0x000000262a007986 */ /* 0x0001e2000c101508 */
[----:B------:R-:W-:-:S03]  /*139f0*/  PRMT R46, R37, 0x7632, R46 ;  /* 0x00007632252e7816 */ /* 0x000fc6000000002e */
[----:B---3--:R-:W-:Y:S01]  /*13a00*/  IMAD R37, R60, 0x2, R36 ;  /* 0x000000023c257824 */ /* 0x008fe200078e0224 */
[-C--:B------:R-:W-:Y:S02]  /*13a10*/  LEA R40, P2, R36, R0.reuse, 0x1 ;  /* 0x0000000024287211 */ /* 0x080fe400078408ff */
[----:B0-----:R-:W-:Y:S02]  /*13a20*/  LEA R42, P1, R54, R0, 0x1 ;  /* 0x00000000362a7211 */ /* 0x001fe400078208ff */
[----:B------:R-:W-:Y:S02]  /*13a30*/  LEA R47, R60, R37, 0x1 ;  /* 0x000000253c2f7211 */ /* 0x000fe400078e08ff */
[-C--:B------:R-:W-:Y:S02]  /*13a40*/  LEA.HI.X.SX32 R43, R54, R2.reuse, 0x1, P1 ;  /* 0x00000002362b7211 */ /* 0x080fe400008f0eff */
[----:B------:R-:W-:Y:S02]  /*13a50*/  LEA.HI.X.SX32 R41, R36, R2, 0x1, P2 ;  /* 0x0000000224297211 */ /* 0x000fe400010f0eff */
[----:B------:R-:W-:Y:S01]  /*13a60*/  LEA R36, P1, R37, R0, 0x1 ;  /* 0x0000000025247211 */ /* 0x000fe200078208ff */
[----:B------:R0:W-:Y:S01]  /*13a70*/  STG.E.U16 desc[UR8][R42.64], R39 ;  /* 0x000000272a007986 */ /* 0x0001e2000c101508 */
[----:B------:R-:W-:-:S02]  /*13a80*/  PRMT R44, R38, 0x7632, R44 ;  /* 0x00007632262c7816 */ /* 0x000fc4000000002c */
[----:B------:R-:W-:Y:S01]  /*13a90*/  LEA.HI.X.SX32 R37, R37, R2, 0x1, P1 ;  /* 0x0000000225257211 */ /* 0x000fe200008f0eff */
[----:B------:R2:W-:Y:S01]  /*13aa0*/  STG.E.U16 desc[UR8][R40.64], R45 ;  /* 0x0000002d28007986 */ /* 0x0005e2000c101508 */
[----:B------:R-:W-:Y:S01]  /*13ab0*/  LEA R38, P1, R47, R0, 0x1 ;  /* 0x000000002f267211 */ /* 0x000fe200078208ff */
[----:B0-----:R-:W-:Y:S01]  /*13ac0*/  IMAD R42, R60, 0x2, R47 ;  /* 0x000000023c2a7824 */ /* 0x001fe200078e022f */
[----:B------:R-:W-:-:S04]  /*13ad0*/  PRMT R3, R39, 0x7632, R3 ;  /* 0x0000763227037816 */ /* 0x000fc80000000003 */
[----:B--2---:R-:W-:Y:S02]  /*13ae0*/  LEA R45, R60, R42, 0x1 ;  /* 0x0000002a3c2d7211 */ /* 0x004fe400078e08ff */
[----:B------:R-:W-:-:S03]  /*13af0*/  LEA.HI.X.SX32 R39, R47, R2, 0x1, P1 ;  /* 0x000000022f277211 */ /* 0x000fc600008f0eff */
[----:B------:R-:W-:Y:S01]  /*13b00*/  IMAD R43, R60, 0x2, R45 ;  /* 0x000000023c2b7824 */ /* 0x000fe200078e022d */
[----:B------:R0:W-:Y:S01]  /*13b10*/  STG.E.U16 desc[UR8][R36.64], R46 ;  /* 0x0000002e24007986 */ /* 0x0001e2000c101508 */
[----:B------:R-:W-:-:S03]  /*13b20*/  LEA R40, P1, R42, R0, 0x1 ;  /* 0x000000002a287211 */ /* 0x000fc600078208ff */
[----:B------:R2:W-:Y:S01]  /*13b30*/  STG.E.U16 desc[UR8][R38.64], R44 ;  /* 0x0000002c26007986 */ /* 0x0005e2000c101508 */
[----:B------:R-:W-:Y:S02]  /*13b40*/  LEA.HI.X.SX32 R41, R42, R2, 0x1, P1 ;  /* 0x000000022a297211 */ /* 0x000fe400008f0eff */
[C---:B0-----:R-:W-:Y:S02]  /*13b50*/  LEA R36, P2, R45.reuse, R0, 0x1 ;  /* 0x000000002d247211 */ /* 0x041fe400078408ff */
[C---:B--2---:R-:W-:Y:S02]  /*13b60*/  LEA R44, R60.reuse, R43, 0x1 ;  /* 0x0000002b3c2c7211 */ /* 0x044fe400078e08ff */
[----:B------:R-:W-:Y:S02]  /*13b70*/  LEA.HI.X.SX32 R37, R45, R2, 0x1, P2 ;  /* 0x000000022d257211 */ /* 0x000fe400010f0eff */
[-C--:B------:R-:W-:Y:S01]  /*13b80*/  LEA R38, P1, R43, R0.reuse, 0x1 ;  /* 0x000000002b267211 */ /* 0x080fe200078208ff */
[----:B------:R-:W-:Y:S01]  /*13b90*/  IMAD R47, R60, 0x2, R44 ;  /* 0x000000023c2f7824 */ /* 0x000fe200078e022c */
[----:B------:R-:W-:-:S02]  /*13ba0*/  LEA R42, P2, R44, R0, 0x1 ;  /* 0x000000002c2a7211 */ /* 0x000fc400078408ff */
[-C--:B------:R-:W-:Y:S02]  /*13bb0*/  LEA.HI.X.SX32 R39, R43, R2.reuse, 0x1, P1 ;  /* 0x000000022b277211 */ /* 0x080fe400008f0eff */
[----:B------:R-:W-:Y:S01]  /*13bc0*/  LEA.HI.X.SX32 R43, R44, R2, 0x1, P2 ;  /* 0x000000022c2b7211 */ /* 0x000fe200010f0eff */
[----:B------:R-:W-:Y:S01]  /*13bd0*/  STG.E.U16 desc[UR8][R40.64], R3 ;  /* 0x0000000328007986 */ /* 0x000fe2000c101508 */
[----:B------:R-:W-:-:S03]  /*13be0*/  LEA R45, R60, R47, 0x1 ;  /* 0x0000002f3c2d7211 */ /* 0x000fc600078e08ff */
[----:B------:R0:W-:Y:S04]  /*13bf0*/  STG.E.U16 desc[UR8][R36.64], R32 ;  /* 0x0000002024007986 */ /* 0x0001e8000c101508 */
[----:B------:R-:W-:Y:S04]  /*13c00*/  STG.E.U16 desc[UR8][R38.64], R33 ;  /* 0x0000002126007986 */ /* 0x000fe8000c101508 */
[----:B------:R2:W-:Y:S01]  /*13c10*/  STG.E.U16 desc[UR8][R42.64], R34 ;  /* 0x000000222a007986 */ /* 0x0005e2000c101508 */
[----:B0-----:R-:W-:Y:S02]  /*13c20*/  LEA R36, P1, R47, R0, 0x1 ;  /* 0x000000002f247211 */ /* 0x001fe400078208ff */
[----:B------:R-:W-:-:S02]  /*13c30*/  PRMT R41, R32, 0x7632, R41 ;  /* 0x0000763220297816 */ /* 0x000fc40000000029 */
[----:B------:R-:W-:Y:S01]  /*13c40*/  LEA.HI.X.SX32 R37, R47, R2, 0x1, P1 ;  /* 0x000000022f257211 */ /* 0x000fe200008f0eff */
[----:B--2---:R-:W-:Y:S01]  /*13c50*/  IMAD R42, R60, 0x2, R45 ;  /* 0x000000023c2a7824 */ /* 0x004fe200078e022d */
[----:B------:R-:W-:-:S04]  /*13c60*/  LEA R32, P1, R45, R0, 0x1 ;  /* 0x000000002d207211 */ /* 0x000fc800078208ff */
[----:B------:R-:W-:Y:S02]  /*13c70*/  LEA R40, R60, R42, 0x1 ;  /* 0x0000002a3c287211 */ /* 0x000fe400078e08ff */
[----:B------:R-:W-:Y:S02]  /*13c80*/  PRMT R39, R33, 0x7632, R39 ;  /* 0x0000763221277816 */ /* 0x000fe40000000027 */
[----:B------:R-:W-:Y:S01]  /*13c90*/  PRMT R38, R34, 0x7632, R38 ;  /* 0x0000763222267816 */ /* 0x000fe20000000026 */
[----:B------:R-:W-:Y:S01]  /*13ca0*/  IMAD R43, R60, 0x2, R40 ;  /* 0x000000023c2b7824 */ /* 0x000fe200078e0228 */
[----:B------:R-:W-:Y:S02]  /*13cb0*/  LEA.HI.X.SX32 R33, R45, R2, 0x1, P1 ;  /* 0x000000022d217211 */ /* 0x000fe400008f0eff */
[----:B------:R-:W-:Y:S01]  /*13cc0*/  LEA R34, P1, R42, R0, 0x1 ;  /* 0x000000002a227211 */ /* 0x000fe200078208ff */
[----:B------:R0:W-:Y:S01]  /*13cd0*/  STG.E.U16 desc[UR8][R36.64], R35 ;  /* 0x0000002324007986 */ /* 0x0001e2000c101508 */
[----:B------:R-:W-:-:S02]  /*13ce0*/  PRMT R3, R35, 0x7632, R3 ;  /* 0x0000763223037816 */ /* 0x000fc40000000003 */
[----:B------:R-:W-:Y:S01]  /*13cf0*/  LEA R45, R60, R43, 0x1 ;  /* 0x0000002b3c2d7211 */ /* 0x000fe200078e08ff */
[----:B------:R2:W-:Y:S01]  /*13d00*/  STG.E.U16 desc[UR8][R32.64], R41 ;  /* 0x0000002920007986 */ /* 0x0005e2000c101508 */
[----:B0-----:R-:W-:Y:S02]  /*13d10*/  LEA.HI.X.SX32 R35, R42, R2, 0x1, P1 ;  /* 0x000000022a237211 */ /* 0x001fe400008f0eff */
[CC--:B--2---:R-:W-:Y:S02]  /*13d20*/  LEA R32, P1, R43.reuse, R0.reuse, 0x1 ;  /* 0x000000002b207211 */ /* 0x0c4fe400078208ff */
[----:B------:R-:W-:Y:S02]  /*13d30*/  LEA R36, P2, R40, R0, 0x1 ;  /* 0x0000000028247211 */ /* 0x000fe400078408ff */
[-C--:B------:R-:W-:Y:S01]  /*13d40*/  LEA.HI.X.SX32 R33, R43, R2.reuse, 0x1, P1 ;  /* 0x000000022b217211 */ /* 0x080fe200008f0eff */
[----:B------:R-:W-:Y:S01]  /*13d50*/  IMAD R43, R60, 0x2, R45 ;  /* 0x000000023c2b7824 */ /* 0x000fe200078e022d */
[----:B------:R-:W-:Y:S01]  /*13d60*/  LEA.HI.X.SX32 R37, R40, R2, 0x1, P2 ;  /* 0x0000000228257211 */ /* 0x000fe200010f0eff */
[----:B------:R0:W-:Y:S03]  /*13d70*/  STG.E.U16 desc[UR8][R34.64], R39 ;  /* 0x0000002722007986 */ /* 0x0001e6000c101508 */
[C---:B------:R-:W-:Y:S01]  /*13d80*/  LEA R47, R60.reuse, R43, 0x1 ;  /* 0x0000002b3c2f7211 */ /* 0x040fe200078e08ff */
[----:B------:R2:W-:Y:S04]  /*13d90*/  STG.E.U16 desc[UR8][R36.64], R38 ;  /* 0x0000002624007986 */ /* 0x0005e8000c101508 */
[----:B------:R3:W-:Y:S01]  /*13da0*/  STG.E.U16 desc[UR8][R32.64], R3 ;  /* 0x0000000320007986 */ /* 0x0007e2000c101508 */
[----:B0-----:R-:W-:Y:S01]  /*13db0*/  LEA R34, P1, R45, R0, 0x1 ;  /* 0x000000002d227211 */ /* 0x001fe200078208ff */
[----:B--2---:R-:W-:-:S03]  /*13dc0*/  IMAD R38, R60, 0x2, R47 ;  /* 0x000000023c267824 */ /* 0x004fc600078e022f */
[----:B------:R-:W-:Y:S02]  /*13dd0*/  LEA.HI.X.SX32 R35, R45, R2, 0x1, P1 ;  /* 0x000000022d237211 */ /* 0x000fe400008f0eff */
[----:B---3--:R-:W-:-:S03]  /*13de0*/  LEA R3, R60, R38, 0x1 ;  /* 0x000000263c037211 */ /* 0x008fc600078e08ff */
[----:B------:R0:W-:Y:S01]  /*13df0*/  STG.E.U16 desc[UR8][R34.64], R28 ;  /* 0x0000001c22007986 */ /* 0x0001e2000c101508 */
[-C--:B------:R-:W-:Y:S02]  /*13e00*/  LEA R36, P1, R43, R0.reuse, 0x1 ;  /* 0x000000002b247211 */ /* 0x080fe400078208ff */
[----:B------:R-:W-:Y:S02]  /*13e10*/  LEA R32, P2, R47, R0, 0x1 ;  /* 0x000000002f207211 */ /* 0x000fe400078408ff */
[-C--:B------:R-:W-:Y:S02]  /*13e20*/  LEA.HI.X.SX32 R37, R43, R2.reuse, 0x1, P1 ;  /* 0x000000022b257211 */ /* 0x080fe400008f0eff */
[----:B------:R-:W-:Y:S01]  /*13e30*/  LEA.HI.X.SX32 R33, R47, R2, 0x1, P2 ;  /* 0x000000022f217211 */ /* 0x000fe200010f0eff */
[C---:B0-----:R-:W-:Y:S02]  /*13e40*/  IMAD R35, R60.reuse, 0x2, R3 ;  /* 0x000000023c237824 */ /* 0x041fe400078e0203 */
[----:B------:R-:W-:Y:S03]  /*13e50*/  STG.E.U16 desc[UR8][R36.64], R29 ;  /* 0x0000001d24007986 */ /* 0x000fe6000c101508 */
[C---:B------:R-:W-:Y:S01]  /*13e60*/  LEA R42, R60.reuse, R35, 0x1 ;  /* 0x000000233c2a7211 */ /* 0x040fe200078e08ff */
[----:B------:R0:W-:Y:S04]  /*13e70*/  STG.E.U16 desc[UR8][R32.64], R30 ;  /* 0x0000001e20007986 */ /* 0x0001e8000c101508 */
[----:B------:R-:W-:Y:S01]  /*13e80*/  IMAD R40, R60, 0x2, R42 ;  /* 0x000000023c287824 */ /* 0x000fe200078e022a */
[----:B0-----:R-:W-:-:S02]  /*13e90*/  LEA R32, P1, R38, R0, 0x1 ;  /* 0x0000000026207211 */ /* 0x001fc400078208ff */
[----:B------:R-:W-:Y:S02]  /*13ea0*/  PRMT R30, R28, 0x7632, R30 ;  /* 0x000076321c1e7816 */ /* 0x000fe4000000001e */
[----:B------:R-:W-:Y:S02]  /*13eb0*/  LEA.HI.X.SX32 R33, R38, R2, 0x1, P1 ;  /* 0x0000000226217211 */ /* 0x000fe400008f0eff */
[----:B------:R-:W-:Y:S02]  /*13ec0*/  LEA R28, P1, R3, R0, 0x1 ;  /* 0x00000000031c7211 */ /* 0x000fe400078208ff */
[C---:B------:R-:W-:Y:S02]  /*13ed0*/  LEA R41, R60.reuse, R40, 0x1 ;  /* 0x000000283c297211 */ /* 0x040fe400078e08ff */
[----:B------:R-:W-:Y:S02]  /*13ee0*/  PRMT R43, R29, 0x7632, R43 ;  /* 0x000076321d2b7816 */ /* 0x000fe4000000002b */
[----:B------:R-:W-:Y:S01]  /*13ef0*/  LEA.HI.X.SX32 R29, R3, R2, 0x1, P1 ;  /* 0x00000002031d7211 */ /* 0x000fe200008f0eff */
[----:B------:R-:W-:-:S05]  /*13f00*/  IMAD R3, R60, 0x2, R41 ;  /* 0x000000023c037824 */ /* 0x000fca00078e0229 */
[C---:B------:R-:W-:Y:S01]  /*13f10*/  LEA R37, R60.reuse, R3, 0x1 ;  /* 0x000000033c257211 */ /* 0x040fe200078e08ff */
[----:B------:R0:W-:Y:S04]  /*13f20*/  STG.E.U16 desc[UR8][R32.64], R31 ;  /* 0x0000001f20007986 */ /* 0x0001e8000c101508 */
[----:B------:R-:W-:Y:S01]  /*13f30*/  IMAD R38, R60, 0x2, R37 ;  /* 0x000000023c267824 */ /* 0x000fe200078e0225 */
[C---:B------:R-:W-:Y:S01]  /*13f40*/  LEA R34, P1, R35.reuse, R0, 0x1 ;  /* 0x0000000023227211 */ /* 0x040fe200078208ff */
[----:B------:R2:W-:Y:S01]  /*13f50*/  STG.E.U16 desc[UR8][R28.64], R30 ;  /* 0x0000001e1c007986 */ /* 0x0005e2000c101508 */
[----:B------:R-:W-:Y:S02]  /*13f60*/  PRMT R39, R30, 0x7632, R39 ;  /* 0x000076321e277816 */ /* 0x000fe40000000027 */
[----:B------:R-:W-:-:S02]  /*13f70*/  LEA.HI.X.SX32 R35, R35, R2, 0x1, P1 ;  /* 0x0000000223237211 */ /* 0x000fc400008f0eff */
[----:B0-----:R-:W-:Y:S02]  /*13f80*/  LEA R32, P2, R42, R0, 0x1 ;  /* 0x000000002a207211 */ /* 0x001fe400078408ff */
[----:B--2---:R-:W-:Y:S02]  /*13f90*/  LEA R28, R60, R38, 0x1 ;  /* 0x000000263c1c7211 */ /* 0x004fe400078e08ff */
[----:B------:R-:W-:-:S03]  /*13fa0*/  LEA.HI.X.SX32 R33, R42, R2, 0x1, P2 ;  /* 0x000000022a217211 */ /* 0x000fc600010f0eff */
[----:B------:R-:W-:Y:S01]  /*13fb0*/  IMAD R29, R60, 0x2, R28 ;  /* 0x000000023c1d7824 */ /* 0x000fe200078e021c */
[----:B------:R-:W-:Y:S01]  /*13fc0*/  STG.E.U16 desc[UR8][R34.64], R43 ;  /* 0x0000002b22007986 */ /* 0x000fe2000c101508 */
[----:B------:R-:W-:-:S03]  /*13fd0*/  LEA R30, P1, R40, R0, 0x1 ;  /* 0x00000000281e7211 */ /* 0x000fc600078208ff */
[----:B------:R0:W-:Y:S01]  /*13fe0*/  STG.E.U16 desc[UR8][R32.64], R39 ;  /* 0x0000002720007986 */ /* 0x0001e2000c101508 */
[----:B------:R-:W-:Y:S02]  /*13ff0*/  PRMT R36, R31, 0x7632, R36 ;  /* 0x000076321f247816 */ /* 0x000fe40000000024 */
[----:B------:R-:W-:Y:S02]  /*14000*/  LEA.HI.X.SX32 R31, R40, R2, 0x1, P1 ;  /* 0x00000002281f7211 */ /* 0x000fe400008f0eff */
[C---:B------:R-:W-:Y:S02]  /*14010*/  LEA R40, P1, R41.reuse, R0, 0x1 ;  /* 0x0000000029287211 */ /* 0x040fe400078208ff */
[C---:B0-----:R-:W-:Y:S01]  /*14020*/  LEA R39, R60.reuse, R29, 0x1 ;  /* 0x0000001d3c277211 */ /* 0x041fe200078e08ff */
[----:B------:R0:W-:Y:S04]  /*14030*/  STG.E.U16 desc[UR8][R30.64], R36 ;  /* 0x000000241e007986 */ /* 0x0001e8000c101508 */
[----:B------:R-:W-:Y:S01]  /*14040*/  IMAD R32, R60, 0x2, R39 ;  /* 0x000000023c207824 */ /* 0x000fe200078e0227 */
[----:B------:R-:W-:-:S02]  /*14050*/  LEA.HI.X.SX32 R41, R41, R2, 0x1, P1 ;  /* 0x0000000229297211 */ /* 0x000fc400008f0eff */
[C---:B------:R-:W-:Y:S02]  /*14060*/  LEA R34, P1, R3.reuse, R0, 0x1 ;  /* 0x0000000003227211 */ /* 0x040fe400078208ff */
[C---:B0-----:R-:W-:Y:S02]  /*14070*/  LEA R36, R60.reuse, R32, 0x1 ;  /* 0x000000203c247211 */ /* 0x041fe400078e08ff */
[----:B------:R-:W-:Y:S02]  /*14080*/  LEA.HI.X.SX32 R35, R3, R2, 0x1, P1 ;  /* 0x0000000203237211 */ /* 0x000fe400008f0eff */
[----:B------:R-:W-:Y:S01]  /*14090*/  LEA R30, P2, R37, R0, 0x1 ;  /* 0x00000000251e7211 */ /* 0x000fe200078408ff */
[----:B------:R-:W-:-:S03]  /*140a0*/  IMAD R3, R60, 0x2, R36 ;  /* 0x000000023c037824 */ /* 0x000fc600078e0224 */
[----:B------:R-:W-:Y:S02]  /*140b0*/  LEA.HI.X.SX32 R31, R37, R2, 0x1, P2 ;  /* 0x00000002251f7211 */ /* 0x000fe400010f0eff */
[C---:B------:R-:W-:Y:S01]  /*140c0*/  LEA R37, R60.reuse, R3, 0x1 ;  /* 0x000000033c257211 */ /* 0x040fe200078e08ff */
[----:B------:R-:W-:Y:S04]  /*140d0*/  STG.E.U16 desc[UR8][R40.64], R12 ;  /* 0x0000000c28007986 */ /* 0x000fe8000c101508 */
[----:B------:R0:W-:Y:S01]  /*140e0*/  STG.E.U16 desc[UR8][R34.64], R13 ;  /* 0x0000000d22007986 */ /* 0x0001e2000c101508 */
[----:B------:R-:W-:Y:S01]  /*140f0*/  IMAD R33, R60, 0x2, R37 ;  /* 0x000000023c217824 */ /* 0x000fe200078e0225 */
[----:B------:R-:W-:Y:S02]  /*14100*/  PRMT R42, R12, 0x7632, R42 ;  /* 0x000076320c2a7816 */ /* 0x000fe4000000002a */
[----:B------:R2:W-:Y:S01]  /*14110*/  STG.E.U16 desc[UR8][R30.64], R14 ;  /* 0x0000000e1e007986 */ /* 0x0005e2000c101508 */
[----:B0-----:R-:W-:-:S04]  /*14120*/  LEA R34, P1, R38, R0, 0x1 ;  /* 0x0000000026227211 */ /* 0x001fc800078208ff */
[----:B------:R-:W-:Y:S02]  /*14130*/  LEA.HI.X.SX32 R35, R38, R2, 0x1, P1 ;  /* 0x0000000226237211 */ /* 0x000fe400008f0eff */
[----:B------:R-:W-:Y:S02]  /*14140*/  LEA R12, P1, R28, R0, 0x1 ;  /* 0x000000001c0c7211 */ /* 0x000fe400078208ff */
[----:B--2---:R-:W-:Y:S02]  /*14150*/  LEA R30, R60, R33, 0x1 ;  /* 0x000000213c1e7211 */ /* 0x004fe400078e08ff */
[----:B------:R-:W-:Y:S02]  /*14160*/  PRMT R41, R13, 0x7632, R41 ;  /* 0x000076320d297816 */ /* 0x000fe40000000029 */
[----:B------:R-:W-:Y:S01]  /*14170*/  LEA.HI.X.SX32 R13, R28, R2, 0x1, P1 ;  /* 0x000000021c0d7211 */ /* 0x000fe200008f0eff */
[C---:B------:R-:W-:Y:S01]  /*14180*/  IMAD R28, R60.reuse, 0x2, R30 ;  /* 0x000000023c1c7824 */ /* 0x040fe200078e021e */
[----:B------:R0:W-:Y:S04]  /*14190*/  STG.E.U16 desc[UR8][R34.64], R15 ;  /* 0x0000000f22007986 */ /* 0x0001e8000c101508 */
[----:B------:R-:W-:-:S02]  /*141a0*/  LEA R31, R60, R28, 0x1 ;  /* 0x0000001c3c1f7211 */ /* 0x000fc400078e08ff */
[----:B------:R-:W-:Y:S02]  /*141b0*/  PRMT R38, R14, 0x7632, R38 ;  /* 0x000076320e267816 */ /* 0x000fe40000000026 */
[-C--:B0-----:R-:W-:Y:S02]  /*141c0*/  LEA R34, P1, R29, R0.reuse, 0x1 ;  /* 0x000000001d227211 */ /* 0x081fe400078208ff */
[----:B------:R-:W-:Y:S02]  /*141d0*/  LEA R14, P2, R39, R0, 0x1 ;  /* 0x00000000270e7211 */ /* 0x000fe400078408ff */
[-C--:B------:R-:W-:Y:S01]  /*141e0*/  LEA.HI.X.SX32 R35, R29, R2.reuse, 0x1, P1 ;  /* 0x000000021d237211 */ /* 0x080fe200008f0eff */
[----:B------:R-:W-:Y:S01]  /*141f0*/  IMAD R29, R60, 0x2, R31 ;  /* 0x000000023c1d7824 */ /* 0x000fe200078e021f */
[----:B------:R-:W-:Y:S01]  /*14200*/  PRMT R40, R15, 0x7632, R40 ;  /* 0x000076320f287816 */ /* 0x000fe20000000028 */
[----:B------:R0:W-:Y:S01]  /*14210*/  STG.E.U16 desc[UR8][R12.64], R42 ;  /* 0x0000002a0c007986 */ /* 0x0001e2000c101508 */
[----:B------:R-:W-:-:S02]  /*14220*/  LEA.HI.X.SX32 R15, R39, R2, 0x1, P2 ;  /* 0x00000002270f7211 */ /* 0x000fc400010f0eff */
[----:B------:R-:W-:Y:S01]  /*14230*/  LEA R39, R60, R29, 0x1 ;  /* 0x0000001d3c277211 */ /* 0x000fe200078e08ff */
[----:B------:R2:W-:Y:S01]  /*14240*/  STG.E.U16 desc[UR8][R34.64], R41 ;  /* 0x0000002922007986 */ /* 0x0005e2000c101508 */
[----:B0-----:R-:W-:-:S04]  /*14250*/  LEA R12, P1, R32, R0, 0x1 ;  /* 0x00000000200c7211 */ /* 0x001fc800078208ff */
[----:B------:R-:W-:Y:S01]  /*14260*/  LEA.HI.X.SX32 R13, R32, R2, 0x1, P1 ;  /* 0x00000002200d7211 */ /* 0x000fe200008f0eff */
[----:B------:R-:W-:Y:S01]  /*14270*/  IMAD R32, R60, 0x2, R39 ;  /* 0x000000023c207824 */ /* 0x000fe200078e0227 */
[----:B------:R0:W-:Y:S01]  /*14280*/  STG.E.U16 desc[UR8][R14.64], R38 ;  /* 0x000000260e007986 */ /* 0x0001e2000c101508 */
[----:B--2---:R-:W-:-:S04]  /*14290*/  LEA R34, P1, R36, R0, 0x1 ;  /* 0x0000000024227211 */ /* 0x004fc800078208ff */
[----:B------:R-:W-:Y:S02]  /*142a0*/  LEA.HI.X.SX32 R35, R36, R2, 0x1, P1 ;  /* 0x0000000224237211 */ /* 0x000fe400008f0eff */
[----:B0-----:R-:W-:Y:S02]  /*142b0*/  LEA R38, R60, R32, 0x1 ;  /* 0x000000203c267211 */ /* 0x001fe400078e08ff */
[----:B------:R-:W-:-:S03]  /*142c0*/  LEA R14, P1, R3, R0, 0x1 ;  /* 0x00000000030e7211 */ /* 0x000fc600078208ff */
[----:B------:R-:W-:Y:S01]  /*142d0*/  IMAD R36, R60, 0x2, R38 ;  /* 0x000000023c247824 */ /* 0x000fe200078e0226 */
[----:B------:R0:W-:Y:S01]  /*142e0*/  STG.E.U16 desc[UR8][R12.64], R40 ;  /* 0x000000280c007986 */ /* 0x0001e2000c101508 */
[----:B------:R-:W-:-:S03]  /*142f0*/  LEA.HI.X.SX32 R15, R3, R2, 0x1, P1 ;  /* 0x00000002030f7211 */ /* 0x000fc600008f0eff */
[----:B------:R-:W-:Y:S02]  /*14300*/  LEA R3, R60, R36, 0x1 ;  /* 0x000000243c037211 */ /* 0x000fe400078e08ff */
[----:B0-----:R-:W-:-:S04]  /*14310*/  LEA R12, P2, R37, R0, 0x1 ;  /* 0x00000000250c7211 */ /* 0x001fc800078408ff */
[----:B------:R-:W-:Y:S01]  /*14320*/  LEA.HI.X.SX32 R13, R37, R2, 0x1, P2 ;  /* 0x00000002250d7211 */ /* 0x000fe200010f0eff */
[C---:B------:R-:W-:Y:S01]  /*14330*/  IMAD R37, R60.reuse, 0x2, R3 ;  /* 0x000000023c257824 */ /* 0x040fe200078e0203 */
[----:B------:R0:W-:Y:S04]  /*14340*/  STG.E.U16 desc[UR8][R34.64], R20 ;  /* 0x0000001422007986 */ /* 0x0001e8000c101508 */
[----:B------:R-:W-:Y:S02]  /*14350*/  LEA R41, R60, R37, 0x1 ;  /* 0x000000253c297211 */ /* 0x000fe400078e08ff */
[----:B------:R-:W-:-:S03]  /*14360*/  PRMT R43, R20, 0x7632, R43 ;  /* 0x00007632142b7816 */ /* 0x000fc6000000002b */
[----:B0-----:R-:W-:-:S05]  /*14370*/  IMAD R20, R60, 0x2, R41 ;  /* 0x000000023c147824 */ /* 0x001fca00078e0229 */
[C---:B------:R-:W-:Y:S01]  /*14380*/  LEA R35, R60.reuse, R20, 0x1 ;  /* 0x000000143c237211 */ /* 0x040fe200078e08ff */
[----:B------:R0:W-:Y:S04]  /*14390*/  STG.E.U16 desc[UR8][R14.64], R21 ;  /* 0x000000150e007986 */ /* 0x0001e8000c101508 */
[----:B------:R-:W-:Y:S01]  /*143a0*/  IMAD R40, R60, 0x2, R35 ;  /* 0x000000023c287824 */ /* 0x000fe200078e0223 */
[----:B------:R2:W-:Y:S01]  /*143b0*/  STG.E.U16 desc[UR8][R12.64], R22 ;  /* 0x000000160c007986 */ /* 0x0005e2000c101508 */
[----:B------:R-:W-:-:S03]  /*143c0*/  PRMT R42, R21, 0x7632, R42 ;  /* 0x00007632152a7816 */ /* 0x000fc6000000002a */
[----:B0-----:R-:W-:Y:S02]  /*143d0*/  LEA R21, R60, R40, 0x1 ;  /* 0x000000283c157211 */ /* 0x001fe400078e08ff */
[----:B--2---:R-:W-:-:S03]  /*143e0*/  LEA R12, P1, R33, R0, 0x1 ;  /* 0x00000000210c7211 */ /* 0x004fc600078208ff */
[----:B------:R-:W-:Y:S01]  /*143f0*/  IMAD R34, R60, 0x2, R21 ;  /* 0x000000023c227824 */ /* 0x000fe200078e0215 */
[----:B------:R-:W-:Y:S02]  /*14400*/  LEA.HI.X.SX32 R13, R33, R2, 0x1, P1 ;  /* 0x00000002210d7211 */ /* 0x000fe400008f0eff */
[----:B------:R-:W-:Y:S02]  /*14410*/  LEA R14, P1, R30, R0, 0x1 ;  /* 0x000000001e0e7211 */ /* 0x000fe400078208ff */
[----:B------:R-:W-:Y:S01]  /*14420*/  PRMT R33, R22, 0x7632, R33 ;  /* 0x0000763216217816 */ /* 0x000fe20000000021 */
[----:B------:R0:W-:Y:S01]  /*14430*/  STG.E.U16 desc[UR8][R12.64], R23 ;  /* 0x000000170c007986 */ /* 0x0001e2000c101508 */
[----:B------:R-:W-:Y:S02]  /*14440*/  LEA.HI.X.SX32 R15, R30, R2, 0x1, P1 ;  /* 0x000000021e0f7211 */ /* 0x000fe400008f0eff */
[----:B------:R-:W-:Y:S02]  /*14450*/  PRMT R22, R23, 0x7632, R22 ;  /* 0x0000763217167816 */ /* 0x000fe40000000016 */
[-C--:B------:R-:W-:Y:S01]  /*14460*/  LEA R30, P2, R31, R0.reuse, 0x1 ;  /* 0x000000001f1e7211 */ /* 0x080fe200078408ff */
[----:B------:R2:W-:Y:S01]  /*14470*/  STG.E.U16 desc[UR8][R14.64], R43 ;  /* 0x0000002b0e007986 */ /* 0x0005e2000c101508 */
[----:B0-----:R-:W-:-:S02]  /*14480*/  LEA R12, P1, R28, R0, 0x1 ;  /* 0x000000001c0c7211 */ /* 0x001fc400078208ff */
[----:B------:R-:W-:Y:S02]  /*14490*/  LEA R23, R60, R34, 0x1 ;  /* 0x000000223c177211 */ /* 0x000fe400078e08ff */
[-C--:B------:R-:W-:Y:S02]  /*144a0*/  LEA.HI.X.SX32 R13, R28, R2.reuse, 0x1, P1 ;  /* 0x000000021c0d7211 */ /* 0x080fe400008f0eff */
[----:B------:R-:W-:Y:S01]  /*144b0*/  LEA.HI.X.SX32 R31, R31, R2, 0x1, P2 ;  /* 0x000000021f1f7211 */ /* 0x000fe200010f0eff */
[----:B--2---:R-:W-:Y:S01]  /*144c0*/  IMAD R15, R60, 0x2, R23 ;  /* 0x000000023c0f7824 */ /* 0x004fe200078e0217 */
[C---:B------:R-:W-:Y:S01]  /*144d0*/  LEA R28, P1, R29.reuse, R0, 0x1 ;  /* 0x000000001d1c7211 */ /* 0x040fe200078208ff */
[----:B------:R0:W-:Y:S03]  /*144e0*/  STG.E.U16 desc[UR8][R12.64], R42 ;  /* 0x0000002a0c007986 */ /* 0x0001e6000c101508 */
[----:B------:R-:W-:Y:S01]  /*144f0*/  LEA.HI.X.SX32 R29, R29, R2, 0x1, P1 ;  /* 0x000000021d1d7211 */ /* 0x000fe200008f0eff */
[----:B------:R2:W-:Y:S01]  /*14500*/  STG.E.U16 desc[UR8][R30.64], R33 ;  /* 0x000000211e007986 */ /* 0x0005e2000c101508 */
[----:B0-----:R-:W-:-:S02]  /*14510*/  LEA R12, P1, R39, R0, 0x1 ;  /* 0x00000000270c7211 */ /* 0x001fc400078208ff */
[----:B--2---:R-:W-:Y:S02]  /*14520*/  LEA R33, R60, R15, 0x1 ;  /* 0x0000000f3c217211 */ /* 0x004fe400078e08ff */
[----:B------:R-:W-:Y:S02]  /*14530*/  LEA.HI.X.SX32 R13, R39, R2, 0x1, P1 ;  /* 0x00000002270d7211 */ /* 0x000fe400008f0eff */
[----:B------:R-:W-:Y:S01]  /*14540*/  LEA R30, P1, R32, R0, 0x1 ;  /* 0x00000000201e7211 */ /* 0x000fe200078208ff */
[----:B------:R-:W-:-:S03]  /*14550*/  IMAD R14, R60, 0x2, R33 ;  /* 0x000000023c0e7824 */ /* 0x000fc600078e0221 */
[----:B------:R-:W-:Y:S02]  /*14560*/  LEA.HI.X.SX32 R31, R32, R2, 0x1, P1 ;  /* 0x00000002201f7211 */ /* 0x000fe400008f0eff */
[C---:B------:R-:W-:Y:S01]  /*14570*/  LEA R32, R60.reuse, R14, 0x1 ;  /* 0x0000000e3c207211 */ /* 0x040fe200078e08ff */
[----:B------:R-:W-:Y:S04]  /*14580*/  STG.E.U16 desc[UR8][R28.64], R22 ;  /* 0x000000161c007986 */ /* 0x000fe8000c101508 */
[----:B------:R0:W-:Y:S02]  /*14590*/  STG.E.U16 desc[UR8][R12.64], R8 ;  /* 0x000000080c007986 */ /* 0x0001e4000c101508 */
[----:B0-----:R-:W-:Y:S01]  /*145a0*/  IMAD R13, R60, 0x2, R32 ;  /* 0x000000023c0d7824 */ /* 0x001fe200078e0220 */
[----:B------:R-:W-:-:S04]  /*145b0*/  LEA R28, P2, R38, R0, 0x1 ;  /* 0x00000000261c7211 */ /* 0x000fc800078408ff */
[----:B------:R-:W-:Y:S01]  /*145c0*/  LEA R12, R60, R13, 0x1 ;  /* 0x0000000d3c0c7211 */ /* 0x000fe200078e08ff */
[----:B------:R0:W-:Y:S01]  /*145d0*/  STG.E.U16 desc[UR8][R30.64], R9 ;  /* 0x000000091e007986 */ /* 0x0001e2000c101508 */
[----:B------:R-:W-:Y:S02]  /*145e0*/  LEA.HI.X.SX32 R29, R38, R2, 0x1, P2 ;  /* 0x00000002261d7211 */ /* 0x000fe400010f0eff */
[----:B------:R-:W-:Y:S02]  /*145f0*/  PRMT R42, R10, 0x7632, R42 ;  /* 0x000076320a2a7816 */ /* 0x000fe4000000002a */
[----:B------:R-:W-:Y:S01]  /*14600*/  LEA R38, P1, R36, R0, 0x1 ;  /* 0x0000000024267211 */ /* 0x000fe200078208ff */
[----:B------:R2:W-:Y:S01]  /*14610*/  STG.E.U16 desc[UR8][R28.64], R10 ;  /* 0x0000000a1c007986 */ /* 0x0005e2000c101508 */
[----:B0-----:R-:W-:Y:S02]  /*14620*/  IMAD R30, R60, 0x2, R12 ;  /* 0x000000023c1e7824 */ /* 0x001fe400078e020c */
[----:B------:R-:W-:-:S03]  /*14630*/  LEA.HI.X.SX32 R39, R36, R2, 0x1, P1 ;  /* 0x0000000224277211 */ /* 0x000fc600008f0eff */
[----:B--2---:R-:W-:Y:S02]  /*14640*/  LEA R10, R60, R30, 0x1 ;  /* 0x0000001e3c0a7211 */ /* 0x004fe400078e08ff */
[----:B------:R-:W-:-:S03]  /*14650*/  LEA R28, P1, R3, R0, 0x1 ;  /* 0x00000000031c7211 */ /* 0x000fc600078208ff */
[----:B------:R-:W-:Y:S01]  /*14660*/  IMAD R31, R60, 0x2, R10 ;  /* 0x000000023c1f7824 */ /* 0x000fe200078e020a */
[----:B------:R-:W-:-:S04]  /*14670*/  LEA.HI.X.SX32 R29, R3, R2, 0x1, P1 ;  /* 0x00000002031d7211 */ /* 0x000fc800008f0eff */
[----:B------:R-:W-:Y:S01]  /*14680*/  LEA R3, R60, R31, 0x1 ;  /* 0x0000001f3c037211 */ /* 0x000fe200078e08ff */
[----:B------:R0:W-:Y:S01]  /*14690*/  STG.E.U16 desc[UR8][R38.64], R11 ;  /* 0x0000000b26007986 */ /* 0x0001e2000c101508 */
[----:B------:R-:W-:Y:S02]  /*146a0*/  PRMT R22, R8, 0x7632, R22 ;  /* 0x0000763208167816 */ /* 0x000fe40000000016 */
[CC--:B------:R-:W-:Y:S01]  /*146b0*/  LEA R36, P1, R37.reuse, R0.reuse, 0x1 ;  /* 0x0000000025247211 */ /* 0x0c0fe200078208ff */
[----:B------:R-:W-:Y:S01]  /*146c0*/  IMAD R8, R60, 0x2, R3 ;  /* 0x000000023c087824 */ /* 0x000fe200078e0203 */
[----:B------:R-:W-:Y:S01]  /*146d0*/  LEA R6, P4, R40, R0, 0x1 ;  /* 0x0000000028067211 */ /* 0x000fe200078808ff */
[----:B------:R2:W-:Y:S01]  /*146e0*/  STG.E.U16 desc[UR8][R28.64], R22 ;  /* 0x000000161c007986 */ /* 0x0005e2000c101508 */
[----:B------:R-:W-:Y:S02]  /*146f0*/  LEA.HI.X.SX32 R37, R37, R2, 0x1, P1 ;  /* 0x0000000225257211 */ /* 0x000fe400008f0eff */
[----:B0-----:R-:W-:-:S02]  /*14700*/  LEA R38, P2, R41, R0, 0x1 ;  /* 0x0000000029267211 */ /* 0x001fc400078408ff */
[----:B------:R-:W-:Y:S02]  /*14710*/  PRMT R9, R9, 0x7632, R9 ;  /* 0x0000763209097816 */ /* 0x000fe40000000009 */
[----:B------:R-:W-:Y:S02]  /*14720*/  LEA.HI.X.SX32 R39, R41, R2, 0x1, P2 ;  /* 0x0000000229277211 */ /* 0x000fe400010f0eff */
[----:B------:R-:W-:Y:S02]  /*14730*/  LEA R18, P1, R20, R0, 0x1 ;  /* 0x0000000014127211 */ /* 0x000fe400078208ff */
[----:B--2---:R-:W-:Y:S02]  /*14740*/  LEA R29, R60, R8, 0x1 ;  /* 0x000000083c1d7211 */ /* 0x004fe400078e08ff */
[----:B------:R-:W-:Y:S02]  /*14750*/  LEA R16, P2, R35, R0, 0x1 ;  /* 0x0000000023107211 */ /* 0x000fe400078408ff */
[-C--:B------:R-:W-:Y:S01]  /*14760*/  LEA.HI.X.SX32 R7, R40, R2.reuse, 0x1, P4 ;  /* 0x0000000228077211 */ /* 0x080fe200020f0eff */
[----:B------:R0:W-:Y:S01]  /*14770*/  STG.E.U16 desc[UR8][R36.64], R9 ;  /* 0x0000000924007986 */ /* 0x0001e2000c101508 */
[----:B------:R-:W-:-:S02]  /*14780*/  LEA.HI.X.SX32 R19, R20, R2, 0x1, P1 ;  /* 0x0000000214137211 */ /* 0x000fc400008f0eff */
[----:B------:R-:W-:Y:S01]  /*14790*/  LEA.HI.X.SX32 R17, R35, R2, 0x1, P2 ;  /* 0x0000000223117211 */ /* 0x000fe200010f0eff */
[----:B------:R-:W-:Y:S01]  /*147a0*/  STL.64 [R1+0x708], R6 ;  /* 0x0007080601007387 */ /* 0x000fe20000100a00 */
[----:B------:R-:W-:-:S03]  /*147b0*/  LEA R24, P1, R21, R0, 0x1 ;  /* 0x0000000015187211 */ /* 0x000fc600078208ff */
[----:B------:R2:W-:Y:S01]  /*147c0*/  STL.64 [R1+0xe8], R18 ;  /* 0x0000e81201007387 */ /* 0x0005e20000100a00 */
[----:B0-----:R-:W-:-:S03]  /*147d0*/  IMAD R9, R60, 0x2, R29 ;  /* 0x000000023c097824 */ /* 0x001fc600078e021d */
[----:B------:R0:W-:Y:S01]  /*147e0*/  STL.64 [R1+0xe0], R16 ;  /* 0x0000e01001007387 */ /* 0x0001e20000100a00 */
[----:B------:R-:W-:Y:S02]  /*147f0*/  LEA.HI.X.SX32 R25, R21, R2, 0x1, P1 ;  /* 0x0000000215197211 */ /* 0x000fe400008f0eff */
[----:B------:R-:W-:Y:S02]  /*14800*/  LEA R22, R60, R9, 0x1 ;  /* 0x000000093c167211 */ /* 0x000fe400078e08ff */
[CC--:B--2---:R-:W-:Y:S02]  /*14810*/  LEA R18, P2, R34.reuse, R0.reuse, 0x1 ;  /* 0x0000000022127211 */ /* 0x0c4fe400078408ff */
[C---:B0-----:R-:W-:Y:S02]  /*14820*/  LEA R16, P4, R23.reuse, R0, 0x1 ;  /* 0x0000000017107211 */ /* 0x041fe400078808ff */
[-C--:B------:R-:W-:Y:S01]  /*14830*/  LEA.HI.X.SX32 R19, R34, R2.reuse, 0x1, P2 ;  /* 0x0000000222137211 */ /* 0x080fe200010f0eff */
[C---:B------:R-:W-:Y:S01]  /*14840*/  IMAD R28, R60.reuse, 0x2, R22 ;  /* 0x000000023c1c7824 */ /* 0x040fe200078e0216 */
[----:B------:R-:W-:Y:S01]  /*14850*/  LEA.HI.X.SX32 R17, R23, R2, 0x1, P4 ;  /* 0x0000000217117211 */ /* 0x000fe200020f0eff */
[----:B------:R-:W-:Y:S04]  /*14860*/  STL.64 [R1+0xd0], R24 ;  /* 0x0000d01801007387 */ /* 0x000fe80000100a00 */
[----:B------:R0:W-:Y:S01]  /*14870*/  STL.64 [R1+0xc8], R18 ;  /* 0x0000c81201007387 */ /* 0x0001e20000100a00 */
[----:B------:R-:W-:-:S03]  /*14880*/  LEA R20, R60, R28, 0x1 ;  /* 0x0000001c3c147211 */ /* 0x000fc600078e08ff */
[----:B------:R2:W-:Y:S01]  /*14890*/  STL.64 [R1+0xc0], R16 ;  /* 0x0000c01001007387 */ /* 0x0005e20000100a00 */
[-C--:B------:R-:W-:Y:S01]  /*148a0*/  LEA R6, P2, R33, R0.reuse, 0x1 ;  /* 0x0000000021067211 */ /* 0x080fe200078408ff */
[----:B------:R-:W-:Y:S01]  /*148b0*/  IMAD R21, R60, 0x2, R20 ;  /* 0x000000023c157824 */ /* 0x000fe200078e0214 */
[CC--:B0-----:R-:W-:Y:S02]  /*148c0*/  LEA R18, P1, R15.reuse, R0.reuse, 0x1 ;  /* 0x000000000f127211 */ /* 0x0c1fe400078208ff */
[C---:B--2---:R-:W-:Y:S02]  /*148d0*/  LEA R16, P4, R14.reuse, R0, 0x1 ;  /* 0x000000000e107211 */ /* 0x044fe400078808ff */
[-C--:B------:R-:W-:Y:S02]  /*148e0*/  LEA.HI.X.SX32 R19, R15, R2.reuse, 0x1, P1 ;  /* 0x000000020f137211 */ /* 0x080fe400008f0eff */
[-C--:B------:R-:W-:Y:S02]  /*148f0*/  LEA.HI.X.SX32 R17, R14, R2.reuse, 0x1, P4 ;  /* 0x000000020e117211 */ /* 0x080fe400020f0eff */
[----:B------:R-:W-:-:S02]  /*14900*/  LEA.HI.X.SX32 R7, R33, R2, 0x1, P2 ;  /* 0x0000000221077211 */ /* 0x000fc400010f0eff */
[----:B------:R-:W-:Y:S01]  /*14910*/  LEA R23, R60, R21, 0x1 ;  /* 0x000000153c177211 */ /* 0x000fe200078e08ff */
[----:B------:R-:W-:Y:S01]  /*14920*/  STL.64 [R1+0x6d8], R16 ;  /* 0x0006d81001007387 */ /* 0x000fe20000100a00 */
[----:B------:R-:W-:-:S03]  /*14930*/  LEA R24, P1, R32, R0, 0x1 ;  /* 0x0000000020187211 */ /* 0x000fc600078208ff */
[----:B------:R0:W-:Y:S01]  /*14940*/  STL.64 [R1+0xb8], R18 ;  /* 0x0000b81201007387 */ /* 0x0001e20000100a00 */
[----:B------:R-:W-:-:S03]  /*14950*/  IMAD R15, R60, 0x2, R23 ;  /* 0x000000023c0f7824 */ /* 0x000fc600078e0217 */
[----:B------:R2:W-:Y:S01]  /*14960*/  STL.64 [R1+0xb0], R6 ;  /* 0x0000b00601007387 */ /* 0x0005e20000100a00 */
[----:B------:R-:W-:Y:S02]  /*14970*/  LEA.HI.X.SX32 R25, R32, R2, 0x1, P1 ;  /* 0x0000000220197211 */ /* 0x000fe400008f0eff */
[CC--:B0-----:R-:W-:Y:S02]  /*14980*/  LEA R18, P2, R13.reuse, R0.reuse, 0x1 ;  /* 0x000000000d127211 */ /* 0x0c1fe400078408ff */
[C---:B--2---:R-:W-:Y:S02]  /*14990*/  LEA R6, P4, R12.reuse, R0, 0x1 ;  /* 0x000000000c067211 */ /* 0x044fe400078808ff */
[-C--:B------:R-:W-:Y:S02]  /*149a0*/  LEA.HI.X.SX32 R19, R13, R2.reuse, 0x1, P2 ;  /* 0x000000020d137211 */ /* 0x080fe400010f0eff */
[----:B------:R-:W-:Y:S02]  /*149b0*/  LEA.HI.X.SX32 R7, R12, R2, 0x1, P4 ;  /* 0x000000020c077211 */ /* 0x000fe400020f0eff */
        /* <DEDUP_REMOVED lines=11> */
[----:B------:R-:W-:Y:S01]  /*14a70*/  LEA R50, P4, R29, R0, 0x1 ;  /* 0x000000001d327211 */ /* 0x000fe200078808ff */
[----:B------:R-:W-:Y:S01]  /*14a80*/  STL.64 [R1+0x6b8], R24 ;  /* 0x0006b81801007387 */ /* 0x000fe20000100a00 */
[----:B------:R-:W-:-:S02]  /*14a90*/  LEA R12, R60, R13, 0x1 ;  /* 0x0000000d3c0c7211 */ /* 0x000fc400078e08ff */
[----:B------:R-:W-:Y:S01]  /*14aa0*/  LEA R48, P2, R8, R0, 0x1 ;  /* 0x0000000008307211 */ /* 0x000fe200078408ff */
[----:B------:R-:W-:Y:S01]  /*14ab0*/  STL.64 [R1+0x6e0], R26 ;  /* 0x0006e01a01007387 */ /* 0x000fe20000100a00 */
[-C--:B------:R-:W-:Y:S01]  /*14ac0*/  LEA.HI.X.SX32 R51, R29, R2.reuse, 0x1, P4 ;  /* 0x000000021d337211 */ /* 0x080fe200020f0eff */
[----:B------:R-:W-:Y:S02]  /*14ad0*/  IMAD R11, R60, 0x2, R12 ;  /* 0x000000023c0b7824 */ /* 0x000fe400078e020c */
[----:B------:R0:W-:Y:S04]  /*14ae0*/  STG.E.U16 desc[UR8][R38.64], R42 ;  /* 0x0000002a26007986 */ /* 0x0001e8000c101508 */
[----:B------:R2:W-:Y:S01]  /*14af0*/  STL.64 [R1+0x18], R6 ;  /* 0x0000180601007387 */ /* 0x0005e20000100a00 */
[----:B------:R-:W-:-:S02]  /*14b00*/  LEA.HI.X.SX32 R49, R8, R2, 0x1, P2 ;  /* 0x0000000208317211 */ /* 0x000fc400010f0eff */
[CC--:B0-----:R-:W-:Y:S02]  /*14b10*/  LEA R38, P4, R28.reuse, R0.reuse, 0x1 ;  /* 0x000000001c267211 */ /* 0x0c1fe400078808ff */
[C---:B--2---:R-:W-:Y:S02]  /*14b20*/  LEA R6, P1, R3.reuse, R0, 0x1 ;  /* 0x0000000003067211 */ /* 0x044fe400078208ff */
[-C--:B------:R-:W-:Y:S02]  /*14b30*/  LEA.HI.X.SX32 R39, R28, R2.reuse, 0x1, P4 ;  /* 0x000000021c277211 */ /* 0x080fe400020f0eff */
[----:B------:R-:W-:Y:S02]  /*14b40*/  LEA.HI.X.SX32 R7, R3, R2, 0x1, P1 ;  /* 0x0000000203077211 */ /* 0x000fe400008f0eff */
[-C--:B------:R-:W-:Y:S02]  /*14b50*/  LEA R42, P4, R23, R0.reuse, 0x1 ;  /* 0x00000000172a7211 */ /* 0x080fe400078808ff */
[----:B------:R-:W-:Y:S01]  /*14b60*/  LEA R10, R60, R11, 0x1 ;  /* 0x0000000b3c0a7211 */ /* 0x000fe200078e08ff */
[----:B------:R-:W-:Y:S01]  /*14b70*/  STL.64 [R1+0x6e8], R48 ;  /* 0x0006e83001007387 */ /* 0x000fe20000100a00 */
[----:B------:R-:W-:-:S02]  /*14b80*/  LEA R54, P1, R9, R0, 0x1 ;  /* 0x0000000009367211 */ /* 0x000fc400078208ff */
[----:B------:R-:W-:Y:S01]  /*14b90*/  LEA R52, P2, R22, R0, 0x1 ;  /* 0x0000000016347211 */ /* 0x000fe200078408ff */
[----:B------:R0:W-:Y:S01]  /*14ba0*/  STL.64 [R1+0x10], R6 ;  /* 0x0000100601007387 */ /* 0x0001e20000100a00 */
[-C--:B------:R-:W-:Y:S01]  /*14bb0*/  LEA.HI.X.SX32 R43, R23, R2.reuse, 0x1, P4 ;  /* 0x00000002172b7211 */ /* 0x080fe200020f0eff */
[----:B------:R-:W-:Y:S01]  /*14bc0*/  IMAD R3, R60, 0x2, R10 ;  /* 0x000000023c037824 */ /* 0x000fe200078e020a */
[-C--:B------:R-:W-:Y:S02]  /*14bd0*/  LEA.HI.X.SX32 R55, R9, R2.reuse, 0x1, P1 ;  /* 0x0000000209377211 */ /* 0x080fe400008f0eff */
[----:B------:R-:W-:Y:S02]  /*14be0*/  LEA.HI.X.SX32 R53, R22, R2, 0x1, P2 ;  /* 0x0000000216357211 */ /* 0x000fe400010f0eff */
[-C--:B------:R-:W-:Y:S02]  /*14bf0*/  LEA R46, P1, R20, R0.reuse, 0x1 ;  /* 0x00000000142e7211 */ /* 0x080fe400078208ff */
[----:B0-----:R-:W-:-:S02]  /*14c00*/  LEA R6, P4, R13, R0, 0x1 ;  /* 0x000000000d067211 */ /* 0x001fc400078808ff */
[----:B------:R-:W-:Y:S02]  /*14c10*/  LEA R44, P2, R21, R0, 0x1 ;  /* 0x00000000152c7211 */ /* 0x000fe400078408ff */
[-C--:B------:R-:W-:Y:S01]  /*14c20*/  LEA.HI.X.SX32 R7, R13, R2.reuse, 0x1, P4 ;  /* 0x000000020d077211 */ /* 0x080fe200020f0eff */
[----:B------:R-:W-:Y:S01]  /*14c30*/  STL.64 [R1+0x6f0], R50 ;  /* 0x0006f03201007387 */ /* 0x000fe20000100a00 */
[----:B------:R-:W-:Y:S02]  /*14c40*/  LEA R8, R60, R3, 0x1 ;  /* 0x000000033c087211 */ /* 0x000fe400078e08ff */
[-C--:B------:R-:W-:Y:S01]  /*14c50*/  LEA.HI.X.SX32 R47, R20, R2.reuse, 0x1, P1 ;  /* 0x00000002142f7211 */ /* 0x080fe200008f0eff */
[----:B------:R-:W-:Y:S01]  /*14c60*/  STL.64 [R1+0x6f8], R54 ;  /* 0x0006f83601007387 */ /* 0x000fe20000100a00 */
[----:B------:R-:W-:Y:S02]  /*14c70*/  LEA.HI.X.SX32 R45, R21, R2, 0x1, P2 ;  /* 0x00000002152d7211 */ /* 0x000fe400010f0eff */
[-C--:B------:R-:W-:Y:S01]  /*14c80*/  LEA R40, P1, R15, R0.reuse, 0x1 ;  /* 0x000000000f287211 */ /* 0x080fe200078208ff */
[----:B------:R-:W-:Y:S01]  /*14c90*/  STL.64 [R1+0x718], R52 ;  /* 0x0007183401007387 */ /* 0x000fe20000100a00 */
[----:B------:R-:W-:Y:S01]  /*14ca0*/  LEA R36, P2, R14, R0, 0x1 ;  /* 0x000000000e247211 */ /* 0x000fe200078408ff */
[----:B------:R-:W-:-:S02]  /*14cb0*/  IMAD R9, R60, 0x2, R8 ;  /* 0x000000023c097824 */ /* 0x000fc400078e0208 */
[----:B------:R0:W-:Y:S01]  /*14cc0*/  STL.64 [R1+0x90], R6 ;  /* 0x0000900601007387 */ /* 0x0001e20000100a00 */
[-C--:B------:R-:W-:Y:S02]  /*14cd0*/  LEA.HI.X.SX32 R41, R15, R2.reuse, 0x1, P1 ;  /* 0x000000020f297211 */ /* 0x080fe400008f0eff */
[----:B------:R-:W-:Y:S02]  /*14ce0*/  LEA.HI.X.SX32 R37, R14, R2, 0x1, P2 ;  /* 0x000000020e257211 */ /* 0x000fe400010f0eff */
[-C--:B------:R-:W-:Y:S02]  /*14cf0*/  LEA R56, P1, R12, R0.reuse, 0x1 ;  /* 0x000000000c387211 */ /* 0x080fe400078208ff */
[-C--:B------:R-:W-:Y:S02]  /*14d00*/  LEA R58, P2, R11, R0.reuse, 0x1 ;  /* 0x000000000b3a7211 */ /* 0x080fe400078408ff */
[----:B0-----:R-:W-:Y:S02]  /*14d10*/  LEA R6, P4, R10, R0, 0x1 ;  /* 0x000000000a067211 */ /* 0x001fe400078808ff */
[----:B------:R-:W-:-:S02]  /*14d20*/  LEA R22, R60, R9, 0x1 ;  /* 0x000000093c167211 */ /* 0x000fc400078e08ff */
[-C--:B------:R-:W-:Y:S02]  /*14d30*/  LEA.HI.X.SX32 R7, R10, R2.reuse, 0x1, P4 ;  /* 0x000000020a077211 */ /* 0x080fe400020f0eff */
[-C--:B------:R-:W-:Y:S02]  /*14d40*/  LEA.HI.X.SX32 R57, R12, R2.reuse, 0x1, P1 ;  /* 0x000000020c397211 */ /* 0x080fe400008f0eff */
[----:B------:R-:W-:Y:S01]  /*14d50*/  LEA.HI.X.SX32 R59, R11, R2, 0x1, P2 ;  /* 0x000000020b3b7211 */ /* 0x000fe200010f0eff */
[----:B------:R0:W-:Y:S01]  /*14d60*/  STL.64 [R1+0x78], R6 ;  /* 0x0000780601007387 */ /* 0x0001e20000100a00 */
[CC--:B------:R-:W-:Y:S02]  /*14d70*/  LEA R18, P1, R3.reuse, R0.reuse, 0x1 ;  /* 0x0000000003127211 */ /* 0x0c0fe400078208ff */
[----:B------:R-:W-:Y:S01]  /*14d80*/  LEA R16, P2, R8, R0, 0x1 ;  /* 0x0000000008107211 */ /* 0x000fe200078408ff */
[----:B------:R-:W-:Y:S01]  /*14d90*/  IMAD R21, R60, 0x2, R22 ;  /* 0x000000023c157824 */ /* 0x000fe200078e0216 */
[----:B------:R-:W-:-:S02]  /*14da0*/  LEA.HI.X.SX32 R19, R3, R2, 0x1, P1 ;  /* 0x0000000203137211 */ /* 0x000fc400008f0eff */
[----:B------:R-:W-:Y:S02]  /*14db0*/  LEA.HI.X.SX32 R17, R8, R2, 0x1, P2 ;  /* 0x0000000208117211 */ /* 0x000fe400010f0eff */
[C---:B0-----:R-:W-:Y:S01]  /*14dc0*/  LEA R6, P4, R9.reuse, R0, 0x1 ;  /* 0x0000000009067211 */ /* 0x041fe200078808ff */
[----:B------:R0:W-:Y:S01]  /*14dd0*/  STL.64 [R1+0x70], R18 ;  /* 0x0000701201007387 */ /* 0x0001e20000100a00 */
[C---:B------:R-:W-:Y:S02]  /*14de0*/  LEA R20, R60.reuse, R21, 0x1 ;  /* 0x000000153c147211 */ /* 0x040fe400078e08ff */
[----:B------:R-:W-:Y:S01]  /*14df0*/  LEA.HI.X.SX32 R7, R9, R2, 0x1, P4 ;  /* 0x0000000209077211 */ /* 0x000fe200020f0eff */
[----:B------:R2:W-:Y:S02]  /*14e00*/  STL.64 [R1+0x68], R16 ;  /* 0x0000681001007387 */ /* 0x0005e40000100a00 */
[----:B------:R-:W-:Y:S02]  /*14e10*/  IMAD R14, R60, 0x2, R20 ;  /* 0x000000023c0e7824 */ /* 0x000fe400078e0214 */
[----:B------:R3:W-:Y:S01]  /*14e20*/  STL.64 [R1+0x60], R6 ;  /* 0x0000600601007387 */ /* 0x0007e20000100a00 */
[----:B0-----:R-:W-:-:S02]  /*14e30*/  LEA R18, P1, R22, R0, 0x1 ;  /* 0x0000000016127211 */ /* 0x001fc400078208ff */
[C---:B--2---:R-:W-:Y:S02]  /*14e40*/  LEA R16, P2, R21.reuse, R0, 0x1 ;  /* 0x0000000015107211 */ /* 0x044fe400078408ff */
[----:B------:R-:W-:Y:S02]  /*14e50*/  LEA.HI.X.SX32 R19, R22, R2, 0x1, P1 ;  /* 0x0000000216137211 */ /* 0x000fe400008f0eff */
[C---:B---3--:R-:W-:Y:S02]  /*14e60*/  LEA R6, P4, R20.reuse, R0, 0x1 ;  /* 0x0000000014067211 */ /* 0x048fe400078808ff */
[-C--:B------:R-:W-:Y:S02]  /*14e70*/  LEA.HI.X.SX32 R17, R21, R2.reuse, 0x1, P2 ;  /* 0x0000000215117211 */ /* 0x080fe400010f0eff */
[----:B------:R-:W-:Y:S01]  /*14e80*/  LEA.HI.X.SX32 R7, R20, R2, 0x1, P4 ;  /* 0x0000000214077211 */ /* 0x000fe200020f0eff */
[----:B------:R-:W-:Y:S01]  /*14e90*/  STL.64 [R1+0x58], R18 ;  /* 0x0000581201007387 */ /* 0x000fe20000100a00 */
[----:B------:R-:W-:-:S03]  /*14ea0*/  LEA R13, R60, R14, 0x1 ;  /* 0x0000000e3c0d7211 */ /* 0x000fc600078e08ff */
[----:B------:R0:W-:Y:S04]  /*14eb0*/  STL.64 [R1+0x50], R16 ;  /* 0x0000501001007387 */ /* 0x0001e80000100a00 */
[----:B------:R2:W-:Y:S04]  /*14ec0*/  STL.64 [R1+0x48], R6 ;  /* 0x0000480601007387 */ /* 0x0005e80000100a00 */
[----:B------:R-:W3:Y:S01]  /*14ed0*/  LDL.LU.64 R52, [R1+0xe8] ;  /* 0x0000e80001347983 */ /* 0x000ee20000300a00 */
[-C--:B0-----:R-:W-:Y:S02]  /*14ee0*/  LEA R16, P1, R14, R0.reuse, 0x1 ;  /* 0x000000000e107211 */ /* 0x081fe400078208ff */
[----:B--2---:R-:W-:-:S02]  /*14ef0*/  LEA R6, P2, R13, R0, 0x1 ;  /* 0x000000000d067211 */ /* 0x004fc400078408ff */
[-C--:B------:R-:W-:Y:S02]  /*14f00*/  LEA.HI.X.SX32 R17, R14, R2.reuse, 0x1, P1 ;  /* 0x000000020e117211 */ /* 0x080fe400008f0eff */
[----:B------:R-:W-:-:S05]  /*14f10*/  LEA.HI.X.SX32 R7, R13, R2, 0x1, P2 ;  /* 0x000000020d077211 */ /* 0x000fca00010f0eff */
[----:B------:R0:W-:Y:S04]  /*14f20*/  STL.64 [R1+0x38], R6 ;  /* 0x0000380601007387 */ /* 0x0001e80000100a00 */
[----:B------:R2:W-:Y:S04]  /*14f30*/  STL.64 [R1+0x40], R16 ;  /* 0x0000401001007387 */ /* 0x0005e80000100a00 */
[----:B0-----:R-:W4:Y:S04]  /*14f40*/  LDL.LU.64 R6, [R1+0xe0] ;  /* 0x0000e00001067983 */ /* 0x001f280000300a00 */
[----:B------:R-:W5:Y:S04]  /*14f50*/  LDL.LU.64 R54, [R1+0xd0] ;  /* 0x0000d00001367983 */ /* 0x000f680000300a00 */
[----:B------:R-:W5:Y:S04]  /*14f60*/  LDL.LU.64 R50, [R1+0xc8] ;  /* 0x0000c80001327983 */ /* 0x000f680000300a00 */
[----:B------:R-:W5:Y:S04]  /*14f70*/  LDL.LU.64 R48, [R1+0xc0] ;  /* 0x0000c00001307983 */ /* 0x000f680000300a00 */
[----:B------:R-:W5:Y:S04]  /*14f80*/  LDL.LU.64 R26, [R1+0xb8] ;  /* 0x0000b800011a7983 */ /* 0x000f680000300a00 */
[----:B--2---:R-:W2:Y:S04]  /*14f90*/  LDL.LU.64 R16, [R1+0xb0] ;  /* 0x0000b00001107983 */ /* 0x004ea80000300a00 */
[----:B------:R-:W2:Y:S04]  /*14fa0*/  LDL.LU.64 R18, [R1+0xa0] ;  /* 0x0000a00001127983 */ /* 0x000ea80000300a00 */
[----:B------:R-:W2:Y:S04]  /*14fb0*/  LDL.LU.64 R24, [R1+0x30] ;  /* 0x0000300001187983 */ /* 0x000ea80000300a00 */
[----:B---3--:R0:W-:Y:S04]  /*14fc0*/  STG.E.U16 desc[UR8][R52.64], R5 ;  /* 0x0000000534007986 */ /* 0x0081e8000c101508 */
[----:B0-----:R-:W3:Y:S04]  /*14fd0*/  LDL.LU.64 R52, [R1+0x718] ;  /* 0x0007180001347983 */ /* 0x001ee80000300a00 */
[----:B------:R-:W2:Y:S04]  /*14fe0*/  LDL.LU R5, [R1+0x710] ;  /* 0x0007100001057983 */ /* 0x000ea80000300800 */
[----:B----4-:R0:W-:Y:S04]  /*14ff0*/  STG.E.U16 desc[UR8][R6.64], R4 ;  /* 0x0000000406007986 */ /* 0x0101e8000c101508 */
[----:B0-----:R-:W2:Y:S01]  /*15000*/  LDL.LU.64 R6, [R1+0x708] ;  /* 0x0007080001067983 */ /* 0x001ea20000300a00 */
[----:B------:R-:W-:-:S03]  /*15010*/  PRMT R4, R4, 0x7632, R4 ;  /* 0x0000763204047816 */ /* 0x000fc60000000004 */
[----:B--2---:R0:W-:Y:S04]  /*15020*/  STG.E.U16 desc[UR8][R6.64], R5 ;  /* 0x0000000506007986 */ /* 0x0041e8000c101508 */
[----:B0-----:R-:W5:Y:S01]  /*15030*/  LDL.LU.64 R6, [R1+0x700] ;  /* 0x0007000001067983 */ /* 0x001f620000300a00 */
[----:B------:R-:W-:Y:S01]  /*15040*/  PRMT R5, R5, 0x7632, R5 ;  /* 0x0000763205057816 */ /* 0x000fe20000000005 */
[----:B------:R-:W-:-:S05]  /*15050*/  IMAD R10, R60, 0x2, R13 ;  /* 0x000000023c0a7824 */ /* 0x000fca00078e020d */
[----:B------:R-:W-:-:S05]  /*15060*/  LEA R15, R60, R10, 0x1 ;  /* 0x0000000a3c0f7211 */ /* 0x000fca00078e08ff */
[----:B------:R-:W-:-:S05]  /*15070*/  IMAD R9, R60, 0x2, R15 ;  /* 0x000000023c097824 */ /* 0x000fca00078e020f */
[----:B------:R-:W-:-:S05]  /*15080*/  LEA R8, R60, R9, 0x1 ;  /* 0x000000093c087211 */ /* 0x000fca00078e08ff */
[----:B------:R-:W-:-:S05]  /*15090*/  IMAD R12, R60, 0x2, R8 ;  /* 0x000000023c0c7824 */ /* 0x000fca00078e0208 */
[----:B------:R-:W-:Y:S01]  /*150a0*/  LEA R11, R60, R12, 0x1 ;  /* 0x0000000c3c0b7211 */ /* 0x000fe200078e08ff */
[----:B-----5:R0:W-:Y:S04]  /*150b0*/  STG.E.U16 desc[UR8][R54.64], R6 ;  /* 0x0000000636007986 */ /* 0x0201e8000c101508 */
[----:B------:R2:W-:Y:S04]  /*150c0*/  STG.E.U16 desc[UR8][R50.64], R7 ;  /* 0x0000000732007986 */ /* 0x0005e8000c101508 */
[----:B------:R4:W-:Y:S01]  /*150d0*/  STG.E.U16 desc[UR8][R48.64], R4 ;  /* 0x0000000430007986 */ /* 0x0009e2000c101508 */
[----:B0-----:R-:W-:-:S03]  /*150e0*/  PRMT R6, R6, 0x7632, R6 ;  /* 0x0000763206067816 */ /* 0x001fc60000000006 */
[----:B------:R-:W5:Y:S04]  /*150f0*/  LDL.LU.64 R54, [R1+0x6f8] ;  /* 0x0006f80001367983 */ /* 0x000f680000300a00 */
[----:B--2---:R-:W2:Y:S04]  /*15100*/  LDL.LU.64 R50, [R1+0x6f0] ;  /* 0x0006f00001327983 */ /* 0x004ea80000300a00 */
[----:B----4-:R-:W4:Y:S04]  /*15110*/  LDL.LU.64 R48, [R1+0x6e8] ;  /* 0x0006e80001307983 */ /* 0x010f280000300a00 */
[----:B------:R0:W-:Y:S04]  /*15120*/  STG.E.U16 desc[UR8][R26.64], R5 ;  /* 0x000000051a007986 */ /* 0x0001e8000c101508 */
[----:B------:R1:W-:Y:S04]  /*15130*/  STG.E.U16 desc[UR8][R16.64], R6 ;  /* 0x0000000610007986 */ /* 0x0003e8000c101508 */
[----:B0-----:R-:W2:Y:S04]  /*15140*/  LDL.LU.64 R26, [R1+0x6e0] ;  /* 0x0006e000011a7983 */ /* 0x001ea80000300a00 */
[----:B------:R-:W2:Y:S04]  /*15150*/  LDL.LU.64 R4, [R1+0x10] ;  /* 0x0000100001047983 */ /* 0x000ea80000300a00 */
[----:B-1----:R-:W2:Y:S01]  /*15160*/  LDL.LU.64 R16, [R1+0x6d8] ;  /* 0x0006d80001107983 */ /* 0x002ea20000300a00 */
[----:B------:R-:W-:Y:S01]  /*15170*/  IMAD R3, R60, 0x2, R11 ;  /* 0x000000023c037824 */ /* 0x000fe200078e020b */
[----:B------:R-:W-:-:S02]  /*15180*/  LEA R34, P4, R10, R0, 0x1 ;  /* 0x000000000a227211 */ /* 0x000fc400078808ff */
[----:B------:R-:W-:Y:S02]  /*15190*/  LEA R32, P1, R15, R0, 0x1 ;  /* 0x000000000f207211 */ /* 0x000fe400078208ff */
[----:B------:R-:W-:Y:S02]  /*151a0*/  LEA R61, R60, R3, 0x1 ;  /* 0x000000033c3d7211 */ /* 0x000fe400078e08ff */
[----:B------:R-:W-:Y:S02]  /*151b0*/  LEA.HI.X.SX32 R35, R10, R2, 0x1, P4 ;  /* 0x000000020a237211 */ /* 0x000fe400020f0eff */
[----:B------:R-:W-:Y:S02]  /*151c0*/  LEA R30, P2, R9, R0, 0x1 ;  /* 0x00000000091e7211 */ /* 0x000fe400078408ff */
[----:B------:R-:W-:Y:S01]  /*151d0*/  LEA.HI.X.SX32 R33, R15, R2, 0x1, P1 ;  /* 0x000000020f217211 */ /* 0x000fe200008f0eff */
[----:B------:R-:W-:Y:S01]  /*151e0*/  IMAD R15, R60, 0x2, R61 ;  /* 0x000000023c0f7824 */ /* 0x000fe200078e023d */
[----:B------:R-:W-:-:S02]  /*151f0*/  LEA R28, P4, R8, R0, 0x1 ;  /* 0x00000000081c7211 */ /* 0x000fc400078808ff */
[-C--:B------:R-:W-:Y:S02]  /*15200*/  LEA.HI.X.SX32 R31, R9, R2.reuse, 0x1, P2 ;  /* 0x00000002091f7211 */ /* 0x080fe400010f0eff */
[----:B------:R-:W-:Y:S02]  /*15210*/  LEA.HI.X.SX32 R29, R8, R2, 0x1, P4 ;  /* 0x00000002081d7211 */ /* 0x000fe400020f0eff */
[-C--:B------:R-:W-:Y:S02]  /*15220*/  LEA R20, P2, R11, R0.reuse, 0x1 ;  /* 0x000000000b147211 */ /* 0x080fe400078408ff */
[----:B------:R-:W-:Y:S02]  /*15230*/  LEA R10, P4, R3, R0, 0x1 ;  /* 0x00000000030a7211 */ /* 0x000fe400078808ff */
[----:B------:R-:W-:Y:S02]  /*15240*/  LEA R13, R60, R15, 0x1 ;  /* 0x0000000f3c0d7211 */ /* 0x000fe400078e08ff */
[----:B------:R-:W-:-:S02]  /*15250*/  LEA.HI.X.SX32 R21, R11, R2, 0x1, P2 ;  /* 0x000000020b157211 */ /* 0x000fc400010f0eff */
[----:B------:R-:W-:Y:S01]  /*15260*/  LEA.HI.X.SX32 R11, R3, R2, 0x1, P4 ;  /* 0x00000002030b7211 */ /* 0x000fe200020f0eff */
[----:B------:R-:W-:Y:S01]  /*15270*/  IMAD R3, R60, 0x2, R13 ;  /* 0x000000023c037824 */ /* 0x000fe200078e020d */
[CC--:B------:R-:W-:Y:S02]  /*15280*/  LEA R22, P1, R12.reuse, R0.reuse, 0x1 ;  /* 0x000000000c167211 */ /* 0x0c0fe400078208ff */
[----:B------:R-:W-:Y:S02]  /*15290*/  LEA R14, P2, R15, R0, 0x1 ;  /* 0x000000000f0e7211 */ /* 0x000fe400078408ff */
[----:B------:R-:W-:Y:S02]  /*152a0*/  LEA.HI.X.SX32 R23, R12, R2, 0x1, P1 ;  /* 0x000000020c177211 */ /* 0x000fe400008f0eff */
[-C--:B------:R-:W-:Y:S02]  /*152b0*/  LEA R8, P1, R61, R0.reuse, 0x1 ;  /* 0x000000003d087211 */ /* 0x080fe400078208ff */
[----:B------:R-:W-:-:S02]  /*152c0*/  LEA R12, P4, R13, R0, 0x1 ;  /* 0x000000000d0c7211 */ /* 0x000fc400078808ff */
[----:B------:R-:W-:Y:S02]  /*152d0*/  LEA R60, P5, R3, R0, 0x1 ;  /* 0x00000000033c7211 */ /* 0x000fe400078a08ff */
[----:B------:R-:W-:Y:S02]  /*152e0*/  PRMT R0, R7, 0x7632, R0 ;  /* 0x0000763207007816 */ /* 0x000fe40000000000 */
[----:B------:R-:W3:Y:S04]  /*152f0*/  LDL.LU.64 R6, [R1+0x18] ;  /* 0x0000180001067983 */ /* 0x000ee80000300a00 */
[----:B--2---:R0:W-:Y:S04]  /*15300*/  STG.E.U16 desc[UR8][R16.64], R0 ;  /* 0x0000000010007986 */ /* 0x0041e8000c101508 */
[----:B0-----:R-:W2:Y:S04]  /*15310*/  LDL.LU.64 R16, [R1+0x6d0] ;  /* 0x0006d00001107983 */ /* 0x001ea80000300a00 */
[----:B--2---:R0:W-:Y:S04]  /*15320*/  STG.E.U16 desc[UR8][R18.64], R16 ;  /* 0x0000001012007986 */ /* 0x0041e8000c101508 */
[----:B0-----:R-:W2:Y:S04]  /*15330*/  LDL.LU.64 R18, [R1+0x6c8] ;  /* 0x0006c80001127983 */ /* 0x001ea80000300a00 */
[----:B--2---:R0:W-:Y:S04]  /*15340*/  STG.E.U16 desc[UR8][R18.64], R17 ;  /* 0x0000001112007986 */ /* 0x0041e8000c101508 */
[----:B0-----:R-:W2:Y:S01]  /*15350*/  LDL.LU.64 R18, [R1+0x6c0] ;  /* 0x0006c00001127983 */ /* 0x001ea20000300a00 */
[----:B------:R-:W-:-:S03]  /*15360*/  PRMT R16, R16, 0x7632, R16 ;  /* 0x0000763210107816 */ /* 0x000fc60000000010 */
[----:B--2---:R0:W-:Y:S04]  /*15370*/  STG.E.U16 desc[UR8][R24.64], R18 ;  /* 0x0000001218007986 */ /* 0x0041e8000c101508 */
[----:B0-----:R-:W2:Y:S01]  /*15380*/  LDL.LU.64 R24, [R1+0x6b8] ;  /* 0x0006b80001187983 */ /* 0x001ea20000300a00 */
[----:B------:R-:W-:Y:S02]  /*15390*/  PRMT R17, R17, 0x7632, R17 ;  /* 0x0000763211117816 */ /* 0x000fe40000000011 */
[----:B------:R-:W-:Y:S02]  /*153a0*/  PRMT R18, R18, 0x7632, R18 ;  /* 0x0000763212127816 */ /* 0x000fe40000000012 */
[----:B------:R-:W-:Y:S01]  /*153b0*/  PRMT R0, R19, 0x7632, R0 ;  /* 0x0000763213007816 */ /* 0x000fe20000000000 */
[----:B--2---:R0:W-:Y:S04]  /*153c0*/  STG.E.U16 desc[UR8][R24.64], R19 ;  /* 0x0000001318007986 */ /* 0x0041e8000c101508 */
[----:B------:R1:W-:Y:S04]  /*153d0*/  STG.E.U16 desc[UR8][R26.64], R16 ;  /* 0x000000101a007986 */ /* 0x0003e8000c101508 */
[----:B0-----:R-:W2:Y:S04]  /*153e0*/  LDL.LU.64 R24, [R1+0x6b0] ;  /* 0x0006b00001187983 */ /* 0x001ea80000300a00 */
[----:B-1----:R-:W5:Y:S04]  /*153f0*/  LDL.LU.64 R26, [R1+0x6a8] ;  /* 0x0006a800011a7983 */ /* 0x002f680000300a00 */
[----:B---3--:R-:W-:Y:S04]  /*15400*/  STG.E.U16 desc[UR8][R6.64], R17 ;  /* 0x0000001106007986 */ /* 0x008fe8000c101508 */
[----:B------:R-:W-:Y:S04]  /*15410*/  STG.E.U16 desc[UR8][R4.64], R18 ;  /* 0x0000001204007986 */ /* 0x000fe8000c101508 */
[----:B----4-:R0:W-:Y:S04]  /*15420*/  STG.E.U16 desc[UR8][R48.64], R0 ;  /* 0x0000000030007986 */ /* 0x0101e8000c101508 */
[----:B0-----:R-:W3:Y:S04]  /*15430*/  LDL.LU.64 R48, [R1+0x6a0] ;  /* 0x0006a00001307983 */ /* 0x001ee80000300a00 */
[----:B--2---:R0:W-:Y:S04]  /*15440*/  STG.E.U16 desc[UR8][R50.64], R24 ;  /* 0x0000001832007986 */ /* 0x0041e8000c101508 */
[----:B-----5:R1:W-:Y:S04]  /*15450*/  STG.E.U16 desc[UR8][R54.64], R25 ;  /* 0x0000001936007986 */ /* 0x0203e8000c101508 */
[----:B------:R2:W-:Y:S04]  /*15460*/  STG.E.U16 desc[UR8][R52.64], R26 ;  /* 0x0000001a34007986 */ /* 0x0005e8000c101508 */
[----:B0-----:R-:W4:Y:S04]  /*15470*/  LDL.LU.64 R50, [R1+0x698] ;  /* 0x0006980001327983 */ /* 0x001f280000300a00 */
[----:B------:R-:W5:Y:S04]  /*15480*/  LDL.LU.64 R16, [R1+0x38] ;  /* 0x0000380001107983 */ /* 0x000f680000300a00 */
[----:B-1----:R-:W4:Y:S04]  /*15490*/  LDL.LU.64 R54, [R1+0x78] ;  /* 0x0000780001367983 */ /* 0x002f280000300a00 */
[----:B--2---:R-:W2:Y:S01]  /*154a0*/  LDL.LU.64 R52, [R1+0x90] ;  /* 0x0000900001347983 */ /* 0x004ea20000300a00 */
[----:B------:R-:W-:-:S02]  /*154b0*/  PRMT R24, R24, 0x7632, R24 ;  /* 0x0000763218187816 */ /* 0x000fc40000000018 */
[----:B------:R-:W-:Y:S02]  /*154c0*/  PRMT R25, R25, 0x7632, R25 ;  /* 0x0000763219197816 */ /* 0x000fe40000000019 */
[----:B------:R-:W-:Y:S01]  /*154d0*/  PRMT R26, R26, 0x7632, R26 ;  /* 0x000076321a1a7816 */ /* 0x000fe2000000001a */
[----:B------:R0:W-:Y:S01]  /*154e0*/  STG.E.U16 desc[UR8][R38.64], R27 ;  /* 0x0000001b26007986 */ /* 0x0001e2000c101508 */
[----:B------:R-:W-:-:S03]  /*154f0*/  PRMT R0, R27, 0x7632, R0 ;  /* 0x000076321b007816 */ /* 0x000fc60000000000 */
[----:B------:R1:W-:Y:S04]  /*15500*/  STG.E.U16 desc[UR8][R46.64], R24 ;  /* 0x000000182e007986 */ /* 0x0003e8000c101508 */
[----:B------:R3:W-:Y:S04]  /*15510*/  STG.E.U16 desc[UR8][R44.64], R25 ;  /* 0x000000192c007986 */ /* 0x0007e8000c101508 */
[----:B0-----:R-:W5:Y:S04]  /*15520*/  LDL.LU.64 R38, [R1+0x40] ;  /* 0x0000400001267983 */ /* 0x001f680000300a00 */
[----:B-1----:R-:W5:Y:S04]  /*15530*/  LDL.LU.64 R46, [R1+0x48] ;  /* 0x00004800012e7983 */ /* 0x002f680000300a00 */
[----:B---3--:R-:W3:Y:S04]  /*15540*/  LDL.LU.64 R44, [R1+0x50] ;  /* 0x00005000012c7983 */ /* 0x008ee80000300a00 */
[----:B------:R0:W-:Y:S04]  /*15550*/  STG.E.U16 desc[UR8][R42.64], R26 ;  /* 0x0000001a2a007986 */ /* 0x0001e8000c101508 */
[----:B------:R1:W-:Y:S04]  /*15560*/  STG.E.U16 desc[UR8][R40.64], R0 ;  /* 0x0000000028007986 */ /* 0x0003e8000c101508 */
[----:B------:R1:W-:Y:S04]  /*15570*/  STG.E.U16 desc[UR8][R36.64], R48 ;  /* 0x0000003024007986 */ /* 0x0003e8000c101508 */
[----:B0-----:R-:W3:Y:S04]  /*15580*/  LDL.LU.64 R26, [R1+0x60] ;  /* 0x00006000011a7983 */ /* 0x001ee80000300a00 */
[----:B------:R-:W3:Y:S04]  /*15590*/  LDL.LU.64 R42, [R1+0x58] ;  /* 0x00005800012a7983 */ /* 0x000ee80000300a00 */
[----:B-1----:R-:W3:Y:S01]  /*155a0*/  LDL.LU.64 R40, [R1+0x68] ;  /* 0x0000680001287983 */ /* 0x002ee20000300a00 */
[----:B------:R-:W-:-:S03]  /*155b0*/  PRMT R48, R48, 0x7632, R48 ;  /* 0x0000763230307816 */ /* 0x000fc60000000030 */
[----:B------:R-:W3:Y:S01]  /*155c0*/  LDL.LU.64 R36, [R1+0x70] ;  /* 0x0000700001247983 */ /* 0x000ee20000300a00 */
[----:B------:R-:W0:Y:S03]  /*155d0*/  S2R R7, SR_TID.X ;  /* 0x0000000000077919 */ /* 0x000e260000002100 */
[----:B--2---:R-:W-:Y:S04]  /*155e0*/  STG.E.U16 desc[UR8][R52.64], R49 ;  /* 0x0000003134007986 */ /* 0x004fe8000c101508 */
[----:B----4-:R1:W-:Y:S04]  /*155f0*/  STG.E.U16 desc[UR8][R56.64], R50 ;  /* 0x0000003238007986 */ /* 0x0103e8000c101508 */
[----:B------:R2:W-:Y:S04]  /*15600*/  STG.E.U16 desc[UR8][R58.64], R51 ;  /* 0x000000333a007986 */ /* 0x0005e8000c101508 */
[----:B-1----:R-:W4:Y:S04]  /*15610*/  LDL.LU.64 R56, [R1+0x690] ;  /* 0x0006900001387983 */ /* 0x002f280000300a00 */
[----:B--2---:R-:W2:Y:S04]  /*15620*/  LDL.LU.64 R58, [R1+0x688] ;  /* 0x00068800013a7983 */ /* 0x004ea80000300a00 */
[----:B------:R-:W5:Y:S04]  /*15630*/  LDL.LU R52, [R1+0x160] ;  /* 0x0001600001347983 */ /* 0x000f680000300800 */
[----:B------:R1:W-:Y:S04]  /*15640*/  STG.E.U16 desc[UR8][R54.64], R48 ;  /* 0x0000003036007986 */ /* 0x0003e8000c101508 */
[----:B-1----:R-:W5:Y:S04]  /*15650*/  LDL.LU R54, [R1+0x15c] ;  /* 0x00015c0001367983 */ /* 0x002f680000300800 */
[----:B------:R-:W5:Y:S04]  /*15660*/  LDL.LU R53, [R1+0x168] ;  /* 0x0001680001357983 */ /* 0x000f680000300800 */
[----:B------:R-:W5:Y:S01]  /*15670*/  LDL.LU R55, [R1+0x164] ;  /* 0x0001640001377983 */ /* 0x000f620000300800 */
[----:B0-----:R-:W-:-:S04]  /*15680*/  LOP3.LUT R7, R7, 0x1ff, RZ, 0xc0, !PT ;  /* 0x000001ff07077812 */ /* 0x001fc800078ec0ff */
[----:B------:R-:W-:-:S06]  /*15690*/  LEA R7, R7, UR7, 0x4 ;  /* 0x0000000707077c11 */ /* 0x000fcc000f8e20ff */
[----:B------:R-:W0:Y:S01]  /*156a0*/  LDS.128 R4, [R7] ;  /* 0x0000000007047984 */ /* 0x000e220000000c00 */
[----:B------:R-:W-:Y:S02]  /*156b0*/  PRMT R49, R49, 0x7632, R49 ;  /* 0x0000763231317816 */ /* 0x000fe40000000031 */
[----:B------:R-:W-:Y:S02]  /*156c0*/  PRMT R50, R50, 0x7632, R50 ;  /* 0x0000763232327816 */ /* 0x000fe40000000032 */
[----:B------:R-:W-:Y:S01]  /*156d0*/  PRMT R0, R51, 0x7632, R0 ;  /* 0x0000763233007816 */ /* 0x000fe20000000000 */
[----:B---3--:R-:W-:Y:S01]  /*156e0*/  STG.E.U16 desc[UR8][R36.64], R49 ;  /* 0x0000003124007986 */ /* 0x008fe2000c101508 */
[-C--:B------:R-:W-:Y:S02]  /*156f0*/  LEA.HI.X.SX32 R9, R61, R2.reuse, 0x1, P1 ;  /* 0x000000023d097211 */ /* 0x080fe400008f0eff */
[-C--:B------:R-:W-:Y:S01]  /*15700*/  LEA.HI.X.SX32 R15, R15, R2.reuse, 0x1, P2 ;  /* 0x000000020f0f7211 */ /* 0x080fe200010f0eff */
[----:B------:R-:W-:Y:S01]  /*15710*/  STG.E.U16 desc[UR8][R40.64], R50 ;  /* 0x0000003228007986 */ /* 0x000fe2000c101508 */
[----:B------:R-:W-:-:S02]  /*15720*/  LEA.HI.X.SX32 R13, R13, R2, 0x1, P4 ;  /* 0x000000020d0d7211 */ /* 0x000fc400020f0eff */
[----:B------:R-:W-:Y:S01]  /*15730*/  LEA.HI.X.SX32 R61, R3, R2, 0x1, P5 ;  /* 0x00000002033d7211 */ /* 0x000fe200028f0eff */
[----:B------:R-:W-:Y:S01]  /*15740*/  STG.E.U16 desc[UR8][R26.64], R0 ;  /* 0x000000001a007986 */ /* 0x000fe2000c101508 */
[----:B0-----:R-:W-:Y:S02]  /*15750*/  PRMT R24, R6, 0x7632, R24 ;  /* 0x0000763206187816 */ /* 0x001fe40000000018 */
[----:B------:R-:W-:Y:S01]  /*15760*/  PRMT R25, R7, 0x7632, R25 ;  /* 0x0000763207197816 */ /* 0x000fe20000000019 */
[----:B------:R-:W-:-:S04]  /*15770*/  UIMAD UR4, UR6, UR4, URZ ;  /* 0x00000004060472a4 */ /* 0x000fc8000f8e02ff */
[----:B------:R-:W-:Y:S02]  /*15780*/  USHF.L.U32 UR6, UR4, 0x2, URZ ;  /* 0x0000000204067899 */ /* 0x000fe400080006ff */
[----:B------:R-:W-:Y:S01]  /*15790*/  UIMAD.WIDE UR4, UR4, 0x4, URZ ;  /* 0x00000004040478a5 */ /* 0x000fe2000f8e02ff */
[----:B----4-:R-:W-:Y:S01]  /*157a0*/  PRMT R2, R56, 0x7632, R2 ;  /* 0x0000763238027816 */ /* 0x010fe20000000002 */
[----:B------:R-:W-:Y:S01]  /*157b0*/  STG.E.U16 desc[UR8][R42.64], R56 ;  /* 0x000000382a007986 */ /* 0x000fe2000c101508 */
[----:B------:R-:W-:-:S03]  /*157c0*/  PRMT R3, R57, 0x7632, R3 ;  /* 0x0000763239037816 */ /* 0x000fc60000000003 */
[----:B------:R-:W-:Y:S01]  /*157d0*/  STG.E.U16 desc[UR8][R44.64], R57 ;  /* 0x000000392c007986 */ /* 0x000fe2000c101508 */
[----:B--2---:R-:W-:-:S03]  /*157e0*/  PRMT R18, R58, 0x7632, R18 ;  /* 0x000076323a127816 */ /* 0x004fc60000000012 */
[----:B-----5:R-:W-:Y:S01]  /*157f0*/  STG.E.U16 desc[UR8][R46.64], R58 ;  /* 0x0000003a2e007986 */ /* 0x020fe2000c101508 */
[----:B------:R-:W-:-:S03]  /*15800*/  PRMT R19, R59, 0x7632, R19 ;  /* 0x000076323b137816 */ /* 0x000fc60000000013 */
[----:B------:R-:W-:Y:S04]  /*15810*/  STG.E.U16 desc[UR8][R38.64], R59 ;  /* 0x0000003b26007986 */ /* 0x000fe8000c101508 */
[----:B------:R0:W-:Y:S04]  /*15820*/  STG.E.U16 desc[UR8][R16.64], R2 ;  /* 0x0000000210007986 */ /* 0x0001e8000c101508 */
[----:B------:R-:W-:Y:S01]  /*15830*/  STG.E.U16 desc[UR8][R34.64], R3 ;  /* 0x0000000322007986 */ /* 0x000fe2000c101508 */
[----:B0-----:R-:W-:Y:S01]  /*15840*/  FSEL R2, R54, -INF , P3 ;  /* 0xff80000036027808 */ /* 0x001fe20001800000 */
[----:B------:R-:W0:Y:S01]  /*15850*/  LDC.64 R16, c[0x0][0x3a0] ;  /* 0x0000e800ff107b82 */ /* 0x000e220000000a00 */
[----:B------:R-:W1:Y:S01]  /*15860*/  S2R R54, SR_TID.X ;  /* 0x0000000000367919 */ /* 0x000e620000002100 */
[----:B------:R-:W-:Y:S04]  /*15870*/  STG.E.U16 desc[UR8][R32.64], R18 ;  /* 0x0000001220007986 */ /* 0x000fe8000c101508 */
[----:B------:R-:W-:Y:S04]  /*15880*/  STG.E.U16 desc[UR8][R30.64], R19 ;  /* 0x000000131e007986 */ /* 0x000fe8000c101508 */
[----:B------:R-:W-:Y:S04]  /*15890*/  STG.E.U16 desc[UR8][R28.64], R4 ;  /* 0x000000041c007986 */ /* 0x000fe8000c101508 */
[----:B------:R2:W-:Y:S04]  /*158a0*/  STG.E.U16 desc[UR8][R22.64], R5 ;  /* 0x0000000516007986 */ /* 0x0005e8000c101508 */
[----:B------:R3:W-:Y:S04]  /*158b0*/  STG.E.U16 desc[UR8][R20.64], R6 ;  /* 0x0000000614007986 */ /* 0x0007e8000c101508 */
[----:B------:R4:W-:Y:S01]  /*158c0*/  STG.E.U16 desc[UR8][R10.64], R7 ;  /* 0x000000070a007986 */ /* 0x0009e2000c101508 */
[----:B--2---:R-:W-:-:S02]  /*158d0*/  PRMT R23, R5, 0x7632, R23 ;  /* 0x0000763205177816 */ /* 0x004fc40000000017 */
[----:B---3--:R-:W-:-:S05]  /*158e0*/  PRMT R21, R4, 0x7632, R21 ;  /* 0x0000763204157816 */ /* 0x008fca0000000015 */
[----:B------:R4:W-:Y:S04]  /*158f0*/  STG.E.U16 desc[UR8][R8.64], R21 ;  /* 0x0000001508007986 */ /* 0x0009e8000c101508 */
[----:B------:R4:W-:Y:S04]  /*15900*/  STG.E.U16 desc[UR8][R14.64], R23 ;  /* 0x000000170e007986 */ /* 0x0009e8000c101508 */
[----:B------:R4:W-:Y:S04]  /*15910*/  STG.E.U16 desc[UR8][R12.64], R24 ;  /* 0x000000180c007986 */ /* 0x0009e8000c101508 */
[----:B------:R4:W-:Y:S01]  /*15920*/  STG.E.U16 desc[UR8][R60.64], R25 ;  /* 0x000000193c007986 */ /* 0x0009e2000c101508 */
[----:B------:R-:W-:-:S02]  /*15930*/  FFMA R5, R2, 0.69314718246459960938, R55 ;  /* 0x3f31721802057823 */ /* 0x000fc40000000037 */
[----:B------:R-:W2:Y:S01]  /*15940*/  S2R R55, SR_CTAID.X ;  /* 0x0000000000377919 */ /* 0x000ea20000002500 */
[----:B------:R-:W-:Y:S01]  /*15950*/  FSEL R0, R52, -INF , P0 ;  /* 0xff80000034007808 */ /* 0x000fe20000000000 */
[----:B-1----:R-:W-:-:S04]  /*15960*/  IMAD.SHL.U32 R6, R54, 0x2, RZ ;  /* 0x0000000236067824 */ /* 0x002fc800078e00ff */
[----:B------:R-:W-:Y:S01]  /*15970*/  FFMA R4, R0, 0.69314718246459960938, R53 ;  /* 0x3f31721800047823 */ /* 0x000fe20000000035 */
[----:B------:R-:W-:Y:S01]  /*15980*/  LOP3.LUT R6, R6, 0x3f8, RZ, 0xc0, !PT ;  /* 0x000003f806067812 */ /* 0x000fe200078ec0ff */
[----:B------:R-:W-:Y:S01]  /*15990*/  BAR.SYNC.DEFER_BLOCKING 0x0 ;  /* 0x0000000000007b1d */ /* 0x000fe20000010000 */
[C---:B------:R-:W-:Y:S02]  /*159a0*/  LOP3.LUT R53, R54.reuse, 0xff, RZ, 0xc0, !PT ;  /* 0x000000ff36357812 */ /* 0x040fe400078ec0ff */
[----:B------:R-:W-:-:S03]  /*159b0*/  LOP3.LUT P0, RZ, R54, 0x100, RZ, 0xc0, !PT ;  /* 0x0000010036ff7812 */ /* 0x000fc6000780c0ff */
[----:B------:R4:W-:Y:S01]  /*159c0*/  STS.64 [R6+UR7], R4 ;  /* 0x0000000406007988 */ /* 0x0009e20008000a07 */
[----:B--2---:R-:W-:-:S04]  /*159d0*/  LEA R55, R55, R53, 0x8 ;  /* 0x0000003537377211 */ /* 0x004fc800078e40ff */
[C---:B------:R-:W-:Y:S01]  /*159e0*/  SHF.L.U32 R3, R55.reuse, 0x2, RZ ;  /* 0x0000000237037819 */ /* 0x040fe200000006ff */
[----:B------:R-:W-:Y:S01]  /*159f0*/  IMAD.HI R0, R55, 0x4, RZ ;  /* 0x0000000437007827 */ /* 0x000fe200078e02ff */
[----:B------:R-:W-:Y:S02]  /*15a00*/  BAR.SYNC.DEFER_BLOCKING 0x0 ;  /* 0x0000000000007b1d */ /* 0x000fe40000010000 */
[----:B0-----:R-:W-:-:S04]  /*15a10*/  IADD3 R2, P1, P2, R3, UR6, R16 ;  /* 0x0000000603027c10 */ /* 0x001fc8000fa3e010 */
[----:B------:R-:W-:Y:S01]  /*15a20*/  IADD3.X R3, PT, PT, R0, UR5, R17, P1, P2 ;  /* 0x0000000500037c10 */ /* 0x000fe20008fe4411 */
[----:B----4-:R-:W-:Y:S08]  /*15a30*/  @P0 EXIT ;  /* 0x000000000000094d */ /* 0x010ff00003800000 */
[----:B------:R-:W2:Y:S04]  /*15a40*/  LDL.LU R55, [R1+0x16c] ;  /* 0x00016c0001377983 */ /* 0x000ea80000300800 */
[----:B--2---:R-:W0:Y:S04]  /*15a50*/  LDS R5, [R55] ;  /* 0x0000000037057984 */ /* 0x004e280000000800 */
[----:B0-----:R-:W-:Y:S01]  /*15a60*/  STG.E desc[UR8][R2.64], R5 ;  /* 0x0000000502007986 */ /* 0x001fe2000c101908 */
[----:B------:R-:W-:Y:S05]  /*15a70*/  EXIT ;  /* 0x000000000000794d */ /* 0x000fea0003800000 */
.L_x_2:
[----:B------:R-:W-:-:S00]  /*15a80*/  BRA `(.L_x_2) ;  /* 0xfffffffc00fc7947 */ /* 0x000fc0000383ffff */
[----:B------:R-:W-:-:S00]  /*15a90*/  NOP ;  /* 0x0000000000007918 */ /* 0x000fc00000000000 */
        /* <DEDUP_REMOVED lines=14> */
.L_x_3:


//--------------------- .nv.global.init           --------------------------
	.section	.nv.global.init,"aw",@progbits
.nv.global.init:
	.type		_$_str,@object
	.size		_$_str,(.L_0 - _$_str)
_$_str:
        /*0000*/ 	.byte	0x5f, 0x5f, 0x43, 0x55, 0x44, 0x41, 0x5f, 0x46, 0x54, 0x5a, 0x00
.L_0:


//--------------------- .nv.shared.attn_fwd       --------------------------
	.section	.nv.shared.attn_fwd,"aw",@nobits
	.sectionflags	@""
	.align	16
	.zero		1024


//--------------------- .nv.shared.reserved.0     --------------------------
	.section	.nv.shared.reserved.0,"aw",@nobits
	.weak		__nv_reservedSMEM_offset_0_alias
	.size		__nv_reservedSMEM_offset_0_alias, 0, 64
	.other		__nv_reservedSMEM_offset_0_alias,@"STO_CUDA_RESERVED_SHARED STV_DEFAULT"
__nv_reservedSMEM_offset_0_alias:
	.zero		0
	.zero		64


//--------------------- .nv.constant0.attn_fwd    --------------------------
	.section	.nv.constant0.attn_fwd,"a",@progbits
	.sectionflags	@""
	.align	4
.nv.constant0.attn_fwd:
	.zero		1032


//--------------------- SYMBOLS --------------------------

	.type		.nv.reservedSmem.offset0,@object
	.size		.nv.reservedSmem.offset0,0x4
	.type		.nv.reservedSmem.cap,@object
	.size		.nv.reservedSmem.cap,0x4
